//
// Generated by NVIDIA NVVM Compiler
//
// Compiler Build ID: CL-36424714
// Cuda compilation tools, release 13.0, V13.0.88
// Based on NVVM 20.0.0
//

.version 9.0
.target sm_100
.address_size 64

	// .globl	_Z11generatekeyPfS_S_iPii
.extern .func  (.param .b32 func_retval0) vprintf
(
	.param .b64 vprintf_param_0,
	.param .b64 vprintf_param_1
)
;
// _ZZN3cub18CUB_300001_SM_10006detail10radix_sort31DeviceRadixSortSingleTileKernelINS1_5radix10policy_hubIiN4cuda3std3__45tupleIJfffEEEyE10Policy1000ELNS0_9SortOrderE0EiSA_yNS1_21identity_decomposer_tEEEvPKT1_PSF_PKT2_PSJ_T3_iiT4_E12temp_storage has been demoted
// _ZZN3cub18CUB_300001_SM_10006detail10radix_sort30DeviceRadixSortHistogramKernelINS1_5radix10policy_hubIiN4cuda3std3__45tupleIJfffEEEyE10Policy1000ELNS0_9SortOrderE0EiyNS1_21identity_decomposer_tEEEvPT2_PKT1_SF_iiT3_E12temp_storage has been demoted
// _ZZN3cub18CUB_300001_SM_10006detail10radix_sort33DeviceRadixSortExclusiveSumKernelINS1_5radix10policy_hubIiN4cuda3std3__45tupleIJfffEEEyE10Policy1000EyEEvPT0_E12temp_storage has been demoted
// _ZZN3cub18CUB_300001_SM_10006detail10radix_sort29DeviceRadixSortOnesweepKernelINS1_5radix10policy_hubIiN4cuda3std3__45tupleIJfffEEEyE10Policy1000ELNS0_9SortOrderE0EiSA_yiiNS1_21identity_decomposer_tEEEvPT5_SG_PT3_PKSH_PT1_PKSL_PT2_PKSP_T4_iiT6_E1s has been demoted
// _ZZN3cub18CUB_300001_SM_10006detail10radix_sort31DeviceRadixSortSingleTileKernelINS1_5radix10policy_hubIiiyE10Policy1000ELNS0_9SortOrderE0EiiyNS1_21identity_decomposer_tEEEvPKT1_PSA_PKT2_PSE_T3_iiT4_E12temp_storage has been demoted
// _ZZN3cub18CUB_300001_SM_10006detail10radix_sort30DeviceRadixSortHistogramKernelINS1_5radix10policy_hubIiiyE10Policy1000ELNS0_9SortOrderE0EiyNS1_21identity_decomposer_tEEEvPT2_PKT1_SA_iiT3_E12temp_storage has been demoted
// _ZZN3cub18CUB_300001_SM_10006detail10radix_sort33DeviceRadixSortExclusiveSumKernelINS1_5radix10policy_hubIiiyE10Policy1000EyEEvPT0_E12temp_storage has been demoted
// _ZZN3cub18CUB_300001_SM_10006detail10radix_sort29DeviceRadixSortOnesweepKernelINS1_5radix10policy_hubIiiyE10Policy1000ELNS0_9SortOrderE0EiiyiiNS1_21identity_decomposer_tEEEvPT5_SB_PT3_PKSC_PT1_PKSG_PT2_PKSK_T4_iiT6_E1s has been demoted
.global .align 1 .b8 _ZN27_INTERNAL_ac02b9a2_4_k_cu_d4cuda3std3__45__cpo5beginE[1];
.global .align 1 .b8 _ZN27_INTERNAL_ac02b9a2_4_k_cu_d4cuda3std3__45__cpo3endE[1];
.global .align 1 .b8 _ZN27_INTERNAL_ac02b9a2_4_k_cu_d4cuda3std3__45__cpo6cbeginE[1];
.global .align 1 .b8 _ZN27_INTERNAL_ac02b9a2_4_k_cu_d4cuda3std3__45__cpo4cendE[1];
.global .align 1 .b8 _ZN27_INTERNAL_ac02b9a2_4_k_cu_d4cuda3std3__45__cpo6rbeginE[1];
.global .align 1 .b8 _ZN27_INTERNAL_ac02b9a2_4_k_cu_d4cuda3std3__45__cpo4rendE[1];
.global .align 1 .b8 _ZN27_INTERNAL_ac02b9a2_4_k_cu_d4cuda3std3__45__cpo7crbeginE[1];
.global .align 1 .b8 _ZN27_INTERNAL_ac02b9a2_4_k_cu_d4cuda3std3__45__cpo5crendE[1];
.global .align 1 .b8 _ZN27_INTERNAL_ac02b9a2_4_k_cu_d4cuda3std3__429_GLOBAL__N__ac02b9a2_4_k_cu_d6ignoreE[1];
.global .align 1 .b8 _ZN27_INTERNAL_ac02b9a2_4_k_cu_d4cuda3std3__419piecewise_constructE[1];
.global .align 1 .b8 _ZN27_INTERNAL_ac02b9a2_4_k_cu_d4cuda3std3__48in_placeE[1];
.global .align 1 .b8 _ZN27_INTERNAL_ac02b9a2_4_k_cu_d4cuda3std3__420unreachable_sentinelE[1];
.global .align 1 .b8 _ZN27_INTERNAL_ac02b9a2_4_k_cu_d4cuda3std3__47nulloptE[1];
.global .align 1 .b8 _ZN27_INTERNAL_ac02b9a2_4_k_cu_d4cuda3std3__48unexpectE[1];
.global .align 1 .b8 _ZN27_INTERNAL_ac02b9a2_4_k_cu_d4cuda3std6ranges3__45__cpo4swapE[1];
.global .align 1 .b8 _ZN27_INTERNAL_ac02b9a2_4_k_cu_d4cuda3std6ranges3__45__cpo9iter_moveE[1];
.global .align 1 .b8 _ZN27_INTERNAL_ac02b9a2_4_k_cu_d4cuda3std6ranges3__45__cpo5beginE[1];
.global .align 1 .b8 _ZN27_INTERNAL_ac02b9a2_4_k_cu_d4cuda3std6ranges3__45__cpo3endE[1];
.global .align 1 .b8 _ZN27_INTERNAL_ac02b9a2_4_k_cu_d4cuda3std6ranges3__45__cpo6cbeginE[1];
.global .align 1 .b8 _ZN27_INTERNAL_ac02b9a2_4_k_cu_d4cuda3std6ranges3__45__cpo4cendE[1];
.global .align 1 .b8 _ZN27_INTERNAL_ac02b9a2_4_k_cu_d4cuda3std6ranges3__45__cpo7advanceE[1];
.global .align 1 .b8 _ZN27_INTERNAL_ac02b9a2_4_k_cu_d4cuda3std6ranges3__45__cpo9iter_swapE[1];
.global .align 1 .b8 _ZN27_INTERNAL_ac02b9a2_4_k_cu_d4cuda3std6ranges3__45__cpo4nextE[1];
.global .align 1 .b8 _ZN27_INTERNAL_ac02b9a2_4_k_cu_d4cuda3std6ranges3__45__cpo4prevE[1];
.global .align 1 .b8 _ZN27_INTERNAL_ac02b9a2_4_k_cu_d4cuda3std6ranges3__45__cpo4dataE[1];
.global .align 1 .b8 _ZN27_INTERNAL_ac02b9a2_4_k_cu_d4cuda3std6ranges3__45__cpo5cdataE[1];
.global .align 1 .b8 _ZN27_INTERNAL_ac02b9a2_4_k_cu_d4cuda3std6ranges3__45__cpo4sizeE[1];
.global .align 1 .b8 _ZN27_INTERNAL_ac02b9a2_4_k_cu_d4cuda3std6ranges3__45__cpo5ssizeE[1];
.global .align 1 .b8 _ZN27_INTERNAL_ac02b9a2_4_k_cu_d4cuda3std6ranges3__45__cpo8distanceE[1];
.global .align 1 .b8 _ZN27_INTERNAL_ac02b9a2_4_k_cu_d6thrust24THRUST_300001_SM_1000_NS8cuda_cub3parE[1];
.global .align 1 .b8 _ZN27_INTERNAL_ac02b9a2_4_k_cu_d6thrust24THRUST_300001_SM_1000_NS8cuda_cub10par_nosyncE[1];
.global .align 1 .b8 _ZN27_INTERNAL_ac02b9a2_4_k_cu_d6thrust24THRUST_300001_SM_1000_NS6system6detail10sequential3seqE[1];
.global .align 1 .b8 _ZN27_INTERNAL_ac02b9a2_4_k_cu_d6thrust24THRUST_300001_SM_1000_NS6system3cpp3parE[1];
.global .align 1 .b8 _ZN27_INTERNAL_ac02b9a2_4_k_cu_d6thrust24THRUST_300001_SM_1000_NS12placeholders2_1E[1];
.global .align 1 .b8 _ZN27_INTERNAL_ac02b9a2_4_k_cu_d6thrust24THRUST_300001_SM_1000_NS12placeholders2_2E[1];
.global .align 1 .b8 _ZN27_INTERNAL_ac02b9a2_4_k_cu_d6thrust24THRUST_300001_SM_1000_NS12placeholders2_3E[1];
.global .align 1 .b8 _ZN27_INTERNAL_ac02b9a2_4_k_cu_d6thrust24THRUST_300001_SM_1000_NS12placeholders2_4E[1];
.global .align 1 .b8 _ZN27_INTERNAL_ac02b9a2_4_k_cu_d6thrust24THRUST_300001_SM_1000_NS12placeholders2_5E[1];
.global .align 1 .b8 _ZN27_INTERNAL_ac02b9a2_4_k_cu_d6thrust24THRUST_300001_SM_1000_NS12placeholders2_6E[1];
.global .align 1 .b8 _ZN27_INTERNAL_ac02b9a2_4_k_cu_d6thrust24THRUST_300001_SM_1000_NS12placeholders2_7E[1];
.global .align 1 .b8 _ZN27_INTERNAL_ac02b9a2_4_k_cu_d6thrust24THRUST_300001_SM_1000_NS12placeholders2_8E[1];
.global .align 1 .b8 _ZN27_INTERNAL_ac02b9a2_4_k_cu_d6thrust24THRUST_300001_SM_1000_NS12placeholders2_9E[1];
.global .align 1 .b8 _ZN27_INTERNAL_ac02b9a2_4_k_cu_d6thrust24THRUST_300001_SM_1000_NS12placeholders3_10E[1];
.global .align 1 .b8 _ZN27_INTERNAL_ac02b9a2_4_k_cu_d6thrust24THRUST_300001_SM_1000_NS3seqE[1];
.global .align 1 .b8 _ZN27_INTERNAL_ac02b9a2_4_k_cu_d6thrust24THRUST_300001_SM_1000_NS6deviceE[1];
.extern .shared .align 16 .b8 support[];
.global .align 1 .b8 $str[29] = {69, 114, 114, 111, 114, 32, 105, 110, 32, 103, 114, 105, 100, 32, 99, 111, 110, 115, 116, 114, 117, 99, 116, 105, 111, 110, 32, 10};
.global .align 1 .b8 $str$1[18] = {69, 114, 114, 111, 114, 32, 110, 111, 116, 32, 115, 111, 114, 116, 101, 100, 10};
.extern .shared .align 16 .b8 buf[];
.extern .shared .align 16 .b8 cache[];
.global .align 1 .b8 $str$2[24] = {69, 114, 114, 111, 114, 32, 68, 105, 100, 105, 110, 39, 116, 32, 102, 105, 110, 100, 32, 109, 97, 120, 10};

.visible .entry _Z11generatekeyPfS_S_iPii(
	.param .u64 .ptr .align 1 _Z11generatekeyPfS_S_iPii_param_0,
	.param .u64 .ptr .align 1 _Z11generatekeyPfS_S_iPii_param_1,
	.param .u64 .ptr .align 1 _Z11generatekeyPfS_S_iPii_param_2,
	.param .u32 _Z11generatekeyPfS_S_iPii_param_3,
	.param .u64 .ptr .align 1 _Z11generatekeyPfS_S_iPii_param_4,
	.param .u32 _Z11generatekeyPfS_S_iPii_param_5
)
{
	.reg .b32 	%r<11>;
	.reg .b32 	%f<8>;
	.reg .b64 	%rd<14>;

	ld.param.u64 	%rd1, [_Z11generatekeyPfS_S_iPii_param_0];
	ld.param.u64 	%rd2, [_Z11generatekeyPfS_S_iPii_param_1];
	ld.param.u64 	%rd3, [_Z11generatekeyPfS_S_iPii_param_2];
	ld.param.u64 	%rd4, [_Z11generatekeyPfS_S_iPii_param_4];
	ld.param.u32 	%r1, [_Z11generatekeyPfS_S_iPii_param_5];
	cvta.to.global.u64 	%rd5, %rd4;
	cvta.to.global.u64 	%rd6, %rd3;
	cvta.to.global.u64 	%rd7, %rd2;
	cvta.to.global.u64 	%rd8, %rd1;
	mov.u32 	%r2, %ctaid.x;
	mov.u32 	%r3, %ntid.x;
	mov.u32 	%r4, %tid.x;
	mad.lo.s32 	%r5, %r2, %r3, %r4;
	mul.wide.s32 	%rd9, %r5, 4;
	add.s64 	%rd10, %rd8, %rd9;
	ld.global.f32 	%f1, [%rd10];
	cvt.rn.f32.s32 	%f2, %r1;
	mul.f32 	%f3, %f1, %f2;
	cvt.rzi.s32.f32 	%r6, %f3;
	add.s64 	%rd11, %rd7, %rd9;
	ld.global.f32 	%f4, [%rd11];
	mul.f32 	%f5, %f4, %f2;
	cvt.rzi.s32.f32 	%r7, %f5;
	add.s64 	%rd12, %rd6, %rd9;
	ld.global.f32 	%f6, [%rd12];
	mul.f32 	%f7, %f6, %f2;
	cvt.rzi.s32.f32 	%r8, %f7;
	mad.lo.s32 	%r9, %r6, %r1, %r7;
	mad.lo.s32 	%r10, %r9, %r1, %r8;
	add.s64 	%rd13, %rd5, %rd9;
	st.global.u32 	[%rd13], %r10;
	ret;

}
	// .globl	_Z17findCellStartendsPiiS_S_
.visible .entry _Z17findCellStartendsPiiS_S_(
	.param .u64 .ptr .align 1 _Z17findCellStartendsPiiS_S__param_0,
	.param .u32 _Z17findCellStartendsPiiS_S__param_1,
	.param .u64 .ptr .align 1 _Z17findCellStartendsPiiS_S__param_2,
	.param .u64 .ptr .align 1 _Z17findCellStartendsPiiS_S__param_3
)
{
	.reg .pred 	%p<11>;
	.reg .b32 	%r<26>;
	.reg .b64 	%rd<21>;

	ld.param.u64 	%rd5, [_Z17findCellStartendsPiiS_S__param_0];
	ld.param.u32 	%r8, [_Z17findCellStartendsPiiS_S__param_1];
	ld.param.u64 	%rd6, [_Z17findCellStartendsPiiS_S__param_2];
	ld.param.u64 	%rd7, [_Z17findCellStartendsPiiS_S__param_3];
	cvta.to.global.u64 	%rd1, %rd7;
	cvta.to.global.u64 	%rd2, %rd6;
	cvta.to.global.u64 	%rd3, %rd5;
	mov.u32 	%r9, %ctaid.x;
	mov.u32 	%r10, %ntid.x;
	mov.u32 	%r1, %tid.x;
	mad.lo.s32 	%r2, %r9, %r10, %r1;
	mul.wide.s32 	%rd8, %r2, 4;
	add.s64 	%rd4, %rd3, %rd8;
	ld.global.u32 	%r11, [%rd4];
	shl.b32 	%r12, %r1, 2;
	mov.u32 	%r13, support;
	add.s32 	%r3, %r13, %r12;
	st.shared.u32 	[%r3], %r11;
	add.s32 	%r14, %r10, -1;
	setp.ne.s32 	%p1, %r1, %r14;
	shl.b32 	%r15, %r10, 2;
	add.s32 	%r4, %r13, %r15;
	@%p1 bra 	$L__BB1_2;
	ld.global.u32 	%r16, [%rd4+4];
	st.shared.u32 	[%r4], %r16;
$L__BB1_2:
	setp.ne.s32 	%p2, %r1, 0;
	setp.lt.s32 	%p3, %r2, 1;
	or.pred  	%p4, %p2, %p3;
	@%p4 bra 	$L__BB1_4;
	add.s32 	%r17, %r2, -1;
	mul.wide.u32 	%rd9, %r17, 4;
	add.s64 	%rd10, %rd3, %rd9;
	ld.global.u32 	%r18, [%rd10];
	st.shared.u32 	[%r4+4], %r18;
$L__BB1_4:
	setp.lt.s32 	%p5, %r2, 1;
	bar.sync 	0;
	@%p5 bra 	$L__BB1_10;
	setp.eq.s32 	%p6, %r1, 0;
	@%p6 bra 	$L__BB1_8;
	ld.shared.u32 	%r5, [%r3];
	ld.shared.u32 	%r21, [%r3+-4];
	setp.eq.s32 	%p7, %r5, %r21;
	@%p7 bra 	$L__BB1_11;
	mul.wide.s32 	%rd13, %r5, 4;
	add.s64 	%rd14, %rd2, %rd13;
	st.global.u32 	[%rd14], %r2;
	bra.uni 	$L__BB1_11;
$L__BB1_8:
	ld.shared.u32 	%r6, [support];
	ld.shared.u32 	%r22, [%r4+4];
	setp.eq.s32 	%p8, %r6, %r22;
	@%p8 bra 	$L__BB1_11;
	mul.wide.s32 	%rd15, %r6, 4;
	add.s64 	%rd16, %rd2, %rd15;
	st.global.u32 	[%rd16], %r2;
	bra.uni 	$L__BB1_11;
$L__BB1_10:
	ld.shared.u32 	%r19, [support];
	mul.wide.s32 	%rd11, %r19, 4;
	add.s64 	%rd12, %rd2, %rd11;
	mov.b32 	%r20, 0;
	st.global.u32 	[%rd12], %r20;
$L__BB1_11:
	add.s32 	%r23, %r8, -1;
	setp.eq.s32 	%p9, %r2, %r23;
	@%p9 bra 	$L__BB1_14;
	ld.shared.u32 	%r7, [%r3];
	ld.shared.u32 	%r24, [%r3+4];
	setp.eq.s32 	%p10, %r7, %r24;
	@%p10 bra 	$L__BB1_15;
	mul.wide.s32 	%rd17, %r7, 4;
	add.s64 	%rd18, %rd1, %rd17;
	st.global.u32 	[%rd18], %r2;
	bra.uni 	$L__BB1_15;
$L__BB1_14:
	ld.shared.u32 	%r25, [%r3];
	mul.wide.s32 	%rd19, %r25, 4;
	add.s64 	%rd20, %rd1, %rd19;
	st.global.u32 	[%rd20], %r2;
$L__BB1_15:
	ret;

}
	// .globl	_Z13findCellStartPiiS_
.visible .entry _Z13findCellStartPiiS_(
	.param .u64 .ptr .align 1 _Z13findCellStartPiiS__param_0,
	.param .u32 _Z13findCellStartPiiS__param_1,
	.param .u64 .ptr .align 1 _Z13findCellStartPiiS__param_2
)
{
	.reg .pred 	%p<3>;
	.reg .b32 	%r<10>;
	.reg .b64 	%rd<13>;

	ld.param.u64 	%rd3, [_Z13findCellStartPiiS__param_0];
	ld.param.u64 	%rd4, [_Z13findCellStartPiiS__param_2];
	cvta.to.global.u64 	%rd1, %rd4;
	cvta.to.global.u64 	%rd2, %rd3;
	mov.u32 	%r3, %ctaid.x;
	mov.u32 	%r4, %ntid.x;
	mov.u32 	%r5, %tid.x;
	mad.lo.s32 	%r1, %r3, %r4, %r5;
	setp.lt.s32 	%p1, %r1, 1;
	@%p1 bra 	$L__BB2_3;
	mul.wide.u32 	%rd7, %r1, 4;
	add.s64 	%rd8, %rd2, %rd7;
	ld.global.u32 	%r2, [%rd8];
	add.s32 	%r8, %r1, -1;
	mul.wide.u32 	%rd9, %r8, 4;
	add.s64 	%rd10, %rd2, %rd9;
	ld.global.u32 	%r9, [%rd10];
	setp.eq.s32 	%p2, %r2, %r9;
	@%p2 bra 	$L__BB2_4;
	mul.wide.s32 	%rd11, %r2, 4;
	add.s64 	%rd12, %rd1, %rd11;
	st.global.u32 	[%rd12], %r1;
	bra.uni 	$L__BB2_4;
$L__BB2_3:
	ld.global.u32 	%r6, [%rd2];
	mul.wide.s32 	%rd5, %r6, 4;
	add.s64 	%rd6, %rd1, %rd5;
	mov.b32 	%r7, 0;
	st.global.u32 	[%rd6], %r7;
$L__BB2_4:
	ret;

}
	// .globl	_Z9distsQminPfS_S_S_S_S_iS_S_S_
.visible .entry _Z9distsQminPfS_S_S_S_S_iS_S_S_(
	.param .u64 .ptr .align 1 _Z9distsQminPfS_S_S_S_S_iS_S_S__param_0,
	.param .u64 .ptr .align 1 _Z9distsQminPfS_S_S_S_S_iS_S_S__param_1,
	.param .u64 .ptr .align 1 _Z9distsQminPfS_S_S_S_S_iS_S_S__param_2,
	.param .u64 .ptr .align 1 _Z9distsQminPfS_S_S_S_S_iS_S_S__param_3,
	.param .u64 .ptr .align 1 _Z9distsQminPfS_S_S_S_S_iS_S_S__param_4,
	.param .u64 .ptr .align 1 _Z9distsQminPfS_S_S_S_S_iS_S_S__param_5,
	.param .u32 _Z9distsQminPfS_S_S_S_S_iS_S_S__param_6,
	.param .u64 .ptr .align 1 _Z9distsQminPfS_S_S_S_S_iS_S_S__param_7,
	.param .u64 .ptr .align 1 _Z9distsQminPfS_S_S_S_S_iS_S_S__param_8,
	.param .u64 .ptr .align 1 _Z9distsQminPfS_S_S_S_S_iS_S_S__param_9
)
{
	.reg .pred 	%p<15>;
	.reg .b32 	%r<19>;
	.reg .b32 	%f<171>;
	.reg .b64 	%rd<48>;

	ld.param.u64 	%rd16, [_Z9distsQminPfS_S_S_S_S_iS_S_S__param_0];
	ld.param.u64 	%rd17, [_Z9distsQminPfS_S_S_S_S_iS_S_S__param_1];
	ld.param.u64 	%rd18, [_Z9distsQminPfS_S_S_S_S_iS_S_S__param_2];
	ld.param.u64 	%rd22, [_Z9distsQminPfS_S_S_S_S_iS_S_S__param_3];
	ld.param.u64 	%rd23, [_Z9distsQminPfS_S_S_S_S_iS_S_S__param_4];
	ld.param.u64 	%rd24, [_Z9distsQminPfS_S_S_S_S_iS_S_S__param_5];
	ld.param.u32 	%r10, [_Z9distsQminPfS_S_S_S_S_iS_S_S__param_6];
	ld.param.u64 	%rd20, [_Z9distsQminPfS_S_S_S_S_iS_S_S__param_8];
	ld.param.u64 	%rd21, [_Z9distsQminPfS_S_S_S_S_iS_S_S__param_9];
	cvta.to.global.u64 	%rd1, %rd24;
	cvta.to.global.u64 	%rd2, %rd23;
	cvta.to.global.u64 	%rd3, %rd22;
	mov.u32 	%r11, %ctaid.x;
	mov.u32 	%r12, %ntid.x;
	mov.u32 	%r13, %tid.x;
	mad.lo.s32 	%r1, %r11, %r12, %r13;
	setp.lt.s32 	%p1, %r10, 1;
	@%p1 bra 	$L__BB3_22;
	cvta.to.global.u64 	%rd25, %rd16;
	cvta.to.global.u64 	%rd26, %rd17;
	cvta.to.global.u64 	%rd27, %rd18;
	mul.wide.s32 	%rd28, %r1, 4;
	add.s64 	%rd29, %rd25, %rd28;
	ld.global.f32 	%f1, [%rd29];
	add.s64 	%rd30, %rd26, %rd28;
	ld.global.f32 	%f2, [%rd30];
	add.s64 	%rd31, %rd27, %rd28;
	ld.global.f32 	%f3, [%rd31];
	and.b32  	%r2, %r10, 3;
	setp.lt.u32 	%p2, %r10, 4;
	mov.f32 	%f130, 0f42C80000;
	mov.b32 	%r18, 0;
	@%p2 bra 	$L__BB3_12;
	and.b32  	%r18, %r10, 2147483644;
	neg.s32 	%r16, %r18;
	add.s64 	%rd47, %rd3, 8;
	add.s64 	%rd46, %rd2, 8;
	add.s64 	%rd45, %rd1, 8;
	mov.f32 	%f130, 0f42C80000;
$L__BB3_3:
	.pragma "nounroll";
	ld.global.f32 	%f8, [%rd47+-8];
	sub.f32 	%f82, %f8, %f1;
	ld.global.f32 	%f9, [%rd46+-8];
	sub.f32 	%f83, %f9, %f2;
	mul.f32 	%f84, %f83, %f83;
	fma.rn.f32 	%f85, %f82, %f82, %f84;
	ld.global.f32 	%f10, [%rd45+-8];
	sub.f32 	%f86, %f10, %f3;
	fma.rn.f32 	%f87, %f86, %f86, %f85;
	sqrt.rn.f32 	%f11, %f87;
	setp.geu.f32 	%p3, %f11, %f130;
	@%p3 bra 	$L__BB3_5;
	mov.f32 	%f130, %f11;
	mov.f32 	%f131, %f8;
	mov.f32 	%f132, %f9;
	mov.f32 	%f133, %f10;
$L__BB3_5:
	ld.global.f32 	%f16, [%rd47+-4];
	sub.f32 	%f88, %f16, %f1;
	ld.global.f32 	%f17, [%rd46+-4];
	sub.f32 	%f89, %f17, %f2;
	mul.f32 	%f90, %f89, %f89;
	fma.rn.f32 	%f91, %f88, %f88, %f90;
	ld.global.f32 	%f18, [%rd45+-4];
	sub.f32 	%f92, %f18, %f3;
	fma.rn.f32 	%f93, %f92, %f92, %f91;
	sqrt.rn.f32 	%f19, %f93;
	setp.geu.f32 	%p4, %f19, %f130;
	@%p4 bra 	$L__BB3_7;
	mov.f32 	%f130, %f19;
	mov.f32 	%f131, %f16;
	mov.f32 	%f132, %f17;
	mov.f32 	%f133, %f18;
$L__BB3_7:
	ld.global.f32 	%f24, [%rd47];
	sub.f32 	%f94, %f24, %f1;
	ld.global.f32 	%f25, [%rd46];
	sub.f32 	%f95, %f25, %f2;
	mul.f32 	%f96, %f95, %f95;
	fma.rn.f32 	%f97, %f94, %f94, %f96;
	ld.global.f32 	%f26, [%rd45];
	sub.f32 	%f98, %f26, %f3;
	fma.rn.f32 	%f99, %f98, %f98, %f97;
	sqrt.rn.f32 	%f27, %f99;
	setp.geu.f32 	%p5, %f27, %f130;
	@%p5 bra 	$L__BB3_9;
	mov.f32 	%f130, %f27;
	mov.f32 	%f131, %f24;
	mov.f32 	%f132, %f25;
	mov.f32 	%f133, %f26;
$L__BB3_9:
	ld.global.f32 	%f32, [%rd47+4];
	sub.f32 	%f100, %f32, %f1;
	ld.global.f32 	%f33, [%rd46+4];
	sub.f32 	%f101, %f33, %f2;
	mul.f32 	%f102, %f101, %f101;
	fma.rn.f32 	%f103, %f100, %f100, %f102;
	ld.global.f32 	%f34, [%rd45+4];
	sub.f32 	%f104, %f34, %f3;
	fma.rn.f32 	%f105, %f104, %f104, %f103;
	sqrt.rn.f32 	%f35, %f105;
	setp.geu.f32 	%p6, %f35, %f130;
	@%p6 bra 	$L__BB3_11;
	mov.f32 	%f130, %f35;
	mov.f32 	%f131, %f32;
	mov.f32 	%f132, %f33;
	mov.f32 	%f133, %f34;
$L__BB3_11:
	add.s32 	%r16, %r16, 4;
	add.s64 	%rd47, %rd47, 16;
	add.s64 	%rd46, %rd46, 16;
	add.s64 	%rd45, %rd45, 16;
	setp.ne.s32 	%p7, %r16, 0;
	@%p7 bra 	$L__BB3_3;
$L__BB3_12:
	setp.eq.s32 	%p8, %r2, 0;
	@%p8 bra 	$L__BB3_22;
	setp.eq.s32 	%p9, %r2, 1;
	@%p9 bra 	$L__BB3_19;
	mul.wide.u32 	%rd32, %r18, 4;
	add.s64 	%rd13, %rd3, %rd32;
	ld.global.f32 	%f47, [%rd13];
	sub.f32 	%f107, %f47, %f1;
	add.s64 	%rd14, %rd2, %rd32;
	ld.global.f32 	%f48, [%rd14];
	sub.f32 	%f108, %f48, %f2;
	mul.f32 	%f109, %f108, %f108;
	fma.rn.f32 	%f110, %f107, %f107, %f109;
	add.s64 	%rd15, %rd1, %rd32;
	ld.global.f32 	%f49, [%rd15];
	sub.f32 	%f111, %f49, %f3;
	fma.rn.f32 	%f112, %f111, %f111, %f110;
	sqrt.rn.f32 	%f50, %f112;
	setp.geu.f32 	%p10, %f50, %f130;
	@%p10 bra 	$L__BB3_16;
	mov.f32 	%f130, %f50;
	mov.f32 	%f131, %f47;
	mov.f32 	%f132, %f48;
	mov.f32 	%f133, %f49;
$L__BB3_16:
	ld.global.f32 	%f55, [%rd13+4];
	sub.f32 	%f113, %f55, %f1;
	ld.global.f32 	%f56, [%rd14+4];
	sub.f32 	%f114, %f56, %f2;
	mul.f32 	%f115, %f114, %f114;
	fma.rn.f32 	%f116, %f113, %f113, %f115;
	ld.global.f32 	%f57, [%rd15+4];
	sub.f32 	%f117, %f57, %f3;
	fma.rn.f32 	%f118, %f117, %f117, %f116;
	sqrt.rn.f32 	%f58, %f118;
	setp.geu.f32 	%p11, %f58, %f130;
	@%p11 bra 	$L__BB3_18;
	mov.f32 	%f130, %f58;
	mov.f32 	%f131, %f55;
	mov.f32 	%f132, %f56;
	mov.f32 	%f133, %f57;
$L__BB3_18:
	add.s32 	%r18, %r18, 2;
$L__BB3_19:
	and.b32  	%r15, %r10, 1;
	setp.eq.b32 	%p12, %r15, 1;
	not.pred 	%p13, %p12;
	@%p13 bra 	$L__BB3_22;
	mul.wide.u32 	%rd33, %r18, 4;
	add.s64 	%rd34, %rd3, %rd33;
	ld.global.f32 	%f70, [%rd34];
	sub.f32 	%f119, %f70, %f1;
	add.s64 	%rd35, %rd2, %rd33;
	ld.global.f32 	%f71, [%rd35];
	sub.f32 	%f120, %f71, %f2;
	mul.f32 	%f121, %f120, %f120;
	fma.rn.f32 	%f122, %f119, %f119, %f121;
	add.s64 	%rd36, %rd1, %rd33;
	ld.global.f32 	%f72, [%rd36];
	sub.f32 	%f123, %f72, %f3;
	fma.rn.f32 	%f124, %f123, %f123, %f122;
	sqrt.rn.f32 	%f125, %f124;
	setp.geu.f32 	%p14, %f125, %f130;
	@%p14 bra 	$L__BB3_22;
	mov.f32 	%f131, %f70;
	mov.f32 	%f132, %f71;
	mov.f32 	%f133, %f72;
$L__BB3_22:
	ld.param.u64 	%rd44, [_Z9distsQminPfS_S_S_S_S_iS_S_S__param_7];
	cvta.to.global.u64 	%rd37, %rd44;
	cvta.to.global.u64 	%rd38, %rd20;
	cvta.to.global.u64 	%rd39, %rd21;
	mul.wide.s32 	%rd40, %r1, 4;
	add.s64 	%rd41, %rd37, %rd40;
	st.global.f32 	[%rd41], %f131;
	add.s64 	%rd42, %rd38, %rd40;
	st.global.f32 	[%rd42], %f132;
	add.s64 	%rd43, %rd39, %rd40;
	st.global.f32 	[%rd43], %f133;
	ret;

}
	// .globl	_Z7gridvalPiS_PfS0_S0_i
.visible .entry _Z7gridvalPiS_PfS0_S0_i(
	.param .u64 .ptr .align 1 _Z7gridvalPiS_PfS0_S0_i_param_0,
	.param .u64 .ptr .align 1 _Z7gridvalPiS_PfS0_S0_i_param_1,
	.param .u64 .ptr .align 1 _Z7gridvalPiS_PfS0_S0_i_param_2,
	.param .u64 .ptr .align 1 _Z7gridvalPiS_PfS0_S0_i_param_3,
	.param .u64 .ptr .align 1 _Z7gridvalPiS_PfS0_S0_i_param_4,
	.param .u32 _Z7gridvalPiS_PfS0_S0_i_param_5
)
{
	.reg .pred 	%p<5>;
	.reg .b32 	%r<26>;
	.reg .b32 	%f<14>;
	.reg .b64 	%rd<27>;

	ld.param.u64 	%rd4, [_Z7gridvalPiS_PfS0_S0_i_param_0];
	ld.param.u64 	%rd5, [_Z7gridvalPiS_PfS0_S0_i_param_1];
	ld.param.u64 	%rd6, [_Z7gridvalPiS_PfS0_S0_i_param_2];
	ld.param.u64 	%rd7, [_Z7gridvalPiS_PfS0_S0_i_param_3];
	ld.param.u64 	%rd8, [_Z7gridvalPiS_PfS0_S0_i_param_4];
	ld.param.u32 	%r4, [_Z7gridvalPiS_PfS0_S0_i_param_5];
	cvta.to.global.u64 	%rd9, %rd5;
	cvta.to.global.u64 	%rd1, %rd8;
	cvta.to.global.u64 	%rd2, %rd7;
	cvta.to.global.u64 	%rd3, %rd6;
	mov.u32 	%r5, %ctaid.x;
	mov.u32 	%r6, %ntid.x;
	mov.u32 	%r7, %tid.x;
	mad.lo.s32 	%r1, %r5, %r6, %r7;
	mul.wide.s32 	%rd10, %r1, 4;
	add.s64 	%rd11, %rd3, %rd10;
	ld.global.f32 	%f2, [%rd11];
	cvt.rn.f32.s32 	%f1, %r4;
	mul.f32 	%f3, %f2, %f1;
	cvt.rzi.s32.f32 	%r8, %f3;
	add.s64 	%rd12, %rd2, %rd10;
	ld.global.f32 	%f4, [%rd12];
	mul.f32 	%f5, %f4, %f1;
	cvt.rzi.s32.f32 	%r9, %f5;
	add.s64 	%rd13, %rd1, %rd10;
	ld.global.f32 	%f6, [%rd13];
	mul.f32 	%f7, %f6, %f1;
	cvt.rzi.s32.f32 	%r10, %f7;
	mul.lo.s32 	%r2, %r4, %r4;
	mul.lo.s32 	%r11, %r8, %r2;
	mad.lo.s32 	%r12, %r9, %r4, %r11;
	add.s32 	%r3, %r12, %r10;
	mul.wide.s32 	%rd14, %r3, 4;
	add.s64 	%rd15, %rd9, %rd14;
	ld.global.u32 	%r13, [%rd15];
	setp.gt.s32 	%p1, %r1, %r13;
	@%p1 bra 	$L__BB4_2;
	cvta.to.global.u64 	%rd16, %rd4;
	add.s64 	%rd18, %rd16, %rd14;
	ld.global.u32 	%r14, [%rd18];
	setp.ge.s32 	%p2, %r1, %r14;
	@%p2 bra 	$L__BB4_3;
$L__BB4_2:
	mov.u64 	%rd19, $str;
	cvta.global.u64 	%rd20, %rd19;
	{ // callseq 0, 0
	.param .b64 param0;
	st.param.b64 	[param0], %rd20;
	.param .b64 param1;
	st.param.b64 	[param1], 0;
	.param .b32 retval0;
	call.uni (retval0), 
	vprintf, 
	(
	param0, 
	param1
	);
	ld.param.b32 	%r15, [retval0];
	} // callseq 0
$L__BB4_3:
	setp.lt.s32 	%p3, %r1, 1;
	@%p3 bra 	$L__BB4_6;
	add.s32 	%r17, %r1, -1;
	mul.wide.u32 	%rd21, %r17, 4;
	add.s64 	%rd22, %rd3, %rd21;
	ld.global.f32 	%f8, [%rd22];
	mul.f32 	%f9, %f8, %f1;
	cvt.rzi.s32.f32 	%r18, %f9;
	add.s64 	%rd23, %rd2, %rd21;
	ld.global.f32 	%f10, [%rd23];
	mul.f32 	%f11, %f10, %f1;
	cvt.rzi.s32.f32 	%r19, %f11;
	add.s64 	%rd24, %rd1, %rd21;
	ld.global.f32 	%f12, [%rd24];
	mul.f32 	%f13, %f12, %f1;
	cvt.rzi.s32.f32 	%r20, %f13;
	mul.lo.s32 	%r21, %r18, %r2;
	mad.lo.s32 	%r22, %r19, %r4, %r21;
	add.s32 	%r23, %r22, %r20;
	setp.le.s32 	%p4, %r23, %r3;
	@%p4 bra 	$L__BB4_6;
	mov.u64 	%rd25, $str$1;
	cvta.global.u64 	%rd26, %rd25;
	{ // callseq 1, 0
	.param .b64 param0;
	st.param.b64 	[param0], %rd26;
	.param .b64 param1;
	st.param.b64 	[param1], 0;
	.param .b32 retval0;
	call.uni (retval0), 
	vprintf, 
	(
	param0, 
	param1
	);
	ld.param.b32 	%r24, [retval0];
	} // callseq 1
$L__BB4_6:
	ret;

}
	// .globl	_Z10searchGridPfS_S_PiS0_S_S_S_S_S_S_iiS0_i
.visible .entry _Z10searchGridPfS_S_PiS0_S_S_S_S_S_S_iiS0_i(
	.param .u64 .ptr .align 1 _Z10searchGridPfS_S_PiS0_S_S_S_S_S_S_iiS0_i_param_0,
	.param .u64 .ptr .align 1 _Z10searchGridPfS_S_PiS0_S_S_S_S_S_S_iiS0_i_param_1,
	.param .u64 .ptr .align 1 _Z10searchGridPfS_S_PiS0_S_S_S_S_S_S_iiS0_i_param_2,
	.param .u64 .ptr .align 1 _Z10searchGridPfS_S_PiS0_S_S_S_S_S_S_iiS0_i_param_3,
	.param .u64 .ptr .align 1 _Z10searchGridPfS_S_PiS0_S_S_S_S_S_S_iiS0_i_param_4,
	.param .u64 .ptr .align 1 _Z10searchGridPfS_S_PiS0_S_S_S_S_S_S_iiS0_i_param_5,
	.param .u64 .ptr .align 1 _Z10searchGridPfS_S_PiS0_S_S_S_S_S_S_iiS0_i_param_6,
	.param .u64 .ptr .align 1 _Z10searchGridPfS_S_PiS0_S_S_S_S_S_S_iiS0_i_param_7,
	.param .u64 .ptr .align 1 _Z10searchGridPfS_S_PiS0_S_S_S_S_S_S_iiS0_i_param_8,
	.param .u64 .ptr .align 1 _Z10searchGridPfS_S_PiS0_S_S_S_S_S_S_iiS0_i_param_9,
	.param .u64 .ptr .align 1 _Z10searchGridPfS_S_PiS0_S_S_S_S_S_S_iiS0_i_param_10,
	.param .u32 _Z10searchGridPfS_S_PiS0_S_S_S_S_S_S_iiS0_i_param_11,
	.param .u32 _Z10searchGridPfS_S_PiS0_S_S_S_S_S_S_iiS0_i_param_12,
	.param .u64 .ptr .align 1 _Z10searchGridPfS_S_PiS0_S_S_S_S_S_S_iiS0_i_param_13,
	.param .u32 _Z10searchGridPfS_S_PiS0_S_S_S_S_S_S_iiS0_i_param_14
)
{
	.reg .pred 	%p<84>;
	.reg .b32 	%r<168>;
	.reg .b32 	%f<654>;
	.reg .b64 	%rd<80>;

	ld.param.u64 	%rd16, [_Z10searchGridPfS_S_PiS0_S_S_S_S_S_S_iiS0_i_param_3];
	ld.param.u64 	%rd17, [_Z10searchGridPfS_S_PiS0_S_S_S_S_S_S_iiS0_i_param_4];
	ld.param.u64 	%rd18, [_Z10searchGridPfS_S_PiS0_S_S_S_S_S_S_iiS0_i_param_5];
	ld.param.u64 	%rd19, [_Z10searchGridPfS_S_PiS0_S_S_S_S_S_S_iiS0_i_param_6];
	ld.param.u64 	%rd20, [_Z10searchGridPfS_S_PiS0_S_S_S_S_S_S_iiS0_i_param_7];
	ld.param.u32 	%r88, [_Z10searchGridPfS_S_PiS0_S_S_S_S_S_S_iiS0_i_param_11];
	ld.param.u32 	%r89, [_Z10searchGridPfS_S_PiS0_S_S_S_S_S_S_iiS0_i_param_12];
	cvta.to.global.u64 	%rd1, %rd20;
	cvta.to.global.u64 	%rd2, %rd19;
	cvta.to.global.u64 	%rd3, %rd18;
	cvta.to.global.u64 	%rd4, %rd17;
	cvta.to.global.u64 	%rd5, %rd16;
	mov.u32 	%r149, %ctaid.x;
	mul.lo.s32 	%r2, %r88, %r88;
	mul.lo.s32 	%r3, %r2, %r88;
	setp.ge.s32 	%p3, %r149, %r3;
	@%p3 bra 	$L__BB5_112;
	mov.u32 	%r4, %tid.x;
	mov.u32 	%r5, %ntid.x;
	cvt.rn.f32.s32 	%f1, %r88;
	add.s32 	%r6, %r88, -1;
$L__BB5_2:
	ld.param.u64 	%rd79, [_Z10searchGridPfS_S_PiS0_S_S_S_S_S_S_iiS0_i_param_13];
	cvta.to.global.u64 	%rd21, %rd79;
	mul.wide.s32 	%rd22, %r149, 4;
	add.s64 	%rd6, %rd21, %rd22;
	ld.global.u32 	%r90, [%rd6];
	setp.lt.s32 	%p4, %r90, 0;
	@%p4 bra 	$L__BB5_111;
	add.s64 	%rd7, %rd5, %rd22;
	ld.global.u32 	%r8, [%rd7];
	add.s64 	%rd8, %rd4, %rd22;
	ld.global.u32 	%r9, [%rd8];
	sub.s32 	%r91, %r9, %r8;
	shl.b32 	%r92, %r91, 2;
	mov.u32 	%r93, buf;
	add.s32 	%r10, %r93, %r92;
	add.s32 	%r94, %r10, %r92;
	add.s32 	%r11, %r94, 4;
	add.s32 	%r150, %r8, %r4;
	setp.gt.s32 	%p5, %r150, %r9;
	@%p5 bra 	$L__BB5_5;
$L__BB5_4:
	mul.wide.s32 	%rd24, %r150, 4;
	add.s64 	%rd25, %rd3, %rd24;
	ld.global.f32 	%f284, [%rd25];
	sub.s32 	%r95, %r150, %r8;
	shl.b32 	%r96, %r95, 2;
	add.s32 	%r98, %r93, %r96;
	st.shared.f32 	[%r98], %f284;
	add.s64 	%rd26, %rd2, %rd24;
	ld.global.f32 	%f285, [%rd26];
	add.s32 	%r99, %r10, %r96;
	st.shared.f32 	[%r99+4], %f285;
	add.s64 	%rd27, %rd1, %rd24;
	ld.global.f32 	%f286, [%rd27];
	add.s32 	%r100, %r11, %r96;
	st.shared.f32 	[%r100+4], %f286;
	add.s32 	%r150, %r150, %r5;
	setp.le.s32 	%p6, %r150, %r9;
	@%p6 bra 	$L__BB5_4;
$L__BB5_5:
	bar.sync 	0;
	ld.global.u32 	%r101, [%rd6];
	add.s32 	%r151, %r101, %r4;
	setp.ge.s32 	%p7, %r151, %r89;
	@%p7 bra 	$L__BB5_111;
	shl.b32 	%r102, %r9, 2;
	shl.b32 	%r103, %r8, 2;
	sub.s32 	%r104, %r102, %r103;
	add.s32 	%r16, %r104, 32;
	shl.b32 	%r105, %r9, 3;
	shl.b32 	%r106, %r8, 3;
	sub.s32 	%r107, %r105, %r106;
	add.s32 	%r17, %r107, 20;
$L__BB5_7:
	ld.param.u64 	%rd75, [_Z10searchGridPfS_S_PiS0_S_S_S_S_S_S_iiS0_i_param_2];
	ld.param.u64 	%rd74, [_Z10searchGridPfS_S_PiS0_S_S_S_S_S_S_iiS0_i_param_1];
	ld.param.u64 	%rd73, [_Z10searchGridPfS_S_PiS0_S_S_S_S_S_S_iiS0_i_param_0];
	cvta.to.global.u64 	%rd28, %rd73;
	mul.wide.s32 	%rd29, %r151, 4;
	add.s64 	%rd30, %rd28, %rd29;
	ld.global.f32 	%f2, [%rd30];
	cvta.to.global.u64 	%rd31, %rd74;
	add.s64 	%rd32, %rd31, %rd29;
	ld.global.f32 	%f3, [%rd32];
	cvta.to.global.u64 	%rd33, %rd75;
	add.s64 	%rd34, %rd33, %rd29;
	ld.global.f32 	%f4, [%rd34];
	mul.f32 	%f287, %f2, %f1;
	cvt.rzi.s32.f32 	%r19, %f287;
	mul.f32 	%f288, %f3, %f1;
	cvt.rzi.s32.f32 	%r20, %f288;
	mul.f32 	%f289, %f4, %f1;
	cvt.rzi.s32.f32 	%r21, %f289;
	mul.lo.s32 	%r108, %r19, %r2;
	mad.lo.s32 	%r109, %r20, %r88, %r108;
	add.s32 	%r110, %r109, %r21;
	setp.ne.s32 	%p8, %r110, %r149;
	@%p8 bra 	$L__BB5_111;
	setp.ge.s32 	%p9, %r19, %r6;
	mov.f32 	%f476, 0f42C80000;
	@%p9 bra 	$L__BB5_10;
	add.s32 	%r111, %r19, 1;
	cvt.rn.f32.s32 	%f291, %r111;
	div.rn.f32 	%f292, %f291, %f1;
	sub.f32 	%f476, %f292, %f2;
$L__BB5_10:
	setp.ge.s32 	%p10, %r20, %r6;
	@%p10 bra 	$L__BB5_12;
	add.s32 	%r112, %r20, 1;
	cvt.rn.f32.s32 	%f293, %r112;
	div.rn.f32 	%f294, %f293, %f1;
	sub.f32 	%f295, %f294, %f3;
	min.f32 	%f476, %f295, %f476;
$L__BB5_12:
	setp.ge.s32 	%p11, %r21, %r6;
	@%p11 bra 	$L__BB5_14;
	add.s32 	%r113, %r21, 1;
	cvt.rn.f32.s32 	%f296, %r113;
	div.rn.f32 	%f297, %f296, %f1;
	sub.f32 	%f298, %f297, %f4;
	min.f32 	%f476, %f298, %f476;
$L__BB5_14:
	setp.lt.s32 	%p12, %r19, 1;
	@%p12 bra 	$L__BB5_16;
	neg.s32 	%r114, %r19;
	cvt.rn.f32.s32 	%f299, %r114;
	div.rn.f32 	%f300, %f299, %f1;
	add.f32 	%f301, %f2, %f300;
	min.f32 	%f476, %f301, %f476;
$L__BB5_16:
	setp.lt.s32 	%p13, %r20, 1;
	@%p13 bra 	$L__BB5_18;
	neg.s32 	%r115, %r20;
	cvt.rn.f32.s32 	%f302, %r115;
	div.rn.f32 	%f303, %f302, %f1;
	add.f32 	%f304, %f3, %f303;
	min.f32 	%f476, %f304, %f476;
$L__BB5_18:
	setp.lt.s32 	%p14, %r21, 1;
	@%p14 bra 	$L__BB5_20;
	neg.s32 	%r116, %r21;
	cvt.rn.f32.s32 	%f305, %r116;
	div.rn.f32 	%f306, %f305, %f1;
	add.f32 	%f307, %f4, %f306;
	min.f32 	%f476, %f307, %f476;
$L__BB5_20:
	ld.global.u32 	%r22, [%rd7];
	setp.lt.s32 	%p15, %r22, 0;
	mov.f32 	%f589, 0f00000000;
	mov.f32 	%f590, 0f00000000;
	mov.f32 	%f591, 0f00000000;
	mov.f32 	%f488, 0f42C80000;
	@%p15 bra 	$L__BB5_62;
	ld.global.u32 	%r23, [%rd8];
	setp.lt.s32 	%p16, %r23, %r22;
	@%p16 bra 	$L__BB5_62;
	sub.s32 	%r118, %r23, %r22;
	max.s32 	%r24, %r118, 0;
	add.s32 	%r25, %r24, 1;
	and.b32  	%r26, %r25, 7;
	setp.lt.s32 	%p17, %r118, 7;
	mov.f32 	%f591, 0f00000000;
	mov.f32 	%f488, 0f42C80000;
	mov.b32 	%r155, 0;
	mov.f32 	%f590, %f591;
	mov.f32 	%f589, %f591;
	@%p17 bra 	$L__BB5_41;
	and.b32  	%r120, %r25, -8;
	neg.s32 	%r152, %r120;
	mov.f32 	%f591, 0f00000000;
	mov.f32 	%f488, 0f42C80000;
	mov.u32 	%r153, buf;
$L__BB5_24:
	.pragma "nounroll";
	ld.shared.f32 	%f21, [%r153];
	sub.f32 	%f317, %f21, %f2;
	add.s32 	%r30, %r153, %r16;
	ld.shared.f32 	%f22, [%r30+-28];
	sub.f32 	%f318, %f22, %f3;
	mul.f32 	%f319, %f318, %f318;
	fma.rn.f32 	%f320, %f317, %f317, %f319;
	add.s32 	%r31, %r153, %r17;
	ld.shared.f32 	%f23, [%r31+-12];
	sub.f32 	%f321, %f23, %f4;
	fma.rn.f32 	%f322, %f321, %f321, %f320;
	sqrt.rn.f32 	%f24, %f322;
	setp.geu.f32 	%p18, %f24, %f488;
	@%p18 bra 	$L__BB5_26;
	mov.f32 	%f589, %f21;
	mov.f32 	%f590, %f22;
	mov.f32 	%f591, %f23;
	mov.f32 	%f488, %f24;
$L__BB5_26:
	ld.shared.f32 	%f29, [%r153+4];
	sub.f32 	%f323, %f29, %f2;
	ld.shared.f32 	%f30, [%r30+-24];
	sub.f32 	%f324, %f30, %f3;
	mul.f32 	%f325, %f324, %f324;
	fma.rn.f32 	%f326, %f323, %f323, %f325;
	ld.shared.f32 	%f31, [%r31+-8];
	sub.f32 	%f327, %f31, %f4;
	fma.rn.f32 	%f328, %f327, %f327, %f326;
	sqrt.rn.f32 	%f32, %f328;
	setp.geu.f32 	%p19, %f32, %f488;
	@%p19 bra 	$L__BB5_28;
	mov.f32 	%f589, %f29;
	mov.f32 	%f590, %f30;
	mov.f32 	%f591, %f31;
	mov.f32 	%f488, %f32;
$L__BB5_28:
	ld.shared.f32 	%f37, [%r153+8];
	sub.f32 	%f329, %f37, %f2;
	ld.shared.f32 	%f38, [%r30+-20];
	sub.f32 	%f330, %f38, %f3;
	mul.f32 	%f331, %f330, %f330;
	fma.rn.f32 	%f332, %f329, %f329, %f331;
	ld.shared.f32 	%f39, [%r31+-4];
	sub.f32 	%f333, %f39, %f4;
	fma.rn.f32 	%f334, %f333, %f333, %f332;
	sqrt.rn.f32 	%f40, %f334;
	setp.geu.f32 	%p20, %f40, %f488;
	@%p20 bra 	$L__BB5_30;
	mov.f32 	%f589, %f37;
	mov.f32 	%f590, %f38;
	mov.f32 	%f591, %f39;
	mov.f32 	%f488, %f40;
$L__BB5_30:
	ld.shared.f32 	%f45, [%r153+12];
	sub.f32 	%f335, %f45, %f2;
	ld.shared.f32 	%f46, [%r30+-16];
	sub.f32 	%f336, %f46, %f3;
	mul.f32 	%f337, %f336, %f336;
	fma.rn.f32 	%f338, %f335, %f335, %f337;
	ld.shared.f32 	%f47, [%r31];
	sub.f32 	%f339, %f47, %f4;
	fma.rn.f32 	%f340, %f339, %f339, %f338;
	sqrt.rn.f32 	%f48, %f340;
	setp.geu.f32 	%p21, %f48, %f488;
	@%p21 bra 	$L__BB5_32;
	mov.f32 	%f589, %f45;
	mov.f32 	%f590, %f46;
	mov.f32 	%f591, %f47;
	mov.f32 	%f488, %f48;
$L__BB5_32:
	ld.shared.f32 	%f53, [%r153+16];
	sub.f32 	%f341, %f53, %f2;
	ld.shared.f32 	%f54, [%r30+-12];
	sub.f32 	%f342, %f54, %f3;
	mul.f32 	%f343, %f342, %f342;
	fma.rn.f32 	%f344, %f341, %f341, %f343;
	ld.shared.f32 	%f55, [%r31+4];
	sub.f32 	%f345, %f55, %f4;
	fma.rn.f32 	%f346, %f345, %f345, %f344;
	sqrt.rn.f32 	%f56, %f346;
	setp.geu.f32 	%p22, %f56, %f488;
	@%p22 bra 	$L__BB5_34;
	mov.f32 	%f589, %f53;
	mov.f32 	%f590, %f54;
	mov.f32 	%f591, %f55;
	mov.f32 	%f488, %f56;
$L__BB5_34:
	ld.shared.f32 	%f61, [%r153+20];
	sub.f32 	%f347, %f61, %f2;
	ld.shared.f32 	%f62, [%r30+-8];
	sub.f32 	%f348, %f62, %f3;
	mul.f32 	%f349, %f348, %f348;
	fma.rn.f32 	%f350, %f347, %f347, %f349;
	ld.shared.f32 	%f63, [%r31+8];
	sub.f32 	%f351, %f63, %f4;
	fma.rn.f32 	%f352, %f351, %f351, %f350;
	sqrt.rn.f32 	%f64, %f352;
	setp.geu.f32 	%p23, %f64, %f488;
	@%p23 bra 	$L__BB5_36;
	mov.f32 	%f589, %f61;
	mov.f32 	%f590, %f62;
	mov.f32 	%f591, %f63;
	mov.f32 	%f488, %f64;
$L__BB5_36:
	ld.shared.f32 	%f69, [%r153+24];
	sub.f32 	%f353, %f69, %f2;
	ld.shared.f32 	%f70, [%r30+-4];
	sub.f32 	%f354, %f70, %f3;
	mul.f32 	%f355, %f354, %f354;
	fma.rn.f32 	%f356, %f353, %f353, %f355;
	ld.shared.f32 	%f71, [%r31+12];
	sub.f32 	%f357, %f71, %f4;
	fma.rn.f32 	%f358, %f357, %f357, %f356;
	sqrt.rn.f32 	%f72, %f358;
	setp.geu.f32 	%p24, %f72, %f488;
	@%p24 bra 	$L__BB5_38;
	mov.f32 	%f589, %f69;
	mov.f32 	%f590, %f70;
	mov.f32 	%f591, %f71;
	mov.f32 	%f488, %f72;
$L__BB5_38:
	ld.shared.f32 	%f77, [%r153+28];
	sub.f32 	%f359, %f77, %f2;
	ld.shared.f32 	%f78, [%r30];
	sub.f32 	%f360, %f78, %f3;
	mul.f32 	%f361, %f360, %f360;
	fma.rn.f32 	%f362, %f359, %f359, %f361;
	ld.shared.f32 	%f79, [%r31+16];
	sub.f32 	%f363, %f79, %f4;
	fma.rn.f32 	%f364, %f363, %f363, %f362;
	sqrt.rn.f32 	%f80, %f364;
	setp.geu.f32 	%p25, %f80, %f488;
	@%p25 bra 	$L__BB5_40;
	mov.f32 	%f589, %f77;
	mov.f32 	%f590, %f78;
	mov.f32 	%f591, %f79;
	mov.f32 	%f488, %f80;
$L__BB5_40:
	and.b32  	%r155, %r25, -8;
	add.s32 	%r153, %r153, 32;
	add.s32 	%r152, %r152, 8;
	setp.ne.s32 	%p26, %r152, 0;
	@%p26 bra 	$L__BB5_24;
$L__BB5_41:
	setp.eq.s32 	%p27, %r26, 0;
	@%p27 bra 	$L__BB5_62;
	setp.lt.u32 	%p28, %r26, 4;
	@%p28 bra 	$L__BB5_52;
	shl.b32 	%r121, %r155, 2;
	mov.u32 	%r122, buf;
	add.s32 	%r36, %r122, %r121;
	ld.shared.f32 	%f93, [%r36];
	sub.f32 	%f366, %f93, %f2;
	add.s32 	%r37, %r10, %r121;
	ld.shared.f32 	%f94, [%r37+4];
	sub.f32 	%f367, %f94, %f3;
	mul.f32 	%f368, %f367, %f367;
	fma.rn.f32 	%f369, %f366, %f366, %f368;
	add.s32 	%r38, %r11, %r121;
	ld.shared.f32 	%f95, [%r38+4];
	sub.f32 	%f370, %f95, %f4;
	fma.rn.f32 	%f371, %f370, %f370, %f369;
	sqrt.rn.f32 	%f96, %f371;
	setp.geu.f32 	%p29, %f96, %f488;
	@%p29 bra 	$L__BB5_45;
	mov.f32 	%f589, %f93;
	mov.f32 	%f590, %f94;
	mov.f32 	%f591, %f95;
	mov.f32 	%f488, %f96;
$L__BB5_45:
	ld.shared.f32 	%f101, [%r36+4];
	sub.f32 	%f372, %f101, %f2;
	ld.shared.f32 	%f102, [%r37+8];
	sub.f32 	%f373, %f102, %f3;
	mul.f32 	%f374, %f373, %f373;
	fma.rn.f32 	%f375, %f372, %f372, %f374;
	ld.shared.f32 	%f103, [%r38+8];
	sub.f32 	%f376, %f103, %f4;
	fma.rn.f32 	%f377, %f376, %f376, %f375;
	sqrt.rn.f32 	%f104, %f377;
	setp.geu.f32 	%p30, %f104, %f488;
	@%p30 bra 	$L__BB5_47;
	mov.f32 	%f589, %f101;
	mov.f32 	%f590, %f102;
	mov.f32 	%f591, %f103;
	mov.f32 	%f488, %f104;
$L__BB5_47:
	ld.shared.f32 	%f109, [%r36+8];
	sub.f32 	%f378, %f109, %f2;
	ld.shared.f32 	%f110, [%r37+12];
	sub.f32 	%f379, %f110, %f3;
	mul.f32 	%f380, %f379, %f379;
	fma.rn.f32 	%f381, %f378, %f378, %f380;
	ld.shared.f32 	%f111, [%r38+12];
	sub.f32 	%f382, %f111, %f4;
	fma.rn.f32 	%f383, %f382, %f382, %f381;
	sqrt.rn.f32 	%f112, %f383;
	setp.geu.f32 	%p31, %f112, %f488;
	@%p31 bra 	$L__BB5_49;
	mov.f32 	%f589, %f109;
	mov.f32 	%f590, %f110;
	mov.f32 	%f591, %f111;
	mov.f32 	%f488, %f112;
$L__BB5_49:
	ld.shared.f32 	%f117, [%r36+12];
	sub.f32 	%f384, %f117, %f2;
	ld.shared.f32 	%f118, [%r37+16];
	sub.f32 	%f385, %f118, %f3;
	mul.f32 	%f386, %f385, %f385;
	fma.rn.f32 	%f387, %f384, %f384, %f386;
	ld.shared.f32 	%f119, [%r38+16];
	sub.f32 	%f388, %f119, %f4;
	fma.rn.f32 	%f389, %f388, %f388, %f387;
	sqrt.rn.f32 	%f120, %f389;
	setp.geu.f32 	%p32, %f120, %f488;
	@%p32 bra 	$L__BB5_51;
	mov.f32 	%f589, %f117;
	mov.f32 	%f590, %f118;
	mov.f32 	%f591, %f119;
	mov.f32 	%f488, %f120;
$L__BB5_51:
	add.s32 	%r155, %r155, 4;
$L__BB5_52:
	and.b32  	%r123, %r25, 3;
	setp.eq.s32 	%p33, %r123, 0;
	@%p33 bra 	$L__BB5_62;
	setp.eq.s32 	%p34, %r123, 1;
	@%p34 bra 	$L__BB5_59;
	shl.b32 	%r124, %r155, 2;
	mov.u32 	%r125, buf;
	add.s32 	%r41, %r125, %r124;
	ld.shared.f32 	%f133, [%r41];
	sub.f32 	%f391, %f133, %f2;
	add.s32 	%r42, %r10, %r124;
	ld.shared.f32 	%f134, [%r42+4];
	sub.f32 	%f392, %f134, %f3;
	mul.f32 	%f393, %f392, %f392;
	fma.rn.f32 	%f394, %f391, %f391, %f393;
	add.s32 	%r43, %r11, %r124;
	ld.shared.f32 	%f135, [%r43+4];
	sub.f32 	%f395, %f135, %f4;
	fma.rn.f32 	%f396, %f395, %f395, %f394;
	sqrt.rn.f32 	%f136, %f396;
	setp.geu.f32 	%p35, %f136, %f488;
	@%p35 bra 	$L__BB5_56;
	mov.f32 	%f589, %f133;
	mov.f32 	%f590, %f134;
	mov.f32 	%f591, %f135;
	mov.f32 	%f488, %f136;
$L__BB5_56:
	ld.shared.f32 	%f141, [%r41+4];
	sub.f32 	%f397, %f141, %f2;
	ld.shared.f32 	%f142, [%r42+8];
	sub.f32 	%f398, %f142, %f3;
	mul.f32 	%f399, %f398, %f398;
	fma.rn.f32 	%f400, %f397, %f397, %f399;
	ld.shared.f32 	%f143, [%r43+8];
	sub.f32 	%f401, %f143, %f4;
	fma.rn.f32 	%f402, %f401, %f401, %f400;
	sqrt.rn.f32 	%f144, %f402;
	setp.geu.f32 	%p36, %f144, %f488;
	@%p36 bra 	$L__BB5_58;
	mov.f32 	%f589, %f141;
	mov.f32 	%f590, %f142;
	mov.f32 	%f591, %f143;
	mov.f32 	%f488, %f144;
$L__BB5_58:
	add.s32 	%r155, %r155, 2;
$L__BB5_59:
	and.b32  	%r126, %r24, 1;
	setp.eq.b32 	%p37, %r126, 1;
	@%p37 bra 	$L__BB5_62;
	shl.b32 	%r127, %r155, 2;
	mov.u32 	%r128, buf;
	add.s32 	%r129, %r128, %r127;
	ld.shared.f32 	%f157, [%r129];
	sub.f32 	%f403, %f157, %f2;
	add.s32 	%r130, %r10, %r127;
	ld.shared.f32 	%f158, [%r130+4];
	sub.f32 	%f404, %f158, %f3;
	mul.f32 	%f405, %f404, %f404;
	fma.rn.f32 	%f406, %f403, %f403, %f405;
	add.s32 	%r131, %r11, %r127;
	ld.shared.f32 	%f159, [%r131+4];
	sub.f32 	%f407, %f159, %f4;
	fma.rn.f32 	%f408, %f407, %f407, %f406;
	sqrt.rn.f32 	%f160, %f408;
	setp.geu.f32 	%p38, %f160, %f488;
	@%p38 bra 	$L__BB5_62;
	mov.f32 	%f589, %f157;
	mov.f32 	%f590, %f158;
	mov.f32 	%f591, %f159;
	mov.f32 	%f488, %f160;
$L__BB5_62:
	setp.lt.f32 	%p39, %f488, %f476;
	@%p39 bra 	$L__BB5_110;
	add.s32 	%r159, %r21, 2;
	add.s32 	%r158, %r20, 2;
	add.s32 	%r157, %r19, 2;
	mov.b32 	%r160, 1;
$L__BB5_64:
	sub.s32 	%r53, %r19, %r160;
	add.s32 	%r54, %r160, %r19;
	setp.gt.s32 	%p40, %r53, %r54;
	@%p40 bra 	$L__BB5_97;
	sub.s32 	%r55, %r20, %r160;
	add.s32 	%r56, %r160, %r20;
	sub.s32 	%r57, %r21, %r160;
	add.s32 	%r58, %r160, %r21;
	mov.u32 	%r161, %r53;
$L__BB5_66:
	setp.gt.s32 	%p41, %r55, %r56;
	@%p41 bra 	$L__BB5_96;
	setp.eq.s32 	%p42, %r161, %r53;
	setp.eq.s32 	%p43, %r161, %r54;
	or.pred  	%p1, %p42, %p43;
	mul.lo.s32 	%r60, %r161, %r2;
	mov.u32 	%r162, %r55;
$L__BB5_68:
	setp.gt.s32 	%p44, %r57, %r58;
	@%p44 bra 	$L__BB5_95;
	setp.eq.s32 	%p45, %r162, %r55;
	setp.eq.s32 	%p46, %r162, %r56;
	or.pred  	%p2, %p45, %p46;
	mad.lo.s32 	%r62, %r162, %r88, %r60;
	mov.u32 	%r163, %r57;
$L__BB5_70:
	setp.eq.s32 	%p47, %r163, %r57;
	or.pred  	%p48, %p2, %p47;
	setp.eq.s32 	%p49, %r163, %r58;
	or.pred  	%p50, %p49, %p48;
	or.pred  	%p51, %p50, %p1;
	not.pred 	%p52, %p51;
	@%p52 bra 	$L__BB5_94;
	add.s32 	%r64, %r62, %r163;
	setp.lt.s32 	%p53, %r64, 0;
	setp.ge.s32 	%p54, %r64, %r3;
	or.pred  	%p55, %p53, %p54;
	@%p55 bra 	$L__BB5_94;
	mul.wide.u32 	%rd35, %r64, 4;
	add.s64 	%rd36, %rd5, %rd35;
	ld.global.u32 	%r166, [%rd36];
	add.s64 	%rd37, %rd4, %rd35;
	ld.global.u32 	%r134, [%rd37];
	setp.lt.s32 	%p56, %r166, 0;
	setp.lt.s32 	%p57, %r134, %r166;
	or.pred  	%p58, %p56, %p57;
	@%p58 bra 	$L__BB5_94;
	sub.s32 	%r135, %r134, %r166;
	add.s32 	%r67, %r135, 1;
	and.b32  	%r68, %r67, 3;
	setp.lt.u32 	%p59, %r135, 3;
	@%p59 bra 	$L__BB5_84;
	and.b32  	%r69, %r67, -4;
	mov.b32 	%r165, 0;
$L__BB5_75:
	.pragma "nounroll";
	mul.wide.u32 	%rd38, %r166, 4;
	add.s64 	%rd39, %rd3, %rd38;
	ld.global.f32 	%f185, [%rd39];
	sub.f32 	%f410, %f185, %f2;
	add.s64 	%rd40, %rd2, %rd38;
	ld.global.f32 	%f186, [%rd40];
	sub.f32 	%f411, %f186, %f3;
	mul.f32 	%f412, %f411, %f411;
	fma.rn.f32 	%f413, %f410, %f410, %f412;
	add.s64 	%rd41, %rd1, %rd38;
	ld.global.f32 	%f187, [%rd41];
	sub.f32 	%f414, %f187, %f4;
	fma.rn.f32 	%f415, %f414, %f414, %f413;
	sqrt.rn.f32 	%f188, %f415;
	setp.geu.f32 	%p60, %f188, %f488;
	@%p60 bra 	$L__BB5_77;
	mov.f32 	%f589, %f185;
	mov.f32 	%f590, %f186;
	mov.f32 	%f591, %f187;
	mov.f32 	%f488, %f188;
$L__BB5_77:
	add.s32 	%r137, %r166, 1;
	mul.wide.u32 	%rd42, %r137, 4;
	add.s64 	%rd43, %rd3, %rd42;
	ld.global.f32 	%f193, [%rd43];
	sub.f32 	%f416, %f193, %f2;
	add.s64 	%rd44, %rd2, %rd42;
	ld.global.f32 	%f194, [%rd44];
	sub.f32 	%f417, %f194, %f3;
	mul.f32 	%f418, %f417, %f417;
	fma.rn.f32 	%f419, %f416, %f416, %f418;
	add.s64 	%rd45, %rd1, %rd42;
	ld.global.f32 	%f195, [%rd45];
	sub.f32 	%f420, %f195, %f4;
	fma.rn.f32 	%f421, %f420, %f420, %f419;
	sqrt.rn.f32 	%f196, %f421;
	setp.geu.f32 	%p61, %f196, %f488;
	@%p61 bra 	$L__BB5_79;
	mov.f32 	%f589, %f193;
	mov.f32 	%f590, %f194;
	mov.f32 	%f591, %f195;
	mov.f32 	%f488, %f196;
$L__BB5_79:
	add.s32 	%r138, %r166, 2;
	mul.wide.u32 	%rd46, %r138, 4;
	add.s64 	%rd47, %rd3, %rd46;
	ld.global.f32 	%f201, [%rd47];
	sub.f32 	%f422, %f201, %f2;
	add.s64 	%rd48, %rd2, %rd46;
	ld.global.f32 	%f202, [%rd48];
	sub.f32 	%f423, %f202, %f3;
	mul.f32 	%f424, %f423, %f423;
	fma.rn.f32 	%f425, %f422, %f422, %f424;
	add.s64 	%rd49, %rd1, %rd46;
	ld.global.f32 	%f203, [%rd49];
	sub.f32 	%f426, %f203, %f4;
	fma.rn.f32 	%f427, %f426, %f426, %f425;
	sqrt.rn.f32 	%f204, %f427;
	setp.geu.f32 	%p62, %f204, %f488;
	@%p62 bra 	$L__BB5_81;
	mov.f32 	%f589, %f201;
	mov.f32 	%f590, %f202;
	mov.f32 	%f591, %f203;
	mov.f32 	%f488, %f204;
$L__BB5_81:
	add.s32 	%r139, %r166, 3;
	mul.wide.u32 	%rd50, %r139, 4;
	add.s64 	%rd51, %rd3, %rd50;
	ld.global.f32 	%f209, [%rd51];
	sub.f32 	%f428, %f209, %f2;
	add.s64 	%rd52, %rd2, %rd50;
	ld.global.f32 	%f210, [%rd52];
	sub.f32 	%f429, %f210, %f3;
	mul.f32 	%f430, %f429, %f429;
	fma.rn.f32 	%f431, %f428, %f428, %f430;
	add.s64 	%rd53, %rd1, %rd50;
	ld.global.f32 	%f211, [%rd53];
	sub.f32 	%f432, %f211, %f4;
	fma.rn.f32 	%f433, %f432, %f432, %f431;
	sqrt.rn.f32 	%f212, %f433;
	setp.geu.f32 	%p63, %f212, %f488;
	@%p63 bra 	$L__BB5_83;
	mov.f32 	%f589, %f209;
	mov.f32 	%f590, %f210;
	mov.f32 	%f591, %f211;
	mov.f32 	%f488, %f212;
$L__BB5_83:
	add.s32 	%r166, %r166, 4;
	add.s32 	%r165, %r165, 4;
	setp.ne.s32 	%p64, %r165, %r69;
	@%p64 bra 	$L__BB5_75;
$L__BB5_84:
	setp.eq.s32 	%p65, %r68, 0;
	@%p65 bra 	$L__BB5_94;
	setp.eq.s32 	%p66, %r68, 1;
	@%p66 bra 	$L__BB5_91;
	mul.wide.u32 	%rd54, %r166, 4;
	add.s64 	%rd55, %rd3, %rd54;
	ld.global.f32 	%f225, [%rd55];
	sub.f32 	%f435, %f225, %f2;
	add.s64 	%rd56, %rd2, %rd54;
	ld.global.f32 	%f226, [%rd56];
	sub.f32 	%f436, %f226, %f3;
	mul.f32 	%f437, %f436, %f436;
	fma.rn.f32 	%f438, %f435, %f435, %f437;
	add.s64 	%rd57, %rd1, %rd54;
	ld.global.f32 	%f227, [%rd57];
	sub.f32 	%f439, %f227, %f4;
	fma.rn.f32 	%f440, %f439, %f439, %f438;
	sqrt.rn.f32 	%f228, %f440;
	setp.geu.f32 	%p67, %f228, %f488;
	@%p67 bra 	$L__BB5_88;
	mov.f32 	%f589, %f225;
	mov.f32 	%f590, %f226;
	mov.f32 	%f591, %f227;
	mov.f32 	%f488, %f228;
$L__BB5_88:
	add.s32 	%r140, %r166, 1;
	mul.wide.u32 	%rd58, %r140, 4;
	add.s64 	%rd59, %rd3, %rd58;
	ld.global.f32 	%f233, [%rd59];
	sub.f32 	%f441, %f233, %f2;
	add.s64 	%rd60, %rd2, %rd58;
	ld.global.f32 	%f234, [%rd60];
	sub.f32 	%f442, %f234, %f3;
	mul.f32 	%f443, %f442, %f442;
	fma.rn.f32 	%f444, %f441, %f441, %f443;
	add.s64 	%rd61, %rd1, %rd58;
	ld.global.f32 	%f235, [%rd61];
	sub.f32 	%f445, %f235, %f4;
	fma.rn.f32 	%f446, %f445, %f445, %f444;
	sqrt.rn.f32 	%f236, %f446;
	setp.geu.f32 	%p68, %f236, %f488;
	@%p68 bra 	$L__BB5_90;
	mov.f32 	%f589, %f233;
	mov.f32 	%f590, %f234;
	mov.f32 	%f591, %f235;
	mov.f32 	%f488, %f236;
$L__BB5_90:
	add.s32 	%r166, %r166, 2;
$L__BB5_91:
	and.b32  	%r141, %r67, 1;
	setp.eq.b32 	%p69, %r141, 1;
	not.pred 	%p70, %p69;
	@%p70 bra 	$L__BB5_94;
	mul.wide.u32 	%rd62, %r166, 4;
	add.s64 	%rd63, %rd3, %rd62;
	ld.global.f32 	%f249, [%rd63];
	sub.f32 	%f447, %f249, %f2;
	add.s64 	%rd64, %rd2, %rd62;
	ld.global.f32 	%f250, [%rd64];
	sub.f32 	%f448, %f250, %f3;
	mul.f32 	%f449, %f448, %f448;
	fma.rn.f32 	%f450, %f447, %f447, %f449;
	add.s64 	%rd65, %rd1, %rd62;
	ld.global.f32 	%f251, [%rd65];
	sub.f32 	%f451, %f251, %f4;
	fma.rn.f32 	%f452, %f451, %f451, %f450;
	sqrt.rn.f32 	%f252, %f452;
	setp.geu.f32 	%p71, %f252, %f488;
	@%p71 bra 	$L__BB5_94;
	mov.f32 	%f589, %f249;
	mov.f32 	%f590, %f250;
	mov.f32 	%f591, %f251;
	mov.f32 	%f488, %f252;
$L__BB5_94:
	add.s32 	%r163, %r163, 1;
	setp.ne.s32 	%p72, %r163, %r159;
	@%p72 bra 	$L__BB5_70;
$L__BB5_95:
	add.s32 	%r162, %r162, 1;
	setp.ne.s32 	%p73, %r162, %r158;
	@%p73 bra 	$L__BB5_68;
$L__BB5_96:
	add.s32 	%r161, %r161, 1;
	setp.ne.s32 	%p74, %r161, %r157;
	@%p74 bra 	$L__BB5_66;
$L__BB5_97:
	setp.ge.s32 	%p75, %r54, %r6;
	mov.f32 	%f646, 0f42C80000;
	@%p75 bra 	$L__BB5_99;
	add.s32 	%r142, %r54, 1;
	cvt.rn.f32.s32 	%f454, %r142;
	div.rn.f32 	%f455, %f454, %f1;
	sub.f32 	%f646, %f455, %f2;
$L__BB5_99:
	add.s32 	%r80, %r160, %r20;
	setp.ge.s32 	%p76, %r80, %r6;
	@%p76 bra 	$L__BB5_101;
	add.s32 	%r143, %r80, 1;
	cvt.rn.f32.s32 	%f456, %r143;
	div.rn.f32 	%f457, %f456, %f1;
	sub.f32 	%f458, %f457, %f3;
	min.f32 	%f646, %f458, %f646;
$L__BB5_101:
	add.s32 	%r81, %r160, %r21;
	setp.ge.s32 	%p77, %r81, %r6;
	@%p77 bra 	$L__BB5_103;
	add.s32 	%r144, %r81, 1;
	cvt.rn.f32.s32 	%f459, %r144;
	div.rn.f32 	%f460, %f459, %f1;
	sub.f32 	%f461, %f460, %f4;
	min.f32 	%f646, %f461, %f646;
$L__BB5_103:
	setp.le.s32 	%p78, %r19, %r160;
	@%p78 bra 	$L__BB5_105;
	sub.s32 	%r145, %r160, %r19;
	cvt.rn.f32.s32 	%f462, %r145;
	div.rn.f32 	%f463, %f462, %f1;
	add.f32 	%f464, %f2, %f463;
	min.f32 	%f646, %f464, %f646;
$L__BB5_105:
	setp.le.s32 	%p79, %r20, %r160;
	@%p79 bra 	$L__BB5_107;
	sub.s32 	%r146, %r160, %r20;
	cvt.rn.f32.s32 	%f465, %r146;
	div.rn.f32 	%f466, %f465, %f1;
	add.f32 	%f467, %f3, %f466;
	min.f32 	%f646, %f467, %f646;
$L__BB5_107:
	setp.le.s32 	%p80, %r21, %r160;
	@%p80 bra 	$L__BB5_109;
	sub.s32 	%r147, %r160, %r21;
	cvt.rn.f32.s32 	%f468, %r147;
	div.rn.f32 	%f469, %f468, %f1;
	add.f32 	%f470, %f4, %f469;
	min.f32 	%f646, %f470, %f646;
$L__BB5_109:
	add.s32 	%r160, %r160, 1;
	setp.geu.f32 	%p81, %f488, %f646;
	add.s32 	%r159, %r159, 1;
	add.s32 	%r158, %r158, 1;
	add.s32 	%r157, %r157, 1;
	@%p81 bra 	$L__BB5_64;
$L__BB5_110:
	ld.param.u64 	%rd78, [_Z10searchGridPfS_S_PiS0_S_S_S_S_S_S_iiS0_i_param_10];
	ld.param.u64 	%rd77, [_Z10searchGridPfS_S_PiS0_S_S_S_S_S_S_iiS0_i_param_9];
	ld.param.u64 	%rd76, [_Z10searchGridPfS_S_PiS0_S_S_S_S_S_S_iiS0_i_param_8];
	cvta.to.global.u64 	%rd66, %rd76;
	mul.wide.s32 	%rd67, %r151, 4;
	add.s64 	%rd68, %rd66, %rd67;
	st.global.f32 	[%rd68], %f589;
	cvta.to.global.u64 	%rd69, %rd77;
	add.s64 	%rd70, %rd69, %rd67;
	st.global.f32 	[%rd70], %f590;
	cvta.to.global.u64 	%rd71, %rd78;
	add.s64 	%rd72, %rd71, %rd67;
	st.global.f32 	[%rd72], %f591;
	add.s32 	%r151, %r151, %r5;
	setp.lt.s32 	%p82, %r151, %r89;
	@%p82 bra 	$L__BB5_7;
$L__BB5_111:
	mov.u32 	%r148, %nctaid.x;
	add.s32 	%r149, %r149, %r148;
	setp.lt.s32 	%p83, %r149, %r3;
	@%p83 bra 	$L__BB5_2;
$L__BB5_112:
	ret;

}
	// .globl	_Z19find_maximum_kernelPiS_S_S_i
.visible .entry _Z19find_maximum_kernelPiS_S_S_i(
	.param .u64 .ptr .align 1 _Z19find_maximum_kernelPiS_S_S_i_param_0,
	.param .u64 .ptr .align 1 _Z19find_maximum_kernelPiS_S_S_i_param_1,
	.param .u64 .ptr .align 1 _Z19find_maximum_kernelPiS_S_S_i_param_2,
	.param .u64 .ptr .align 1 _Z19find_maximum_kernelPiS_S_S_i_param_3,
	.param .u32 _Z19find_maximum_kernelPiS_S_S_i_param_4
)
{
	.reg .pred 	%p<11>;
	.reg .b32 	%r<39>;
	.reg .b64 	%rd<12>;

	ld.param.u64 	%rd5, [_Z19find_maximum_kernelPiS_S_S_i_param_0];
	ld.param.u64 	%rd6, [_Z19find_maximum_kernelPiS_S_S_i_param_1];
	ld.param.u64 	%rd7, [_Z19find_maximum_kernelPiS_S_S_i_param_2];
	ld.param.u64 	%rd8, [_Z19find_maximum_kernelPiS_S_S_i_param_3];
	ld.param.u32 	%r15, [_Z19find_maximum_kernelPiS_S_S_i_param_4];
	cvta.to.global.u64 	%rd1, %rd7;
	cvta.to.global.u64 	%rd2, %rd8;
	mov.u32 	%r1, %tid.x;
	mov.u32 	%r17, %ctaid.x;
	mov.u32 	%r38, %ntid.x;
	mad.lo.s32 	%r3, %r17, %r38, %r1;
	setp.ge.u32 	%p1, %r3, %r15;
	mov.b32 	%r37, -1;
	@%p1 bra 	$L__BB6_3;
	mov.u32 	%r20, %nctaid.x;
	mul.lo.s32 	%r4, %r20, %r38;
	cvta.to.global.u64 	%rd3, %rd5;
	cvta.to.global.u64 	%rd4, %rd6;
	mov.b32 	%r36, 0;
	mov.b32 	%r37, -1;
$L__BB6_2:
	add.s32 	%r21, %r36, %r3;
	mul.wide.u32 	%rd9, %r21, 4;
	add.s64 	%rd10, %rd3, %rd9;
	ld.global.u32 	%r22, [%rd10];
	add.s64 	%rd11, %rd4, %rd9;
	ld.global.u32 	%r23, [%rd11];
	sub.s32 	%r24, %r23, %r22;
	setp.gt.s32 	%p2, %r37, %r24;
	add.s32 	%r25, %r24, 1;
	selp.b32 	%r37, %r37, %r25, %p2;
	add.s32 	%r36, %r36, %r4;
	add.s32 	%r26, %r21, %r4;
	setp.lt.u32 	%p3, %r26, %r15;
	@%p3 bra 	$L__BB6_2;
$L__BB6_3:
	shl.b32 	%r27, %r1, 2;
	mov.u32 	%r28, cache;
	add.s32 	%r10, %r28, %r27;
	st.shared.u32 	[%r10], %r37;
	bar.sync 	0;
	setp.lt.u32 	%p4, %r38, 2;
	@%p4 bra 	$L__BB6_8;
$L__BB6_4:
	mov.u32 	%r11, %r38;
	shr.u32 	%r38, %r11, 1;
	setp.ge.u32 	%p5, %r1, %r38;
	@%p5 bra 	$L__BB6_7;
	ld.shared.u32 	%r29, [%r10];
	shl.b32 	%r30, %r38, 2;
	add.s32 	%r31, %r10, %r30;
	ld.shared.u32 	%r13, [%r31];
	setp.ge.s32 	%p6, %r29, %r13;
	@%p6 bra 	$L__BB6_7;
	st.shared.u32 	[%r10], %r13;
$L__BB6_7:
	bar.sync 	0;
	setp.gt.u32 	%p7, %r11, 3;
	@%p7 bra 	$L__BB6_4;
$L__BB6_8:
	setp.ne.s32 	%p8, %r1, 0;
	@%p8 bra 	$L__BB6_13;
$L__BB6_9:
	atom.relaxed.global.cas.b32 	%r32, [%rd2], 0, 1;
	setp.ne.s32 	%p9, %r32, 0;
	@%p9 bra 	$L__BB6_9;
	ld.global.u32 	%r33, [%rd1];
	ld.shared.u32 	%r14, [cache];
	setp.ge.s32 	%p10, %r33, %r14;
	@%p10 bra 	$L__BB6_12;
	st.global.u32 	[%rd1], %r14;
$L__BB6_12:
	atom.global.exch.b32 	%r34, [%rd2], 0;
$L__BB6_13:
	ret;

}
	// .globl	_Z8checkmaxiPiS_
.visible .entry _Z8checkmaxiPiS_(
	.param .u32 _Z8checkmaxiPiS__param_0,
	.param .u64 .ptr .align 1 _Z8checkmaxiPiS__param_1,
	.param .u64 .ptr .align 1 _Z8checkmaxiPiS__param_2
)
{
	.reg .pred 	%p<2>;
	.reg .b32 	%r<11>;
	.reg .b64 	%rd<10>;

	ld.param.u32 	%r1, [_Z8checkmaxiPiS__param_0];
	ld.param.u64 	%rd1, [_Z8checkmaxiPiS__param_1];
	ld.param.u64 	%rd2, [_Z8checkmaxiPiS__param_2];
	cvta.to.global.u64 	%rd3, %rd1;
	cvta.to.global.u64 	%rd4, %rd2;
	mov.u32 	%r2, %ctaid.x;
	mov.u32 	%r3, %ntid.x;
	mov.u32 	%r4, %tid.x;
	mad.lo.s32 	%r5, %r2, %r3, %r4;
	mul.wide.s32 	%rd5, %r5, 4;
	add.s64 	%rd6, %rd4, %rd5;
	ld.global.u32 	%r6, [%rd6];
	add.s64 	%rd7, %rd3, %rd5;
	ld.global.u32 	%r7, [%rd7];
	sub.s32 	%r8, %r6, %r7;
	setp.lt.s32 	%p1, %r8, %r1;
	@%p1 bra 	$L__BB7_2;
	mov.u64 	%rd8, $str$2;
	cvta.global.u64 	%rd9, %rd8;
	{ // callseq 2, 0
	.param .b64 param0;
	st.param.b64 	[param0], %rd9;
	.param .b64 param1;
	st.param.b64 	[param1], 0;
	.param .b32 retval0;
	call.uni (retval0), 
	vprintf, 
	(
	param0, 
	param1
	);
	ld.param.b32 	%r9, [retval0];
	} // callseq 2
$L__BB7_2:
	ret;

}
	// .globl	_ZN3cub18CUB_300001_SM_10006detail11EmptyKernelIvEEvv
.visible .entry _ZN3cub18CUB_300001_SM_10006detail11EmptyKernelIvEEvv()
{


	ret;

}
	// .globl	_ZN3cub18CUB_300001_SM_10006detail9transform16transform_kernelINS2_10policy_hubILb1EN4cuda3std3__45tupleIJN6thrust24THRUST_300001_SM_1000_NS12zip_iteratorINS8_IJNSA_10device_ptrIfEESD_SD_EEEEEEEEE10policy1000EiNS7_10__identityENSA_7pointerINS8_IJfffEEENSA_8cuda_cub3tagENSA_11use_defaultESO_EEJSF_EEEvT0_iT1_T2_DpNS2_10kernel_argIT3_EE
.visible .entry _ZN3cub18CUB_300001_SM_10006detail9transform16transform_kernelINS2_10policy_hubILb1EN4cuda3std3__45tupleIJN6thrust24THRUST_300001_SM_1000_NS12zip_iteratorINS8_IJNSA_10device_ptrIfEESD_SD_EEEEEEEEE10policy1000EiNS7_10__identityENSA_7pointerINS8_IJfffEEENSA_8cuda_cub3tagENSA_11use_defaultESO_EEJSF_EEEvT0_iT1_T2_DpNS2_10kernel_argIT3_EE(
	.param .u32 _ZN3cub18CUB_300001_SM_10006detail9transform16transform_kernelINS2_10policy_hubILb1EN4cuda3std3__45tupleIJN6thrust24THRUST_300001_SM_1000_NS12zip_iteratorINS8_IJNSA_10device_ptrIfEESD_SD_EEEEEEEEE10policy1000EiNS7_10__identityENSA_7pointerINS8_IJfffEEENSA_8cuda_cub3tagENSA_11use_defaultESO_EEJSF_EEEvT0_iT1_T2_DpNS2_10kernel_argIT3_EE_param_0,
	.param .u32 _ZN3cub18CUB_300001_SM_10006detail9transform16transform_kernelINS2_10policy_hubILb1EN4cuda3std3__45tupleIJN6thrust24THRUST_300001_SM_1000_NS12zip_iteratorINS8_IJNSA_10device_ptrIfEESD_SD_EEEEEEEEE10policy1000EiNS7_10__identityENSA_7pointerINS8_IJfffEEENSA_8cuda_cub3tagENSA_11use_defaultESO_EEJSF_EEEvT0_iT1_T2_DpNS2_10kernel_argIT3_EE_param_1,
	.param .align 1 .b8 _ZN3cub18CUB_300001_SM_10006detail9transform16transform_kernelINS2_10policy_hubILb1EN4cuda3std3__45tupleIJN6thrust24THRUST_300001_SM_1000_NS12zip_iteratorINS8_IJNSA_10device_ptrIfEESD_SD_EEEEEEEEE10policy1000EiNS7_10__identityENSA_7pointerINS8_IJfffEEENSA_8cuda_cub3tagENSA_11use_defaultESO_EEJSF_EEEvT0_iT1_T2_DpNS2_10kernel_argIT3_EE_param_2[1],
	.param .align 8 .b8 _ZN3cub18CUB_300001_SM_10006detail9transform16transform_kernelINS2_10policy_hubILb1EN4cuda3std3__45tupleIJN6thrust24THRUST_300001_SM_1000_NS12zip_iteratorINS8_IJNSA_10device_ptrIfEESD_SD_EEEEEEEEE10policy1000EiNS7_10__identityENSA_7pointerINS8_IJfffEEENSA_8cuda_cub3tagENSA_11use_defaultESO_EEJSF_EEEvT0_iT1_T2_DpNS2_10kernel_argIT3_EE_param_3[8],
	.param .align 8 .b8 _ZN3cub18CUB_300001_SM_10006detail9transform16transform_kernelINS2_10policy_hubILb1EN4cuda3std3__45tupleIJN6thrust24THRUST_300001_SM_1000_NS12zip_iteratorINS8_IJNSA_10device_ptrIfEESD_SD_EEEEEEEEE10policy1000EiNS7_10__identityENSA_7pointerINS8_IJfffEEENSA_8cuda_cub3tagENSA_11use_defaultESO_EEJSF_EEEvT0_iT1_T2_DpNS2_10kernel_argIT3_EE_param_4[24]
)
.maxntid 128
{
	.reg .pred 	%p<35>;
	.reg .b32 	%r<74>;
	.reg .b32 	%f<91>;
	.reg .b64 	%rd<120>;

	ld.param.u32 	%r38, [_ZN3cub18CUB_300001_SM_10006detail9transform16transform_kernelINS2_10policy_hubILb1EN4cuda3std3__45tupleIJN6thrust24THRUST_300001_SM_1000_NS12zip_iteratorINS8_IJNSA_10device_ptrIfEESD_SD_EEEEEEEEE10policy1000EiNS7_10__identityENSA_7pointerINS8_IJfffEEENSA_8cuda_cub3tagENSA_11use_defaultESO_EEJSF_EEEvT0_iT1_T2_DpNS2_10kernel_argIT3_EE_param_0];
	ld.param.u64 	%rd25, [_ZN3cub18CUB_300001_SM_10006detail9transform16transform_kernelINS2_10policy_hubILb1EN4cuda3std3__45tupleIJN6thrust24THRUST_300001_SM_1000_NS12zip_iteratorINS8_IJNSA_10device_ptrIfEESD_SD_EEEEEEEEE10policy1000EiNS7_10__identityENSA_7pointerINS8_IJfffEEENSA_8cuda_cub3tagENSA_11use_defaultESO_EEJSF_EEEvT0_iT1_T2_DpNS2_10kernel_argIT3_EE_param_4+16];
	ld.param.u64 	%rd24, [_ZN3cub18CUB_300001_SM_10006detail9transform16transform_kernelINS2_10policy_hubILb1EN4cuda3std3__45tupleIJN6thrust24THRUST_300001_SM_1000_NS12zip_iteratorINS8_IJNSA_10device_ptrIfEESD_SD_EEEEEEEEE10policy1000EiNS7_10__identityENSA_7pointerINS8_IJfffEEENSA_8cuda_cub3tagENSA_11use_defaultESO_EEJSF_EEEvT0_iT1_T2_DpNS2_10kernel_argIT3_EE_param_4+8];
	ld.param.u64 	%rd23, [_ZN3cub18CUB_300001_SM_10006detail9transform16transform_kernelINS2_10policy_hubILb1EN4cuda3std3__45tupleIJN6thrust24THRUST_300001_SM_1000_NS12zip_iteratorINS8_IJNSA_10device_ptrIfEESD_SD_EEEEEEEEE10policy1000EiNS7_10__identityENSA_7pointerINS8_IJfffEEENSA_8cuda_cub3tagENSA_11use_defaultESO_EEJSF_EEEvT0_iT1_T2_DpNS2_10kernel_argIT3_EE_param_4];
	ld.param.u64 	%rd26, [_ZN3cub18CUB_300001_SM_10006detail9transform16transform_kernelINS2_10policy_hubILb1EN4cuda3std3__45tupleIJN6thrust24THRUST_300001_SM_1000_NS12zip_iteratorINS8_IJNSA_10device_ptrIfEESD_SD_EEEEEEEEE10policy1000EiNS7_10__identityENSA_7pointerINS8_IJfffEEENSA_8cuda_cub3tagENSA_11use_defaultESO_EEJSF_EEEvT0_iT1_T2_DpNS2_10kernel_argIT3_EE_param_3];
	ld.param.u32 	%r37, [_ZN3cub18CUB_300001_SM_10006detail9transform16transform_kernelINS2_10policy_hubILb1EN4cuda3std3__45tupleIJN6thrust24THRUST_300001_SM_1000_NS12zip_iteratorINS8_IJNSA_10device_ptrIfEESD_SD_EEEEEEEEE10policy1000EiNS7_10__identityENSA_7pointerINS8_IJfffEEENSA_8cuda_cub3tagENSA_11use_defaultESO_EEJSF_EEEvT0_iT1_T2_DpNS2_10kernel_argIT3_EE_param_1];
	cvta.to.global.u64 	%rd1, %rd26;
	cvta.to.global.u64 	%rd2, %rd23;
	cvta.to.global.u64 	%rd3, %rd24;
	cvta.to.global.u64 	%rd4, %rd25;
	shl.b32 	%r39, %r37, 7;
	mov.u32 	%r40, %ctaid.x;
	mul.lo.s32 	%r1, %r39, %r40;
	sub.s32 	%r41, %r38, %r1;
	min.s32 	%r2, %r39, %r41;
	mul.wide.s32 	%rd118, %r1, 4;
	add.s64 	%rd5, %rd2, %rd118;
	add.s64 	%rd6, %rd3, %rd118;
	add.s64 	%rd7, %rd4, %rd118;
	mul.wide.s32 	%rd28, %r1, 12;
	add.s64 	%rd8, %rd1, %rd28;
	setp.gt.s32 	%p1, %r39, %r41;
	@%p1 bra 	$L__BB9_13;
	setp.lt.s32 	%p2, %r37, 1;
	@%p2 bra 	$L__BB9_54;
	mov.u32 	%r3, %tid.x;
	and.b32  	%r4, %r37, 7;
	setp.lt.u32 	%p3, %r37, 8;
	mov.b32 	%r72, 0;
	@%p3 bra 	$L__BB9_5;
	and.b32  	%r43, %r37, 2147483640;
	neg.s32 	%r66, %r43;
	mul.wide.u32 	%rd30, %r3, 12;
	add.s64 	%rd31, %rd28, %rd1;
	add.s64 	%rd32, %rd31, %rd30;
	add.s64 	%rd119, %rd32, 8;
	add.s64 	%rd33, %rd118, 1536;
	add.s64 	%rd11, %rd2, %rd33;
	add.s32 	%r65, %r3, 128;
	add.s64 	%rd12, %rd3, %rd33;
	add.s64 	%rd13, %rd4, %rd33;
	add.s64 	%rd14, %rd31, 4612;
$L__BB9_4:
	.pragma "nounroll";
	and.b32  	%r72, %r37, 2147483640;
	mul.wide.s32 	%rd34, %r65, 4;
	add.s64 	%rd35, %rd11, %rd34;
	add.s64 	%rd36, %rd12, %rd34;
	add.s64 	%rd37, %rd13, %rd34;
	mul.wide.s32 	%rd38, %r65, 12;
	add.s64 	%rd39, %rd14, %rd38;
	cvta.to.global.u64 	%rd40, %rd23;
	mul.wide.u32 	%rd41, %r3, 4;
	add.s64 	%rd42, %rd40, %rd41;
	add.s64 	%rd43, %rd42, %rd118;
	cvta.to.global.u64 	%rd44, %rd24;
	add.s64 	%rd45, %rd44, %rd41;
	add.s64 	%rd46, %rd45, %rd118;
	cvta.to.global.u64 	%rd47, %rd25;
	add.s64 	%rd48, %rd47, %rd41;
	add.s64 	%rd49, %rd48, %rd118;
	ld.global.f32 	%f1, [%rd43];
	ld.global.f32 	%f2, [%rd46];
	ld.global.f32 	%f3, [%rd49];
	st.global.f32 	[%rd119+-8], %f1;
	st.global.f32 	[%rd119+-4], %f2;
	st.global.f32 	[%rd119], %f3;
	ld.global.f32 	%f4, [%rd35+-1536];
	ld.global.f32 	%f5, [%rd36+-1536];
	ld.global.f32 	%f6, [%rd37+-1536];
	st.global.f32 	[%rd39+-4612], %f4;
	st.global.f32 	[%rd39+-4608], %f5;
	st.global.f32 	[%rd39+-4604], %f6;
	ld.global.f32 	%f7, [%rd35+-1024];
	ld.global.f32 	%f8, [%rd36+-1024];
	ld.global.f32 	%f9, [%rd37+-1024];
	st.global.f32 	[%rd39+-3076], %f7;
	st.global.f32 	[%rd39+-3072], %f8;
	st.global.f32 	[%rd39+-3068], %f9;
	ld.global.f32 	%f10, [%rd35+-512];
	ld.global.f32 	%f11, [%rd36+-512];
	ld.global.f32 	%f12, [%rd37+-512];
	st.global.f32 	[%rd39+-1540], %f10;
	st.global.f32 	[%rd39+-1536], %f11;
	st.global.f32 	[%rd39+-1532], %f12;
	ld.global.f32 	%f13, [%rd35];
	ld.global.f32 	%f14, [%rd36];
	ld.global.f32 	%f15, [%rd37];
	st.global.f32 	[%rd39+-4], %f13;
	st.global.f32 	[%rd39], %f14;
	st.global.f32 	[%rd39+4], %f15;
	ld.global.f32 	%f16, [%rd35+512];
	ld.global.f32 	%f17, [%rd36+512];
	ld.global.f32 	%f18, [%rd37+512];
	st.global.f32 	[%rd39+1532], %f16;
	st.global.f32 	[%rd39+1536], %f17;
	st.global.f32 	[%rd39+1540], %f18;
	ld.global.f32 	%f19, [%rd35+1024];
	ld.global.f32 	%f20, [%rd36+1024];
	ld.global.f32 	%f21, [%rd37+1024];
	st.global.f32 	[%rd39+3068], %f19;
	st.global.f32 	[%rd39+3072], %f20;
	st.global.f32 	[%rd39+3076], %f21;
	ld.global.f32 	%f22, [%rd35+1536];
	ld.global.f32 	%f23, [%rd36+1536];
	ld.global.f32 	%f24, [%rd37+1536];
	st.global.f32 	[%rd39+4604], %f22;
	st.global.f32 	[%rd39+4608], %f23;
	st.global.f32 	[%rd39+4612], %f24;
	add.s32 	%r66, %r66, 8;
	add.s64 	%rd119, %rd119, 12288;
	add.s64 	%rd118, %rd118, 4096;
	add.s32 	%r65, %r65, 1024;
	setp.eq.s32 	%p4, %r66, 0;
	@%p4 bra 	$L__BB9_5;
	bra.uni 	$L__BB9_4;
$L__BB9_5:
	setp.eq.s32 	%p5, %r4, 0;
	@%p5 bra 	$L__BB9_54;
	and.b32  	%r32, %r37, 3;
	setp.lt.u32 	%p6, %r4, 4;
	@%p6 bra 	$L__BB9_8;
	shl.b32 	%r44, %r72, 7;
	add.s32 	%r45, %r44, %r3;
	mul.wide.s32 	%rd50, %r45, 4;
	add.s64 	%rd51, %rd5, %rd50;
	add.s64 	%rd52, %rd6, %rd50;
	add.s64 	%rd53, %rd7, %rd50;
	ld.global.f32 	%f25, [%rd51];
	ld.global.f32 	%f26, [%rd52];
	ld.global.f32 	%f27, [%rd53];
	mul.wide.s32 	%rd54, %r45, 12;
	add.s64 	%rd55, %rd8, %rd54;
	st.global.f32 	[%rd55], %f25;
	st.global.f32 	[%rd55+4], %f26;
	st.global.f32 	[%rd55+8], %f27;
	ld.global.f32 	%f28, [%rd51+512];
	ld.global.f32 	%f29, [%rd52+512];
	ld.global.f32 	%f30, [%rd53+512];
	st.global.f32 	[%rd55+1536], %f28;
	st.global.f32 	[%rd55+1540], %f29;
	st.global.f32 	[%rd55+1544], %f30;
	ld.global.f32 	%f31, [%rd51+1024];
	ld.global.f32 	%f32, [%rd52+1024];
	ld.global.f32 	%f33, [%rd53+1024];
	st.global.f32 	[%rd55+3072], %f31;
	st.global.f32 	[%rd55+3076], %f32;
	st.global.f32 	[%rd55+3080], %f33;
	ld.global.f32 	%f34, [%rd51+1536];
	ld.global.f32 	%f35, [%rd52+1536];
	ld.global.f32 	%f36, [%rd53+1536];
	st.global.f32 	[%rd55+4608], %f34;
	st.global.f32 	[%rd55+4612], %f35;
	st.global.f32 	[%rd55+4616], %f36;
	add.s32 	%r72, %r72, 4;
$L__BB9_8:
	setp.eq.s32 	%p7, %r32, 0;
	@%p7 bra 	$L__BB9_54;
	setp.eq.s32 	%p8, %r32, 1;
	@%p8 bra 	$L__BB9_11;
	shl.b32 	%r46, %r72, 7;
	add.s32 	%r47, %r46, %r3;
	mul.wide.s32 	%rd56, %r47, 4;
	add.s64 	%rd57, %rd5, %rd56;
	add.s64 	%rd58, %rd6, %rd56;
	add.s64 	%rd59, %rd7, %rd56;
	ld.global.f32 	%f37, [%rd57];
	ld.global.f32 	%f38, [%rd58];
	ld.global.f32 	%f39, [%rd59];
	mul.wide.s32 	%rd60, %r47, 12;
	add.s64 	%rd61, %rd8, %rd60;
	st.global.f32 	[%rd61], %f37;
	st.global.f32 	[%rd61+4], %f38;
	st.global.f32 	[%rd61+8], %f39;
	ld.global.f32 	%f40, [%rd57+512];
	ld.global.f32 	%f41, [%rd58+512];
	ld.global.f32 	%f42, [%rd59+512];
	st.global.f32 	[%rd61+1536], %f40;
	st.global.f32 	[%rd61+1540], %f41;
	st.global.f32 	[%rd61+1544], %f42;
	add.s32 	%r72, %r72, 2;
$L__BB9_11:
	and.b32  	%r48, %r37, 1;
	setp.eq.b32 	%p9, %r48, 1;
	not.pred 	%p10, %p9;
	@%p10 bra 	$L__BB9_54;
	shl.b32 	%r49, %r72, 7;
	add.s32 	%r50, %r49, %r3;
	mul.wide.s32 	%rd62, %r50, 4;
	add.s64 	%rd63, %rd5, %rd62;
	add.s64 	%rd64, %rd6, %rd62;
	add.s64 	%rd65, %rd7, %rd62;
	ld.global.f32 	%f43, [%rd63];
	ld.global.f32 	%f44, [%rd64];
	ld.global.f32 	%f45, [%rd65];
	mul.wide.s32 	%rd66, %r50, 12;
	add.s64 	%rd67, %rd8, %rd66;
	st.global.f32 	[%rd67], %f43;
	st.global.f32 	[%rd67+4], %f44;
	st.global.f32 	[%rd67+8], %f45;
	bra.uni 	$L__BB9_54;
$L__BB9_13:
	setp.lt.s32 	%p11, %r37, 1;
	@%p11 bra 	$L__BB9_54;
	mov.u32 	%r7, %tid.x;
	and.b32  	%r8, %r37, 7;
	setp.lt.u32 	%p12, %r37, 8;
	mov.b32 	%r68, 0;
	@%p12 bra 	$L__BB9_33;
	and.b32  	%r68, %r37, 2147483640;
	mov.b32 	%r67, 0;
$L__BB9_16:
	.pragma "nounroll";
	shl.b32 	%r53, %r67, 7;
	add.s32 	%r16, %r53, %r7;
	setp.ge.s32 	%p13, %r16, %r2;
	@%p13 bra 	$L__BB9_18;
	mul.wide.u32 	%rd68, %r16, 4;
	add.s64 	%rd69, %rd5, %rd68;
	add.s64 	%rd70, %rd6, %rd68;
	add.s64 	%rd71, %rd7, %rd68;
	ld.global.f32 	%f46, [%rd69];
	ld.global.f32 	%f47, [%rd70];
	ld.global.f32 	%f48, [%rd71];
	mul.wide.u32 	%rd72, %r16, 12;
	add.s64 	%rd73, %rd8, %rd72;
	st.global.f32 	[%rd73], %f46;
	st.global.f32 	[%rd73+4], %f47;
	st.global.f32 	[%rd73+8], %f48;
$L__BB9_18:
	add.s32 	%r54, %r16, 128;
	setp.ge.s32 	%p14, %r54, %r2;
	mul.wide.s32 	%rd74, %r54, 4;
	add.s64 	%rd19, %rd5, %rd74;
	add.s64 	%rd20, %rd6, %rd74;
	add.s64 	%rd21, %rd7, %rd74;
	mul.wide.s32 	%rd75, %r54, 12;
	add.s64 	%rd22, %rd8, %rd75;
	@%p14 bra 	$L__BB9_20;
	ld.global.f32 	%f49, [%rd19];
	ld.global.f32 	%f50, [%rd20];
	ld.global.f32 	%f51, [%rd21];
	st.global.f32 	[%rd22], %f49;
	st.global.f32 	[%rd22+4], %f50;
	st.global.f32 	[%rd22+8], %f51;
$L__BB9_20:
	add.s32 	%r55, %r16, 256;
	setp.ge.s32 	%p15, %r55, %r2;
	@%p15 bra 	$L__BB9_22;
	ld.global.f32 	%f52, [%rd19+512];
	ld.global.f32 	%f53, [%rd20+512];
	ld.global.f32 	%f54, [%rd21+512];
	st.global.f32 	[%rd22+1536], %f52;
	st.global.f32 	[%rd22+1540], %f53;
	st.global.f32 	[%rd22+1544], %f54;
$L__BB9_22:
	add.s32 	%r56, %r16, 384;
	setp.ge.s32 	%p16, %r56, %r2;
	@%p16 bra 	$L__BB9_24;
	ld.global.f32 	%f55, [%rd19+1024];
	ld.global.f32 	%f56, [%rd20+1024];
	ld.global.f32 	%f57, [%rd21+1024];
	st.global.f32 	[%rd22+3072], %f55;
	st.global.f32 	[%rd22+3076], %f56;
	st.global.f32 	[%rd22+3080], %f57;
$L__BB9_24:
	add.s32 	%r57, %r16, 512;
	setp.ge.s32 	%p17, %r57, %r2;
	@%p17 bra 	$L__BB9_26;
	ld.global.f32 	%f58, [%rd19+1536];
	ld.global.f32 	%f59, [%rd20+1536];
	ld.global.f32 	%f60, [%rd21+1536];
	st.global.f32 	[%rd22+4608], %f58;
	st.global.f32 	[%rd22+4612], %f59;
	st.global.f32 	[%rd22+4616], %f60;
$L__BB9_26:
	add.s32 	%r58, %r16, 640;
	setp.ge.s32 	%p18, %r58, %r2;
	@%p18 bra 	$L__BB9_28;
	ld.global.f32 	%f61, [%rd19+2048];
	ld.global.f32 	%f62, [%rd20+2048];
	ld.global.f32 	%f63, [%rd21+2048];
	st.global.f32 	[%rd22+6144], %f61;
	st.global.f32 	[%rd22+6148], %f62;
	st.global.f32 	[%rd22+6152], %f63;
$L__BB9_28:
	add.s32 	%r59, %r16, 768;
	setp.ge.s32 	%p19, %r59, %r2;
	@%p19 bra 	$L__BB9_30;
	ld.global.f32 	%f64, [%rd19+2560];
	ld.global.f32 	%f65, [%rd20+2560];
	ld.global.f32 	%f66, [%rd21+2560];
	st.global.f32 	[%rd22+7680], %f64;
	st.global.f32 	[%rd22+7684], %f65;
	st.global.f32 	[%rd22+7688], %f66;
$L__BB9_30:
	add.s32 	%r60, %r16, 896;
	setp.ge.s32 	%p20, %r60, %r2;
	@%p20 bra 	$L__BB9_32;
	ld.global.f32 	%f67, [%rd19+3072];
	ld.global.f32 	%f68, [%rd20+3072];
	ld.global.f32 	%f69, [%rd21+3072];
	st.global.f32 	[%rd22+9216], %f67;
	st.global.f32 	[%rd22+9220], %f68;
	st.global.f32 	[%rd22+9224], %f69;
$L__BB9_32:
	add.s32 	%r67, %r67, 8;
	setp.ne.s32 	%p21, %r67, %r68;
	@%p21 bra 	$L__BB9_16;
$L__BB9_33:
	setp.eq.s32 	%p22, %r8, 0;
	@%p22 bra 	$L__BB9_54;
	and.b32  	%r19, %r37, 3;
	setp.lt.u32 	%p23, %r8, 4;
	@%p23 bra 	$L__BB9_44;
	shl.b32 	%r61, %r68, 7;
	add.s32 	%r20, %r61, %r7;
	setp.ge.s32 	%p24, %r20, %r2;
	@%p24 bra 	$L__BB9_37;
	mul.wide.s32 	%rd76, %r20, 4;
	add.s64 	%rd77, %rd5, %rd76;
	add.s64 	%rd78, %rd6, %rd76;
	add.s64 	%rd79, %rd7, %rd76;
	ld.global.f32 	%f70, [%rd77];
	ld.global.f32 	%f71, [%rd78];
	ld.global.f32 	%f72, [%rd79];
	mul.wide.s32 	%rd80, %r20, 12;
	add.s64 	%rd81, %rd8, %rd80;
	st.global.f32 	[%rd81], %f70;
	st.global.f32 	[%rd81+4], %f71;
	st.global.f32 	[%rd81+8], %f72;
$L__BB9_37:
	add.s32 	%r21, %r20, 128;
	setp.ge.s32 	%p25, %r21, %r2;
	@%p25 bra 	$L__BB9_39;
	mul.wide.s32 	%rd82, %r21, 4;
	add.s64 	%rd83, %rd5, %rd82;
	add.s64 	%rd84, %rd6, %rd82;
	add.s64 	%rd85, %rd7, %rd82;
	ld.global.f32 	%f73, [%rd83];
	ld.global.f32 	%f74, [%rd84];
	ld.global.f32 	%f75, [%rd85];
	mul.wide.s32 	%rd86, %r21, 12;
	add.s64 	%rd87, %rd8, %rd86;
	st.global.f32 	[%rd87], %f73;
	st.global.f32 	[%rd87+4], %f74;
	st.global.f32 	[%rd87+8], %f75;
$L__BB9_39:
	add.s32 	%r22, %r20, 256;
	setp.ge.s32 	%p26, %r22, %r2;
	@%p26 bra 	$L__BB9_41;
	mul.wide.s32 	%rd88, %r22, 4;
	add.s64 	%rd89, %rd5, %rd88;
	add.s64 	%rd90, %rd6, %rd88;
	add.s64 	%rd91, %rd7, %rd88;
	ld.global.f32 	%f76, [%rd89];
	ld.global.f32 	%f77, [%rd90];
	ld.global.f32 	%f78, [%rd91];
	mul.wide.s32 	%rd92, %r22, 12;
	add.s64 	%rd93, %rd8, %rd92;
	st.global.f32 	[%rd93], %f76;
	st.global.f32 	[%rd93+4], %f77;
	st.global.f32 	[%rd93+8], %f78;
$L__BB9_41:
	add.s32 	%r23, %r20, 384;
	setp.ge.s32 	%p27, %r23, %r2;
	@%p27 bra 	$L__BB9_43;
	mul.wide.s32 	%rd94, %r23, 4;
	add.s64 	%rd95, %rd5, %rd94;
	add.s64 	%rd96, %rd6, %rd94;
	add.s64 	%rd97, %rd7, %rd94;
	ld.global.f32 	%f79, [%rd95];
	ld.global.f32 	%f80, [%rd96];
	ld.global.f32 	%f81, [%rd97];
	mul.wide.s32 	%rd98, %r23, 12;
	add.s64 	%rd99, %rd8, %rd98;
	st.global.f32 	[%rd99], %f79;
	st.global.f32 	[%rd99+4], %f80;
	st.global.f32 	[%rd99+8], %f81;
$L__BB9_43:
	add.s32 	%r68, %r68, 4;
$L__BB9_44:
	setp.eq.s32 	%p28, %r19, 0;
	@%p28 bra 	$L__BB9_54;
	setp.eq.s32 	%p29, %r19, 1;
	@%p29 bra 	$L__BB9_51;
	shl.b32 	%r62, %r68, 7;
	add.s32 	%r26, %r62, %r7;
	setp.ge.s32 	%p30, %r26, %r2;
	@%p30 bra 	$L__BB9_48;
	mul.wide.s32 	%rd100, %r26, 4;
	add.s64 	%rd101, %rd5, %rd100;
	add.s64 	%rd102, %rd6, %rd100;
	add.s64 	%rd103, %rd7, %rd100;
	ld.global.f32 	%f82, [%rd101];
	ld.global.f32 	%f83, [%rd102];
	ld.global.f32 	%f84, [%rd103];
	mul.wide.s32 	%rd104, %r26, 12;
	add.s64 	%rd105, %rd8, %rd104;
	st.global.f32 	[%rd105], %f82;
	st.global.f32 	[%rd105+4], %f83;
	st.global.f32 	[%rd105+8], %f84;
$L__BB9_48:
	add.s32 	%r27, %r26, 128;
	setp.ge.s32 	%p31, %r27, %r2;
	@%p31 bra 	$L__BB9_50;
	mul.wide.s32 	%rd106, %r27, 4;
	add.s64 	%rd107, %rd5, %rd106;
	add.s64 	%rd108, %rd6, %rd106;
	add.s64 	%rd109, %rd7, %rd106;
	ld.global.f32 	%f85, [%rd107];
	ld.global.f32 	%f86, [%rd108];
	ld.global.f32 	%f87, [%rd109];
	mul.wide.s32 	%rd110, %r27, 12;
	add.s64 	%rd111, %rd8, %rd110;
	st.global.f32 	[%rd111], %f85;
	st.global.f32 	[%rd111+4], %f86;
	st.global.f32 	[%rd111+8], %f87;
$L__BB9_50:
	add.s32 	%r68, %r68, 2;
$L__BB9_51:
	and.b32  	%r63, %r37, 1;
	setp.eq.b32 	%p32, %r63, 1;
	not.pred 	%p33, %p32;
	@%p33 bra 	$L__BB9_54;
	shl.b32 	%r64, %r68, 7;
	add.s32 	%r30, %r64, %r7;
	setp.ge.s32 	%p34, %r30, %r2;
	@%p34 bra 	$L__BB9_54;
	mul.wide.s32 	%rd112, %r30, 4;
	add.s64 	%rd113, %rd5, %rd112;
	add.s64 	%rd114, %rd6, %rd112;
	add.s64 	%rd115, %rd7, %rd112;
	ld.global.f32 	%f88, [%rd113];
	ld.global.f32 	%f89, [%rd114];
	ld.global.f32 	%f90, [%rd115];
	mul.wide.s32 	%rd116, %r30, 12;
	add.s64 	%rd117, %rd8, %rd116;
	st.global.f32 	[%rd117], %f88;
	st.global.f32 	[%rd117+4], %f89;
	st.global.f32 	[%rd117+8], %f90;
$L__BB9_54:
	ret;

}
	// .globl	_ZN3cub18CUB_300001_SM_10006detail9transform16transform_kernelINS2_10policy_hubILb1EN4cuda3std3__45tupleIJN6thrust24THRUST_300001_SM_1000_NS12zip_iteratorINS8_IJNSA_10device_ptrIfEESD_SD_EEEEEEEEE10policy1000ElNS7_10__identityENSA_7pointerINS8_IJfffEEENSA_8cuda_cub3tagENSA_11use_defaultESO_EEJSF_EEEvT0_iT1_T2_DpNS2_10kernel_argIT3_EE
.visible .entry _ZN3cub18CUB_300001_SM_10006detail9transform16transform_kernelINS2_10policy_hubILb1EN4cuda3std3__45tupleIJN6thrust24THRUST_300001_SM_1000_NS12zip_iteratorINS8_IJNSA_10device_ptrIfEESD_SD_EEEEEEEEE10policy1000ElNS7_10__identityENSA_7pointerINS8_IJfffEEENSA_8cuda_cub3tagENSA_11use_defaultESO_EEJSF_EEEvT0_iT1_T2_DpNS2_10kernel_argIT3_EE(
	.param .u64 _ZN3cub18CUB_300001_SM_10006detail9transform16transform_kernelINS2_10policy_hubILb1EN4cuda3std3__45tupleIJN6thrust24THRUST_300001_SM_1000_NS12zip_iteratorINS8_IJNSA_10device_ptrIfEESD_SD_EEEEEEEEE10policy1000ElNS7_10__identityENSA_7pointerINS8_IJfffEEENSA_8cuda_cub3tagENSA_11use_defaultESO_EEJSF_EEEvT0_iT1_T2_DpNS2_10kernel_argIT3_EE_param_0,
	.param .u32 _ZN3cub18CUB_300001_SM_10006detail9transform16transform_kernelINS2_10policy_hubILb1EN4cuda3std3__45tupleIJN6thrust24THRUST_300001_SM_1000_NS12zip_iteratorINS8_IJNSA_10device_ptrIfEESD_SD_EEEEEEEEE10policy1000ElNS7_10__identityENSA_7pointerINS8_IJfffEEENSA_8cuda_cub3tagENSA_11use_defaultESO_EEJSF_EEEvT0_iT1_T2_DpNS2_10kernel_argIT3_EE_param_1,
	.param .align 1 .b8 _ZN3cub18CUB_300001_SM_10006detail9transform16transform_kernelINS2_10policy_hubILb1EN4cuda3std3__45tupleIJN6thrust24THRUST_300001_SM_1000_NS12zip_iteratorINS8_IJNSA_10device_ptrIfEESD_SD_EEEEEEEEE10policy1000ElNS7_10__identityENSA_7pointerINS8_IJfffEEENSA_8cuda_cub3tagENSA_11use_defaultESO_EEJSF_EEEvT0_iT1_T2_DpNS2_10kernel_argIT3_EE_param_2[1],
	.param .align 8 .b8 _ZN3cub18CUB_300001_SM_10006detail9transform16transform_kernelINS2_10policy_hubILb1EN4cuda3std3__45tupleIJN6thrust24THRUST_300001_SM_1000_NS12zip_iteratorINS8_IJNSA_10device_ptrIfEESD_SD_EEEEEEEEE10policy1000ElNS7_10__identityENSA_7pointerINS8_IJfffEEENSA_8cuda_cub3tagENSA_11use_defaultESO_EEJSF_EEEvT0_iT1_T2_DpNS2_10kernel_argIT3_EE_param_3[8],
	.param .align 8 .b8 _ZN3cub18CUB_300001_SM_10006detail9transform16transform_kernelINS2_10policy_hubILb1EN4cuda3std3__45tupleIJN6thrust24THRUST_300001_SM_1000_NS12zip_iteratorINS8_IJNSA_10device_ptrIfEESD_SD_EEEEEEEEE10policy1000ElNS7_10__identityENSA_7pointerINS8_IJfffEEENSA_8cuda_cub3tagENSA_11use_defaultESO_EEJSF_EEEvT0_iT1_T2_DpNS2_10kernel_argIT3_EE_param_4[24]
)
.maxntid 128
{
	.reg .pred 	%p<35>;
	.reg .b32 	%r<71>;
	.reg .b32 	%f<91>;
	.reg .b64 	%rd<124>;

	ld.param.u64 	%rd27, [_ZN3cub18CUB_300001_SM_10006detail9transform16transform_kernelINS2_10policy_hubILb1EN4cuda3std3__45tupleIJN6thrust24THRUST_300001_SM_1000_NS12zip_iteratorINS8_IJNSA_10device_ptrIfEESD_SD_EEEEEEEEE10policy1000ElNS7_10__identityENSA_7pointerINS8_IJfffEEENSA_8cuda_cub3tagENSA_11use_defaultESO_EEJSF_EEEvT0_iT1_T2_DpNS2_10kernel_argIT3_EE_param_0];
	ld.param.u64 	%rd26, [_ZN3cub18CUB_300001_SM_10006detail9transform16transform_kernelINS2_10policy_hubILb1EN4cuda3std3__45tupleIJN6thrust24THRUST_300001_SM_1000_NS12zip_iteratorINS8_IJNSA_10device_ptrIfEESD_SD_EEEEEEEEE10policy1000ElNS7_10__identityENSA_7pointerINS8_IJfffEEENSA_8cuda_cub3tagENSA_11use_defaultESO_EEJSF_EEEvT0_iT1_T2_DpNS2_10kernel_argIT3_EE_param_4+16];
	ld.param.u64 	%rd25, [_ZN3cub18CUB_300001_SM_10006detail9transform16transform_kernelINS2_10policy_hubILb1EN4cuda3std3__45tupleIJN6thrust24THRUST_300001_SM_1000_NS12zip_iteratorINS8_IJNSA_10device_ptrIfEESD_SD_EEEEEEEEE10policy1000ElNS7_10__identityENSA_7pointerINS8_IJfffEEENSA_8cuda_cub3tagENSA_11use_defaultESO_EEJSF_EEEvT0_iT1_T2_DpNS2_10kernel_argIT3_EE_param_4+8];
	ld.param.u64 	%rd24, [_ZN3cub18CUB_300001_SM_10006detail9transform16transform_kernelINS2_10policy_hubILb1EN4cuda3std3__45tupleIJN6thrust24THRUST_300001_SM_1000_NS12zip_iteratorINS8_IJNSA_10device_ptrIfEESD_SD_EEEEEEEEE10policy1000ElNS7_10__identityENSA_7pointerINS8_IJfffEEENSA_8cuda_cub3tagENSA_11use_defaultESO_EEJSF_EEEvT0_iT1_T2_DpNS2_10kernel_argIT3_EE_param_4];
	ld.param.u64 	%rd28, [_ZN3cub18CUB_300001_SM_10006detail9transform16transform_kernelINS2_10policy_hubILb1EN4cuda3std3__45tupleIJN6thrust24THRUST_300001_SM_1000_NS12zip_iteratorINS8_IJNSA_10device_ptrIfEESD_SD_EEEEEEEEE10policy1000ElNS7_10__identityENSA_7pointerINS8_IJfffEEENSA_8cuda_cub3tagENSA_11use_defaultESO_EEJSF_EEEvT0_iT1_T2_DpNS2_10kernel_argIT3_EE_param_3];
	ld.param.u32 	%r36, [_ZN3cub18CUB_300001_SM_10006detail9transform16transform_kernelINS2_10policy_hubILb1EN4cuda3std3__45tupleIJN6thrust24THRUST_300001_SM_1000_NS12zip_iteratorINS8_IJNSA_10device_ptrIfEESD_SD_EEEEEEEEE10policy1000ElNS7_10__identityENSA_7pointerINS8_IJfffEEENSA_8cuda_cub3tagENSA_11use_defaultESO_EEJSF_EEEvT0_iT1_T2_DpNS2_10kernel_argIT3_EE_param_1];
	cvta.to.global.u64 	%rd1, %rd28;
	cvta.to.global.u64 	%rd2, %rd24;
	cvta.to.global.u64 	%rd3, %rd25;
	cvta.to.global.u64 	%rd4, %rd26;
	shl.b32 	%r37, %r36, 7;
	mov.u32 	%r38, %ctaid.x;
	cvt.u64.u32 	%rd29, %r38;
	cvt.s64.s32 	%rd30, %r37;
	mul.lo.s64 	%rd5, %rd30, %rd29;
	sub.s64 	%rd31, %rd27, %rd5;
	min.s64 	%rd32, %rd31, %rd30;
	cvt.u32.u64 	%r1, %rd32;
	shl.b64 	%rd122, %rd5, 2;
	add.s64 	%rd6, %rd2, %rd122;
	add.s64 	%rd7, %rd3, %rd122;
	add.s64 	%rd8, %rd4, %rd122;
	mad.lo.s64 	%rd9, %rd5, 12, %rd1;
	setp.eq.s32 	%p1, %r37, %r1;
	@%p1 bra 	$L__BB10_42;
	setp.lt.s32 	%p2, %r36, 1;
	@%p2 bra 	$L__BB10_54;
	mov.u32 	%r2, %tid.x;
	and.b32  	%r3, %r36, 7;
	setp.lt.u32 	%p3, %r36, 8;
	mov.b32 	%r68, 0;
	@%p3 bra 	$L__BB10_21;
	and.b32  	%r68, %r36, 2147483640;
	mov.b32 	%r64, 0;
$L__BB10_4:
	.pragma "nounroll";
	shl.b32 	%r41, %r64, 7;
	add.s32 	%r15, %r41, %r2;
	setp.ge.s32 	%p4, %r15, %r1;
	@%p4 bra 	$L__BB10_6;
	mul.wide.u32 	%rd34, %r15, 4;
	add.s64 	%rd35, %rd6, %rd34;
	add.s64 	%rd36, %rd7, %rd34;
	add.s64 	%rd37, %rd8, %rd34;
	ld.global.f32 	%f1, [%rd35];
	ld.global.f32 	%f2, [%rd36];
	ld.global.f32 	%f3, [%rd37];
	mul.wide.u32 	%rd38, %r15, 12;
	add.s64 	%rd39, %rd9, %rd38;
	st.global.f32 	[%rd39], %f1;
	st.global.f32 	[%rd39+4], %f2;
	st.global.f32 	[%rd39+8], %f3;
$L__BB10_6:
	add.s32 	%r42, %r15, 128;
	setp.ge.s32 	%p5, %r42, %r1;
	mul.wide.s32 	%rd40, %r42, 4;
	add.s64 	%rd20, %rd6, %rd40;
	add.s64 	%rd21, %rd7, %rd40;
	add.s64 	%rd22, %rd8, %rd40;
	mul.wide.s32 	%rd41, %r42, 12;
	add.s64 	%rd23, %rd9, %rd41;
	@%p5 bra 	$L__BB10_8;
	ld.global.f32 	%f4, [%rd20];
	ld.global.f32 	%f5, [%rd21];
	ld.global.f32 	%f6, [%rd22];
	st.global.f32 	[%rd23], %f4;
	st.global.f32 	[%rd23+4], %f5;
	st.global.f32 	[%rd23+8], %f6;
$L__BB10_8:
	add.s32 	%r43, %r15, 256;
	setp.ge.s32 	%p6, %r43, %r1;
	@%p6 bra 	$L__BB10_10;
	ld.global.f32 	%f7, [%rd20+512];
	ld.global.f32 	%f8, [%rd21+512];
	ld.global.f32 	%f9, [%rd22+512];
	st.global.f32 	[%rd23+1536], %f7;
	st.global.f32 	[%rd23+1540], %f8;
	st.global.f32 	[%rd23+1544], %f9;
$L__BB10_10:
	add.s32 	%r44, %r15, 384;
	setp.ge.s32 	%p7, %r44, %r1;
	@%p7 bra 	$L__BB10_12;
	ld.global.f32 	%f10, [%rd20+1024];
	ld.global.f32 	%f11, [%rd21+1024];
	ld.global.f32 	%f12, [%rd22+1024];
	st.global.f32 	[%rd23+3072], %f10;
	st.global.f32 	[%rd23+3076], %f11;
	st.global.f32 	[%rd23+3080], %f12;
$L__BB10_12:
	add.s32 	%r45, %r15, 512;
	setp.ge.s32 	%p8, %r45, %r1;
	@%p8 bra 	$L__BB10_14;
	ld.global.f32 	%f13, [%rd20+1536];
	ld.global.f32 	%f14, [%rd21+1536];
	ld.global.f32 	%f15, [%rd22+1536];
	st.global.f32 	[%rd23+4608], %f13;
	st.global.f32 	[%rd23+4612], %f14;
	st.global.f32 	[%rd23+4616], %f15;
$L__BB10_14:
	add.s32 	%r46, %r15, 640;
	setp.ge.s32 	%p9, %r46, %r1;
	@%p9 bra 	$L__BB10_16;
	ld.global.f32 	%f16, [%rd20+2048];
	ld.global.f32 	%f17, [%rd21+2048];
	ld.global.f32 	%f18, [%rd22+2048];
	st.global.f32 	[%rd23+6144], %f16;
	st.global.f32 	[%rd23+6148], %f17;
	st.global.f32 	[%rd23+6152], %f18;
$L__BB10_16:
	add.s32 	%r47, %r15, 768;
	setp.ge.s32 	%p10, %r47, %r1;
	@%p10 bra 	$L__BB10_18;
	ld.global.f32 	%f19, [%rd20+2560];
	ld.global.f32 	%f20, [%rd21+2560];
	ld.global.f32 	%f21, [%rd22+2560];
	st.global.f32 	[%rd23+7680], %f19;
	st.global.f32 	[%rd23+7684], %f20;
	st.global.f32 	[%rd23+7688], %f21;
$L__BB10_18:
	add.s32 	%r48, %r15, 896;
	setp.ge.s32 	%p11, %r48, %r1;
	@%p11 bra 	$L__BB10_20;
	ld.global.f32 	%f22, [%rd20+3072];
	ld.global.f32 	%f23, [%rd21+3072];
	ld.global.f32 	%f24, [%rd22+3072];
	st.global.f32 	[%rd23+9216], %f22;
	st.global.f32 	[%rd23+9220], %f23;
	st.global.f32 	[%rd23+9224], %f24;
$L__BB10_20:
	add.s32 	%r64, %r64, 8;
	setp.eq.s32 	%p12, %r64, %r68;
	@%p12 bra 	$L__BB10_21;
	bra.uni 	$L__BB10_4;
$L__BB10_21:
	setp.eq.s32 	%p13, %r3, 0;
	@%p13 bra 	$L__BB10_54;
	and.b32  	%r24, %r36, 3;
	setp.lt.u32 	%p14, %r3, 4;
	@%p14 bra 	$L__BB10_32;
	shl.b32 	%r49, %r68, 7;
	add.s32 	%r25, %r49, %r2;
	setp.ge.s32 	%p15, %r25, %r1;
	@%p15 bra 	$L__BB10_25;
	mul.wide.s32 	%rd42, %r25, 4;
	add.s64 	%rd43, %rd6, %rd42;
	add.s64 	%rd44, %rd7, %rd42;
	add.s64 	%rd45, %rd8, %rd42;
	ld.global.f32 	%f25, [%rd43];
	ld.global.f32 	%f26, [%rd44];
	ld.global.f32 	%f27, [%rd45];
	mul.wide.s32 	%rd46, %r25, 12;
	add.s64 	%rd47, %rd9, %rd46;
	st.global.f32 	[%rd47], %f25;
	st.global.f32 	[%rd47+4], %f26;
	st.global.f32 	[%rd47+8], %f27;
$L__BB10_25:
	add.s32 	%r26, %r25, 128;
	setp.ge.s32 	%p16, %r26, %r1;
	@%p16 bra 	$L__BB10_27;
	mul.wide.s32 	%rd48, %r26, 4;
	add.s64 	%rd49, %rd6, %rd48;
	add.s64 	%rd50, %rd7, %rd48;
	add.s64 	%rd51, %rd8, %rd48;
	ld.global.f32 	%f28, [%rd49];
	ld.global.f32 	%f29, [%rd50];
	ld.global.f32 	%f30, [%rd51];
	mul.wide.s32 	%rd52, %r26, 12;
	add.s64 	%rd53, %rd9, %rd52;
	st.global.f32 	[%rd53], %f28;
	st.global.f32 	[%rd53+4], %f29;
	st.global.f32 	[%rd53+8], %f30;
$L__BB10_27:
	add.s32 	%r27, %r25, 256;
	setp.ge.s32 	%p17, %r27, %r1;
	@%p17 bra 	$L__BB10_29;
	mul.wide.s32 	%rd54, %r27, 4;
	add.s64 	%rd55, %rd6, %rd54;
	add.s64 	%rd56, %rd7, %rd54;
	add.s64 	%rd57, %rd8, %rd54;
	ld.global.f32 	%f31, [%rd55];
	ld.global.f32 	%f32, [%rd56];
	ld.global.f32 	%f33, [%rd57];
	mul.wide.s32 	%rd58, %r27, 12;
	add.s64 	%rd59, %rd9, %rd58;
	st.global.f32 	[%rd59], %f31;
	st.global.f32 	[%rd59+4], %f32;
	st.global.f32 	[%rd59+8], %f33;
$L__BB10_29:
	add.s32 	%r28, %r25, 384;
	setp.ge.s32 	%p18, %r28, %r1;
	@%p18 bra 	$L__BB10_31;
	mul.wide.s32 	%rd60, %r28, 4;
	add.s64 	%rd61, %rd6, %rd60;
	add.s64 	%rd62, %rd7, %rd60;
	add.s64 	%rd63, %rd8, %rd60;
	ld.global.f32 	%f34, [%rd61];
	ld.global.f32 	%f35, [%rd62];
	ld.global.f32 	%f36, [%rd63];
	mul.wide.s32 	%rd64, %r28, 12;
	add.s64 	%rd65, %rd9, %rd64;
	st.global.f32 	[%rd65], %f34;
	st.global.f32 	[%rd65+4], %f35;
	st.global.f32 	[%rd65+8], %f36;
$L__BB10_31:
	add.s32 	%r68, %r68, 4;
$L__BB10_32:
	setp.eq.s32 	%p19, %r24, 0;
	@%p19 bra 	$L__BB10_54;
	setp.eq.s32 	%p20, %r24, 1;
	@%p20 bra 	$L__BB10_39;
	shl.b32 	%r50, %r68, 7;
	add.s32 	%r31, %r50, %r2;
	setp.ge.s32 	%p21, %r31, %r1;
	@%p21 bra 	$L__BB10_36;
	mul.wide.s32 	%rd66, %r31, 4;
	add.s64 	%rd67, %rd6, %rd66;
	add.s64 	%rd68, %rd7, %rd66;
	add.s64 	%rd69, %rd8, %rd66;
	ld.global.f32 	%f37, [%rd67];
	ld.global.f32 	%f38, [%rd68];
	ld.global.f32 	%f39, [%rd69];
	mul.wide.s32 	%rd70, %r31, 12;
	add.s64 	%rd71, %rd9, %rd70;
	st.global.f32 	[%rd71], %f37;
	st.global.f32 	[%rd71+4], %f38;
	st.global.f32 	[%rd71+8], %f39;
$L__BB10_36:
	add.s32 	%r32, %r31, 128;
	setp.ge.s32 	%p22, %r32, %r1;
	@%p22 bra 	$L__BB10_38;
	mul.wide.s32 	%rd72, %r32, 4;
	add.s64 	%rd73, %rd6, %rd72;
	add.s64 	%rd74, %rd7, %rd72;
	add.s64 	%rd75, %rd8, %rd72;
	ld.global.f32 	%f40, [%rd73];
	ld.global.f32 	%f41, [%rd74];
	ld.global.f32 	%f42, [%rd75];
	mul.wide.s32 	%rd76, %r32, 12;
	add.s64 	%rd77, %rd9, %rd76;
	st.global.f32 	[%rd77], %f40;
	st.global.f32 	[%rd77+4], %f41;
	st.global.f32 	[%rd77+8], %f42;
$L__BB10_38:
	add.s32 	%r68, %r68, 2;
$L__BB10_39:
	and.b32  	%r51, %r36, 1;
	setp.eq.b32 	%p23, %r51, 1;
	not.pred 	%p24, %p23;
	@%p24 bra 	$L__BB10_54;
	shl.b32 	%r52, %r68, 7;
	add.s32 	%r35, %r52, %r2;
	setp.ge.s32 	%p25, %r35, %r1;
	@%p25 bra 	$L__BB10_54;
	mul.wide.s32 	%rd78, %r35, 4;
	add.s64 	%rd79, %rd6, %rd78;
	add.s64 	%rd80, %rd7, %rd78;
	add.s64 	%rd81, %rd8, %rd78;
	ld.global.f32 	%f43, [%rd79];
	ld.global.f32 	%f44, [%rd80];
	ld.global.f32 	%f45, [%rd81];
	mul.wide.s32 	%rd82, %r35, 12;
	add.s64 	%rd83, %rd9, %rd82;
	st.global.f32 	[%rd83], %f43;
	st.global.f32 	[%rd83+4], %f44;
	st.global.f32 	[%rd83+8], %f45;
	bra.uni 	$L__BB10_54;
$L__BB10_42:
	setp.lt.s32 	%p26, %r36, 1;
	@%p26 bra 	$L__BB10_54;
	mov.u32 	%r5, %tid.x;
	and.b32  	%r6, %r36, 7;
	setp.lt.u32 	%p27, %r36, 8;
	mov.b32 	%r66, 0;
	@%p27 bra 	$L__BB10_46;
	and.b32  	%r54, %r36, 2147483640;
	neg.s32 	%r63, %r54;
	mul.wide.u32 	%rd84, %r5, 12;
	add.s64 	%rd86, %rd9, %rd84;
	add.s64 	%rd123, %rd86, 8;
	add.s64 	%rd87, %rd122, 1536;
	add.s64 	%rd12, %rd2, %rd87;
	add.s32 	%r62, %r5, 128;
	add.s64 	%rd13, %rd3, %rd87;
	add.s64 	%rd14, %rd4, %rd87;
	add.s64 	%rd15, %rd9, 4612;
$L__BB10_45:
	.pragma "nounroll";
	and.b32  	%r66, %r36, 2147483640;
	mul.wide.s32 	%rd88, %r62, 4;
	add.s64 	%rd89, %rd12, %rd88;
	add.s64 	%rd90, %rd13, %rd88;
	add.s64 	%rd91, %rd14, %rd88;
	mul.wide.s32 	%rd92, %r62, 12;
	add.s64 	%rd93, %rd15, %rd92;
	cvta.to.global.u64 	%rd94, %rd24;
	mul.wide.u32 	%rd95, %r5, 4;
	add.s64 	%rd96, %rd94, %rd95;
	add.s64 	%rd97, %rd96, %rd122;
	cvta.to.global.u64 	%rd98, %rd25;
	add.s64 	%rd99, %rd98, %rd95;
	add.s64 	%rd100, %rd99, %rd122;
	cvta.to.global.u64 	%rd101, %rd26;
	add.s64 	%rd102, %rd101, %rd95;
	add.s64 	%rd103, %rd102, %rd122;
	ld.global.f32 	%f46, [%rd97];
	ld.global.f32 	%f47, [%rd100];
	ld.global.f32 	%f48, [%rd103];
	st.global.f32 	[%rd123+-8], %f46;
	st.global.f32 	[%rd123+-4], %f47;
	st.global.f32 	[%rd123], %f48;
	ld.global.f32 	%f49, [%rd89+-1536];
	ld.global.f32 	%f50, [%rd90+-1536];
	ld.global.f32 	%f51, [%rd91+-1536];
	st.global.f32 	[%rd93+-4612], %f49;
	st.global.f32 	[%rd93+-4608], %f50;
	st.global.f32 	[%rd93+-4604], %f51;
	ld.global.f32 	%f52, [%rd89+-1024];
	ld.global.f32 	%f53, [%rd90+-1024];
	ld.global.f32 	%f54, [%rd91+-1024];
	st.global.f32 	[%rd93+-3076], %f52;
	st.global.f32 	[%rd93+-3072], %f53;
	st.global.f32 	[%rd93+-3068], %f54;
	ld.global.f32 	%f55, [%rd89+-512];
	ld.global.f32 	%f56, [%rd90+-512];
	ld.global.f32 	%f57, [%rd91+-512];
	st.global.f32 	[%rd93+-1540], %f55;
	st.global.f32 	[%rd93+-1536], %f56;
	st.global.f32 	[%rd93+-1532], %f57;
	ld.global.f32 	%f58, [%rd89];
	ld.global.f32 	%f59, [%rd90];
	ld.global.f32 	%f60, [%rd91];
	st.global.f32 	[%rd93+-4], %f58;
	st.global.f32 	[%rd93], %f59;
	st.global.f32 	[%rd93+4], %f60;
	ld.global.f32 	%f61, [%rd89+512];
	ld.global.f32 	%f62, [%rd90+512];
	ld.global.f32 	%f63, [%rd91+512];
	st.global.f32 	[%rd93+1532], %f61;
	st.global.f32 	[%rd93+1536], %f62;
	st.global.f32 	[%rd93+1540], %f63;
	ld.global.f32 	%f64, [%rd89+1024];
	ld.global.f32 	%f65, [%rd90+1024];
	ld.global.f32 	%f66, [%rd91+1024];
	st.global.f32 	[%rd93+3068], %f64;
	st.global.f32 	[%rd93+3072], %f65;
	st.global.f32 	[%rd93+3076], %f66;
	ld.global.f32 	%f67, [%rd89+1536];
	ld.global.f32 	%f68, [%rd90+1536];
	ld.global.f32 	%f69, [%rd91+1536];
	st.global.f32 	[%rd93+4604], %f67;
	st.global.f32 	[%rd93+4608], %f68;
	st.global.f32 	[%rd93+4612], %f69;
	add.s32 	%r63, %r63, 8;
	add.s64 	%rd123, %rd123, 12288;
	add.s64 	%rd122, %rd122, 4096;
	add.s32 	%r62, %r62, 1024;
	setp.eq.s32 	%p28, %r63, 0;
	@%p28 bra 	$L__BB10_46;
	bra.uni 	$L__BB10_45;
$L__BB10_46:
	setp.eq.s32 	%p29, %r6, 0;
	@%p29 bra 	$L__BB10_54;
	and.b32  	%r18, %r36, 3;
	setp.lt.u32 	%p30, %r6, 4;
	@%p30 bra 	$L__BB10_49;
	shl.b32 	%r55, %r66, 7;
	add.s32 	%r56, %r55, %r5;
	mul.wide.s32 	%rd104, %r56, 4;
	add.s64 	%rd105, %rd6, %rd104;
	add.s64 	%rd106, %rd7, %rd104;
	add.s64 	%rd107, %rd8, %rd104;
	ld.global.f32 	%f70, [%rd105];
	ld.global.f32 	%f71, [%rd106];
	ld.global.f32 	%f72, [%rd107];
	mul.wide.s32 	%rd108, %r56, 12;
	add.s64 	%rd109, %rd9, %rd108;
	st.global.f32 	[%rd109], %f70;
	st.global.f32 	[%rd109+4], %f71;
	st.global.f32 	[%rd109+8], %f72;
	ld.global.f32 	%f73, [%rd105+512];
	ld.global.f32 	%f74, [%rd106+512];
	ld.global.f32 	%f75, [%rd107+512];
	st.global.f32 	[%rd109+1536], %f73;
	st.global.f32 	[%rd109+1540], %f74;
	st.global.f32 	[%rd109+1544], %f75;
	ld.global.f32 	%f76, [%rd105+1024];
	ld.global.f32 	%f77, [%rd106+1024];
	ld.global.f32 	%f78, [%rd107+1024];
	st.global.f32 	[%rd109+3072], %f76;
	st.global.f32 	[%rd109+3076], %f77;
	st.global.f32 	[%rd109+3080], %f78;
	ld.global.f32 	%f79, [%rd105+1536];
	ld.global.f32 	%f80, [%rd106+1536];
	ld.global.f32 	%f81, [%rd107+1536];
	st.global.f32 	[%rd109+4608], %f79;
	st.global.f32 	[%rd109+4612], %f80;
	st.global.f32 	[%rd109+4616], %f81;
	add.s32 	%r66, %r66, 4;
$L__BB10_49:
	setp.eq.s32 	%p31, %r18, 0;
	@%p31 bra 	$L__BB10_54;
	setp.eq.s32 	%p32, %r18, 1;
	@%p32 bra 	$L__BB10_52;
	shl.b32 	%r57, %r66, 7;
	add.s32 	%r58, %r57, %r5;
	mul.wide.s32 	%rd110, %r58, 4;
	add.s64 	%rd111, %rd6, %rd110;
	add.s64 	%rd112, %rd7, %rd110;
	add.s64 	%rd113, %rd8, %rd110;
	ld.global.f32 	%f82, [%rd111];
	ld.global.f32 	%f83, [%rd112];
	ld.global.f32 	%f84, [%rd113];
	mul.wide.s32 	%rd114, %r58, 12;
	add.s64 	%rd115, %rd9, %rd114;
	st.global.f32 	[%rd115], %f82;
	st.global.f32 	[%rd115+4], %f83;
	st.global.f32 	[%rd115+8], %f84;
	ld.global.f32 	%f85, [%rd111+512];
	ld.global.f32 	%f86, [%rd112+512];
	ld.global.f32 	%f87, [%rd113+512];
	st.global.f32 	[%rd115+1536], %f85;
	st.global.f32 	[%rd115+1540], %f86;
	st.global.f32 	[%rd115+1544], %f87;
	add.s32 	%r66, %r66, 2;
$L__BB10_52:
	and.b32  	%r59, %r36, 1;
	setp.eq.b32 	%p33, %r59, 1;
	not.pred 	%p34, %p33;
	@%p34 bra 	$L__BB10_54;
	shl.b32 	%r60, %r66, 7;
	add.s32 	%r61, %r60, %r5;
	mul.wide.s32 	%rd116, %r61, 4;
	add.s64 	%rd117, %rd6, %rd116;
	add.s64 	%rd118, %rd7, %rd116;
	add.s64 	%rd119, %rd8, %rd116;
	ld.global.f32 	%f88, [%rd117];
	ld.global.f32 	%f89, [%rd118];
	ld.global.f32 	%f90, [%rd119];
	mul.wide.s32 	%rd120, %r61, 12;
	add.s64 	%rd121, %rd9, %rd120;
	st.global.f32 	[%rd121], %f88;
	st.global.f32 	[%rd121+4], %f89;
	st.global.f32 	[%rd121+8], %f90;
$L__BB10_54:
	ret;

}
	// .globl	_ZN3cub18CUB_300001_SM_10006detail9transform16transform_kernelINS2_10policy_hubILb1EN4cuda3std3__45tupleIJN6thrust24THRUST_300001_SM_1000_NS6detail15normal_iteratorINSA_7pointerINS8_IJfffEEENSA_8cuda_cub3tagENSA_11use_defaultESH_EEEEEEEE10policy1000EiNS7_10__identityENSA_12zip_iteratorINS8_IJNSA_10device_ptrIfEESQ_SQ_EEEEEJPSE_EEEvT0_iT1_T2_DpNS2_10kernel_argIT3_EE
.visible .entry _ZN3cub18CUB_300001_SM_10006detail9transform16transform_kernelINS2_10policy_hubILb1EN4cuda3std3__45tupleIJN6thrust24THRUST_300001_SM_1000_NS6detail15normal_iteratorINSA_7pointerINS8_IJfffEEENSA_8cuda_cub3tagENSA_11use_defaultESH_EEEEEEEE10policy1000EiNS7_10__identityENSA_12zip_iteratorINS8_IJNSA_10device_ptrIfEESQ_SQ_EEEEEJPSE_EEEvT0_iT1_T2_DpNS2_10kernel_argIT3_EE(
	.param .u32 _ZN3cub18CUB_300001_SM_10006detail9transform16transform_kernelINS2_10policy_hubILb1EN4cuda3std3__45tupleIJN6thrust24THRUST_300001_SM_1000_NS6detail15normal_iteratorINSA_7pointerINS8_IJfffEEENSA_8cuda_cub3tagENSA_11use_defaultESH_EEEEEEEE10policy1000EiNS7_10__identityENSA_12zip_iteratorINS8_IJNSA_10device_ptrIfEESQ_SQ_EEEEEJPSE_EEEvT0_iT1_T2_DpNS2_10kernel_argIT3_EE_param_0,
	.param .u32 _ZN3cub18CUB_300001_SM_10006detail9transform16transform_kernelINS2_10policy_hubILb1EN4cuda3std3__45tupleIJN6thrust24THRUST_300001_SM_1000_NS6detail15normal_iteratorINSA_7pointerINS8_IJfffEEENSA_8cuda_cub3tagENSA_11use_defaultESH_EEEEEEEE10policy1000EiNS7_10__identityENSA_12zip_iteratorINS8_IJNSA_10device_ptrIfEESQ_SQ_EEEEEJPSE_EEEvT0_iT1_T2_DpNS2_10kernel_argIT3_EE_param_1,
	.param .align 1 .b8 _ZN3cub18CUB_300001_SM_10006detail9transform16transform_kernelINS2_10policy_hubILb1EN4cuda3std3__45tupleIJN6thrust24THRUST_300001_SM_1000_NS6detail15normal_iteratorINSA_7pointerINS8_IJfffEEENSA_8cuda_cub3tagENSA_11use_defaultESH_EEEEEEEE10policy1000EiNS7_10__identityENSA_12zip_iteratorINS8_IJNSA_10device_ptrIfEESQ_SQ_EEEEEJPSE_EEEvT0_iT1_T2_DpNS2_10kernel_argIT3_EE_param_2[1],
	.param .align 8 .b8 _ZN3cub18CUB_300001_SM_10006detail9transform16transform_kernelINS2_10policy_hubILb1EN4cuda3std3__45tupleIJN6thrust24THRUST_300001_SM_1000_NS6detail15normal_iteratorINSA_7pointerINS8_IJfffEEENSA_8cuda_cub3tagENSA_11use_defaultESH_EEEEEEEE10policy1000EiNS7_10__identityENSA_12zip_iteratorINS8_IJNSA_10device_ptrIfEESQ_SQ_EEEEEJPSE_EEEvT0_iT1_T2_DpNS2_10kernel_argIT3_EE_param_3[24],
	.param .align 8 .b8 _ZN3cub18CUB_300001_SM_10006detail9transform16transform_kernelINS2_10policy_hubILb1EN4cuda3std3__45tupleIJN6thrust24THRUST_300001_SM_1000_NS6detail15normal_iteratorINSA_7pointerINS8_IJfffEEENSA_8cuda_cub3tagENSA_11use_defaultESH_EEEEEEEE10policy1000EiNS7_10__identityENSA_12zip_iteratorINS8_IJNSA_10device_ptrIfEESQ_SQ_EEEEEJPSE_EEEvT0_iT1_T2_DpNS2_10kernel_argIT3_EE_param_4[16]
)
.maxntid 128
{
	.reg .pred 	%p<37>;
	.reg .b32 	%r<81>;
	.reg .b32 	%f<91>;
	.reg .b64 	%rd<129>;

	ld.param.u32 	%r43, [_ZN3cub18CUB_300001_SM_10006detail9transform16transform_kernelINS2_10policy_hubILb1EN4cuda3std3__45tupleIJN6thrust24THRUST_300001_SM_1000_NS6detail15normal_iteratorINSA_7pointerINS8_IJfffEEENSA_8cuda_cub3tagENSA_11use_defaultESH_EEEEEEEE10policy1000EiNS7_10__identityENSA_12zip_iteratorINS8_IJNSA_10device_ptrIfEESQ_SQ_EEEEEJPSE_EEEvT0_iT1_T2_DpNS2_10kernel_argIT3_EE_param_0];
	ld.param.u64 	%rd28, [_ZN3cub18CUB_300001_SM_10006detail9transform16transform_kernelINS2_10policy_hubILb1EN4cuda3std3__45tupleIJN6thrust24THRUST_300001_SM_1000_NS6detail15normal_iteratorINSA_7pointerINS8_IJfffEEENSA_8cuda_cub3tagENSA_11use_defaultESH_EEEEEEEE10policy1000EiNS7_10__identityENSA_12zip_iteratorINS8_IJNSA_10device_ptrIfEESQ_SQ_EEEEEJPSE_EEEvT0_iT1_T2_DpNS2_10kernel_argIT3_EE_param_4];
	ld.param.u64 	%rd27, [_ZN3cub18CUB_300001_SM_10006detail9transform16transform_kernelINS2_10policy_hubILb1EN4cuda3std3__45tupleIJN6thrust24THRUST_300001_SM_1000_NS6detail15normal_iteratorINSA_7pointerINS8_IJfffEEENSA_8cuda_cub3tagENSA_11use_defaultESH_EEEEEEEE10policy1000EiNS7_10__identityENSA_12zip_iteratorINS8_IJNSA_10device_ptrIfEESQ_SQ_EEEEEJPSE_EEEvT0_iT1_T2_DpNS2_10kernel_argIT3_EE_param_3+16];
	ld.param.u64 	%rd26, [_ZN3cub18CUB_300001_SM_10006detail9transform16transform_kernelINS2_10policy_hubILb1EN4cuda3std3__45tupleIJN6thrust24THRUST_300001_SM_1000_NS6detail15normal_iteratorINSA_7pointerINS8_IJfffEEENSA_8cuda_cub3tagENSA_11use_defaultESH_EEEEEEEE10policy1000EiNS7_10__identityENSA_12zip_iteratorINS8_IJNSA_10device_ptrIfEESQ_SQ_EEEEEJPSE_EEEvT0_iT1_T2_DpNS2_10kernel_argIT3_EE_param_3+8];
	ld.param.u64 	%rd25, [_ZN3cub18CUB_300001_SM_10006detail9transform16transform_kernelINS2_10policy_hubILb1EN4cuda3std3__45tupleIJN6thrust24THRUST_300001_SM_1000_NS6detail15normal_iteratorINSA_7pointerINS8_IJfffEEENSA_8cuda_cub3tagENSA_11use_defaultESH_EEEEEEEE10policy1000EiNS7_10__identityENSA_12zip_iteratorINS8_IJNSA_10device_ptrIfEESQ_SQ_EEEEEJPSE_EEEvT0_iT1_T2_DpNS2_10kernel_argIT3_EE_param_3];
	ld.param.u32 	%r42, [_ZN3cub18CUB_300001_SM_10006detail9transform16transform_kernelINS2_10policy_hubILb1EN4cuda3std3__45tupleIJN6thrust24THRUST_300001_SM_1000_NS6detail15normal_iteratorINSA_7pointerINS8_IJfffEEENSA_8cuda_cub3tagENSA_11use_defaultESH_EEEEEEEE10policy1000EiNS7_10__identityENSA_12zip_iteratorINS8_IJNSA_10device_ptrIfEESQ_SQ_EEEEEJPSE_EEEvT0_iT1_T2_DpNS2_10kernel_argIT3_EE_param_1];
	cvta.to.global.u64 	%rd1, %rd25;
	cvta.to.global.u64 	%rd2, %rd26;
	cvta.to.global.u64 	%rd3, %rd27;
	cvta.to.global.u64 	%rd4, %rd28;
	shl.b32 	%r1, %r42, 7;
	mov.u32 	%r44, %ctaid.x;
	mul.lo.s32 	%r2, %r1, %r44;
	sub.s32 	%r3, %r43, %r2;
	min.s32 	%r4, %r1, %r3;
	mul.lo.s32 	%r5, %r4, 12;
	mov.u32 	%r6, %tid.x;
	shl.b32 	%r71, %r6, 7;
	setp.ge.s32 	%p1, %r71, %r5;
	@%p1 bra 	$L__BB11_3;
	mul.wide.u32 	%rd29, %r6, 128;
	add.s64 	%rd30, %rd4, %rd29;
	mul.wide.s32 	%rd31, %r2, 12;
	add.s64 	%rd126, %rd30, %rd31;
$L__BB11_2:
	.pragma "nounroll";
	// begin inline asm
	prefetch.global.L2 [%rd126];
	// end inline asm
	add.s32 	%r71, %r71, 16384;
	add.s64 	%rd126, %rd126, 16384;
	setp.lt.s32 	%p2, %r71, %r5;
	@%p2 bra 	$L__BB11_2;
$L__BB11_3:
	mul.wide.s32 	%rd33, %r2, 12;
	add.s64 	%rd8, %rd4, %rd33;
	mul.wide.s32 	%rd128, %r2, 4;
	add.s64 	%rd9, %rd1, %rd128;
	add.s64 	%rd10, %rd2, %rd128;
	add.s64 	%rd11, %rd3, %rd128;
	setp.gt.s32 	%p3, %r1, %r3;
	@%p3 bra 	$L__BB11_16;
	setp.lt.s32 	%p4, %r42, 1;
	@%p4 bra 	$L__BB11_57;
	setp.lt.u32 	%p5, %r42, 8;
	mov.b32 	%r79, 0;
	@%p5 bra 	$L__BB11_8;
	and.b32  	%r46, %r42, 2147483640;
	neg.s32 	%r73, %r46;
	mul.wide.u32 	%rd36, %r6, 12;
	add.s64 	%rd37, %rd33, %rd4;
	add.s64 	%rd38, %rd37, %rd36;
	add.s64 	%rd127, %rd38, 4;
	add.s64 	%rd14, %rd37, 4612;
	add.s32 	%r72, %r6, 128;
	add.s64 	%rd39, %rd128, 1536;
	add.s64 	%rd15, %rd1, %rd39;
	add.s64 	%rd16, %rd2, %rd39;
$L__BB11_7:
	.pragma "nounroll";
	and.b32  	%r79, %r42, 2147483640;
	mul.wide.s32 	%rd40, %r72, 12;
	add.s64 	%rd41, %rd14, %rd40;
	mul.wide.s32 	%rd42, %r72, 4;
	add.s64 	%rd43, %rd15, %rd42;
	cvta.to.global.u64 	%rd44, %rd27;
	mov.u32 	%r47, %ctaid.x;
	mul.lo.s32 	%r48, %r42, %r47;
	shl.b32 	%r49, %r48, 7;
	mul.wide.s32 	%rd45, %r49, 4;
	add.s64 	%rd46, %rd45, %rd44;
	add.s64 	%rd47, %rd46, %rd42;
	add.s64 	%rd48, %rd16, %rd42;
	cvta.to.global.u64 	%rd49, %rd25;
	mul.wide.u32 	%rd50, %r6, 4;
	add.s64 	%rd51, %rd49, %rd50;
	add.s64 	%rd52, %rd51, %rd128;
	cvta.to.global.u64 	%rd53, %rd26;
	add.s64 	%rd54, %rd53, %rd50;
	add.s64 	%rd55, %rd54, %rd128;
	add.s64 	%rd56, %rd44, %rd50;
	add.s64 	%rd57, %rd56, %rd128;
	ld.global.f32 	%f1, [%rd127+-4];
	st.global.f32 	[%rd52], %f1;
	ld.global.f32 	%f2, [%rd127];
	st.global.f32 	[%rd55], %f2;
	ld.global.f32 	%f3, [%rd127+4];
	st.global.f32 	[%rd57], %f3;
	ld.global.f32 	%f4, [%rd41+-4612];
	st.global.f32 	[%rd43+-1536], %f4;
	ld.global.f32 	%f5, [%rd41+-4608];
	st.global.f32 	[%rd48+-1536], %f5;
	ld.global.f32 	%f6, [%rd41+-4604];
	st.global.f32 	[%rd47], %f6;
	ld.global.f32 	%f7, [%rd41+-3076];
	st.global.f32 	[%rd43+-1024], %f7;
	ld.global.f32 	%f8, [%rd41+-3072];
	st.global.f32 	[%rd48+-1024], %f8;
	ld.global.f32 	%f9, [%rd41+-3068];
	st.global.f32 	[%rd47+512], %f9;
	ld.global.f32 	%f10, [%rd41+-1540];
	st.global.f32 	[%rd43+-512], %f10;
	ld.global.f32 	%f11, [%rd41+-1536];
	st.global.f32 	[%rd48+-512], %f11;
	ld.global.f32 	%f12, [%rd41+-1532];
	st.global.f32 	[%rd47+1024], %f12;
	ld.global.f32 	%f13, [%rd41+-4];
	st.global.f32 	[%rd43], %f13;
	ld.global.f32 	%f14, [%rd41];
	st.global.f32 	[%rd48], %f14;
	ld.global.f32 	%f15, [%rd41+4];
	st.global.f32 	[%rd47+1536], %f15;
	ld.global.f32 	%f16, [%rd41+1532];
	st.global.f32 	[%rd43+512], %f16;
	ld.global.f32 	%f17, [%rd41+1536];
	st.global.f32 	[%rd48+512], %f17;
	ld.global.f32 	%f18, [%rd41+1540];
	st.global.f32 	[%rd47+2048], %f18;
	ld.global.f32 	%f19, [%rd41+3068];
	st.global.f32 	[%rd43+1024], %f19;
	ld.global.f32 	%f20, [%rd41+3072];
	st.global.f32 	[%rd48+1024], %f20;
	ld.global.f32 	%f21, [%rd41+3076];
	st.global.f32 	[%rd47+2560], %f21;
	ld.global.f32 	%f22, [%rd41+4604];
	st.global.f32 	[%rd43+1536], %f22;
	ld.global.f32 	%f23, [%rd41+4608];
	st.global.f32 	[%rd48+1536], %f23;
	ld.global.f32 	%f24, [%rd41+4612];
	st.global.f32 	[%rd47+3072], %f24;
	add.s32 	%r73, %r73, 8;
	add.s64 	%rd128, %rd128, 4096;
	add.s64 	%rd127, %rd127, 12288;
	add.s32 	%r72, %r72, 1024;
	setp.eq.s32 	%p6, %r73, 0;
	@%p6 bra 	$L__BB11_8;
	bra.uni 	$L__BB11_7;
$L__BB11_8:
	and.b32  	%r36, %r42, 7;
	setp.eq.s32 	%p7, %r36, 0;
	@%p7 bra 	$L__BB11_57;
	and.b32  	%r37, %r42, 3;
	setp.lt.u32 	%p8, %r36, 4;
	@%p8 bra 	$L__BB11_11;
	shl.b32 	%r50, %r79, 7;
	add.s32 	%r51, %r50, %r6;
	mul.wide.s32 	%rd58, %r51, 12;
	add.s64 	%rd59, %rd8, %rd58;
	mul.wide.s32 	%rd60, %r51, 4;
	add.s64 	%rd61, %rd9, %rd60;
	add.s64 	%rd62, %rd10, %rd60;
	add.s64 	%rd63, %rd11, %rd60;
	ld.global.f32 	%f25, [%rd59];
	st.global.f32 	[%rd61], %f25;
	ld.global.f32 	%f26, [%rd59+4];
	st.global.f32 	[%rd62], %f26;
	ld.global.f32 	%f27, [%rd59+8];
	st.global.f32 	[%rd63], %f27;
	ld.global.f32 	%f28, [%rd59+1536];
	st.global.f32 	[%rd61+512], %f28;
	ld.global.f32 	%f29, [%rd59+1540];
	st.global.f32 	[%rd62+512], %f29;
	ld.global.f32 	%f30, [%rd59+1544];
	st.global.f32 	[%rd63+512], %f30;
	ld.global.f32 	%f31, [%rd59+3072];
	st.global.f32 	[%rd61+1024], %f31;
	ld.global.f32 	%f32, [%rd59+3076];
	st.global.f32 	[%rd62+1024], %f32;
	ld.global.f32 	%f33, [%rd59+3080];
	st.global.f32 	[%rd63+1024], %f33;
	ld.global.f32 	%f34, [%rd59+4608];
	st.global.f32 	[%rd61+1536], %f34;
	ld.global.f32 	%f35, [%rd59+4612];
	st.global.f32 	[%rd62+1536], %f35;
	ld.global.f32 	%f36, [%rd59+4616];
	st.global.f32 	[%rd63+1536], %f36;
	add.s32 	%r79, %r79, 4;
$L__BB11_11:
	setp.eq.s32 	%p9, %r37, 0;
	@%p9 bra 	$L__BB11_57;
	setp.eq.s32 	%p10, %r37, 1;
	@%p10 bra 	$L__BB11_14;
	shl.b32 	%r52, %r79, 7;
	add.s32 	%r53, %r52, %r6;
	mul.wide.s32 	%rd64, %r53, 12;
	add.s64 	%rd65, %rd8, %rd64;
	mul.wide.s32 	%rd66, %r53, 4;
	add.s64 	%rd67, %rd9, %rd66;
	add.s64 	%rd68, %rd10, %rd66;
	add.s64 	%rd69, %rd11, %rd66;
	ld.global.f32 	%f37, [%rd65];
	st.global.f32 	[%rd67], %f37;
	ld.global.f32 	%f38, [%rd65+4];
	st.global.f32 	[%rd68], %f38;
	ld.global.f32 	%f39, [%rd65+8];
	st.global.f32 	[%rd69], %f39;
	ld.global.f32 	%f40, [%rd65+1536];
	st.global.f32 	[%rd67+512], %f40;
	ld.global.f32 	%f41, [%rd65+1540];
	st.global.f32 	[%rd68+512], %f41;
	ld.global.f32 	%f42, [%rd65+1544];
	st.global.f32 	[%rd69+512], %f42;
	add.s32 	%r79, %r79, 2;
$L__BB11_14:
	and.b32  	%r54, %r42, 1;
	setp.eq.b32 	%p11, %r54, 1;
	not.pred 	%p12, %p11;
	@%p12 bra 	$L__BB11_57;
	shl.b32 	%r55, %r79, 7;
	add.s32 	%r56, %r55, %r6;
	mul.wide.s32 	%rd70, %r56, 12;
	add.s64 	%rd71, %rd8, %rd70;
	mul.wide.s32 	%rd72, %r56, 4;
	add.s64 	%rd73, %rd9, %rd72;
	add.s64 	%rd74, %rd10, %rd72;
	add.s64 	%rd75, %rd11, %rd72;
	ld.global.f32 	%f43, [%rd71];
	st.global.f32 	[%rd73], %f43;
	ld.global.f32 	%f44, [%rd71+4];
	st.global.f32 	[%rd74], %f44;
	ld.global.f32 	%f45, [%rd71+8];
	st.global.f32 	[%rd75], %f45;
	bra.uni 	$L__BB11_57;
$L__BB11_16:
	setp.lt.s32 	%p13, %r42, 1;
	@%p13 bra 	$L__BB11_57;
	and.b32  	%r12, %r42, 7;
	setp.lt.u32 	%p14, %r42, 8;
	mov.b32 	%r75, 0;
	@%p14 bra 	$L__BB11_36;
	and.b32  	%r75, %r42, 2147483640;
	mov.b32 	%r74, 0;
$L__BB11_19:
	.pragma "nounroll";
	shl.b32 	%r59, %r74, 7;
	add.s32 	%r20, %r59, %r6;
	setp.ge.s32 	%p15, %r20, %r4;
	@%p15 bra 	$L__BB11_21;
	mul.wide.u32 	%rd76, %r20, 12;
	add.s64 	%rd77, %rd8, %rd76;
	mul.wide.u32 	%rd78, %r20, 4;
	add.s64 	%rd79, %rd9, %rd78;
	add.s64 	%rd80, %rd10, %rd78;
	add.s64 	%rd81, %rd11, %rd78;
	ld.global.f32 	%f46, [%rd77];
	st.global.f32 	[%rd79], %f46;
	ld.global.f32 	%f47, [%rd77+4];
	st.global.f32 	[%rd80], %f47;
	ld.global.f32 	%f48, [%rd77+8];
	st.global.f32 	[%rd81], %f48;
$L__BB11_21:
	add.s32 	%r60, %r20, 128;
	setp.ge.s32 	%p16, %r60, %r4;
	mul.wide.s32 	%rd82, %r60, 12;
	add.s64 	%rd21, %rd8, %rd82;
	mul.wide.s32 	%rd83, %r60, 4;
	add.s64 	%rd22, %rd9, %rd83;
	add.s64 	%rd23, %rd10, %rd83;
	add.s64 	%rd24, %rd11, %rd83;
	@%p16 bra 	$L__BB11_23;
	ld.global.f32 	%f49, [%rd21];
	st.global.f32 	[%rd22], %f49;
	ld.global.f32 	%f50, [%rd21+4];
	st.global.f32 	[%rd23], %f50;
	ld.global.f32 	%f51, [%rd21+8];
	st.global.f32 	[%rd24], %f51;
$L__BB11_23:
	add.s32 	%r61, %r20, 256;
	setp.ge.s32 	%p17, %r61, %r4;
	@%p17 bra 	$L__BB11_25;
	ld.global.f32 	%f52, [%rd21+1536];
	st.global.f32 	[%rd22+512], %f52;
	ld.global.f32 	%f53, [%rd21+1540];
	st.global.f32 	[%rd23+512], %f53;
	ld.global.f32 	%f54, [%rd21+1544];
	st.global.f32 	[%rd24+512], %f54;
$L__BB11_25:
	add.s32 	%r62, %r20, 384;
	setp.ge.s32 	%p18, %r62, %r4;
	@%p18 bra 	$L__BB11_27;
	ld.global.f32 	%f55, [%rd21+3072];
	st.global.f32 	[%rd22+1024], %f55;
	ld.global.f32 	%f56, [%rd21+3076];
	st.global.f32 	[%rd23+1024], %f56;
	ld.global.f32 	%f57, [%rd21+3080];
	st.global.f32 	[%rd24+1024], %f57;
$L__BB11_27:
	add.s32 	%r63, %r20, 512;
	setp.ge.s32 	%p19, %r63, %r4;
	@%p19 bra 	$L__BB11_29;
	ld.global.f32 	%f58, [%rd21+4608];
	st.global.f32 	[%rd22+1536], %f58;
	ld.global.f32 	%f59, [%rd21+4612];
	st.global.f32 	[%rd23+1536], %f59;
	ld.global.f32 	%f60, [%rd21+4616];
	st.global.f32 	[%rd24+1536], %f60;
$L__BB11_29:
	add.s32 	%r64, %r20, 640;
	setp.ge.s32 	%p20, %r64, %r4;
	@%p20 bra 	$L__BB11_31;
	ld.global.f32 	%f61, [%rd21+6144];
	st.global.f32 	[%rd22+2048], %f61;
	ld.global.f32 	%f62, [%rd21+6148];
	st.global.f32 	[%rd23+2048], %f62;
	ld.global.f32 	%f63, [%rd21+6152];
	st.global.f32 	[%rd24+2048], %f63;
$L__BB11_31:
	add.s32 	%r65, %r20, 768;
	setp.ge.s32 	%p21, %r65, %r4;
	@%p21 bra 	$L__BB11_33;
	ld.global.f32 	%f64, [%rd21+7680];
	st.global.f32 	[%rd22+2560], %f64;
	ld.global.f32 	%f65, [%rd21+7684];
	st.global.f32 	[%rd23+2560], %f65;
	ld.global.f32 	%f66, [%rd21+7688];
	st.global.f32 	[%rd24+2560], %f66;
$L__BB11_33:
	add.s32 	%r66, %r20, 896;
	setp.ge.s32 	%p22, %r66, %r4;
	@%p22 bra 	$L__BB11_35;
	ld.global.f32 	%f67, [%rd21+9216];
	st.global.f32 	[%rd22+3072], %f67;
	ld.global.f32 	%f68, [%rd21+9220];
	st.global.f32 	[%rd23+3072], %f68;
	ld.global.f32 	%f69, [%rd21+9224];
	st.global.f32 	[%rd24+3072], %f69;
$L__BB11_35:
	add.s32 	%r74, %r74, 8;
	setp.ne.s32 	%p23, %r74, %r75;
	@%p23 bra 	$L__BB11_19;
$L__BB11_36:
	setp.eq.s32 	%p24, %r12, 0;
	@%p24 bra 	$L__BB11_57;
	and.b32  	%r23, %r42, 3;
	setp.lt.u32 	%p25, %r12, 4;
	@%p25 bra 	$L__BB11_47;
	shl.b32 	%r67, %r75, 7;
	add.s32 	%r24, %r67, %r6;
	setp.ge.s32 	%p26, %r24, %r4;
	@%p26 bra 	$L__BB11_40;
	mul.wide.s32 	%rd84, %r24, 12;
	add.s64 	%rd85, %rd8, %rd84;
	mul.wide.s32 	%rd86, %r24, 4;
	add.s64 	%rd87, %rd9, %rd86;
	add.s64 	%rd88, %rd10, %rd86;
	add.s64 	%rd89, %rd11, %rd86;
	ld.global.f32 	%f70, [%rd85];
	st.global.f32 	[%rd87], %f70;
	ld.global.f32 	%f71, [%rd85+4];
	st.global.f32 	[%rd88], %f71;
	ld.global.f32 	%f72, [%rd85+8];
	st.global.f32 	[%rd89], %f72;
$L__BB11_40:
	add.s32 	%r25, %r24, 128;
	setp.ge.s32 	%p27, %r25, %r4;
	@%p27 bra 	$L__BB11_42;
	mul.wide.s32 	%rd90, %r25, 12;
	add.s64 	%rd91, %rd8, %rd90;
	mul.wide.s32 	%rd92, %r25, 4;
	add.s64 	%rd93, %rd9, %rd92;
	add.s64 	%rd94, %rd10, %rd92;
	add.s64 	%rd95, %rd11, %rd92;
	ld.global.f32 	%f73, [%rd91];
	st.global.f32 	[%rd93], %f73;
	ld.global.f32 	%f74, [%rd91+4];
	st.global.f32 	[%rd94], %f74;
	ld.global.f32 	%f75, [%rd91+8];
	st.global.f32 	[%rd95], %f75;
$L__BB11_42:
	add.s32 	%r26, %r24, 256;
	setp.ge.s32 	%p28, %r26, %r4;
	@%p28 bra 	$L__BB11_44;
	mul.wide.s32 	%rd96, %r26, 12;
	add.s64 	%rd97, %rd8, %rd96;
	mul.wide.s32 	%rd98, %r26, 4;
	add.s64 	%rd99, %rd9, %rd98;
	add.s64 	%rd100, %rd10, %rd98;
	add.s64 	%rd101, %rd11, %rd98;
	ld.global.f32 	%f76, [%rd97];
	st.global.f32 	[%rd99], %f76;
	ld.global.f32 	%f77, [%rd97+4];
	st.global.f32 	[%rd100], %f77;
	ld.global.f32 	%f78, [%rd97+8];
	st.global.f32 	[%rd101], %f78;
$L__BB11_44:
	add.s32 	%r27, %r24, 384;
	setp.ge.s32 	%p29, %r27, %r4;
	@%p29 bra 	$L__BB11_46;
	mul.wide.s32 	%rd102, %r27, 12;
	add.s64 	%rd103, %rd8, %rd102;
	mul.wide.s32 	%rd104, %r27, 4;
	add.s64 	%rd105, %rd9, %rd104;
	add.s64 	%rd106, %rd10, %rd104;
	add.s64 	%rd107, %rd11, %rd104;
	ld.global.f32 	%f79, [%rd103];
	st.global.f32 	[%rd105], %f79;
	ld.global.f32 	%f80, [%rd103+4];
	st.global.f32 	[%rd106], %f80;
	ld.global.f32 	%f81, [%rd103+8];
	st.global.f32 	[%rd107], %f81;
$L__BB11_46:
	add.s32 	%r75, %r75, 4;
$L__BB11_47:
	setp.eq.s32 	%p30, %r23, 0;
	@%p30 bra 	$L__BB11_57;
	setp.eq.s32 	%p31, %r23, 1;
	@%p31 bra 	$L__BB11_54;
	shl.b32 	%r68, %r75, 7;
	add.s32 	%r30, %r68, %r6;
	setp.ge.s32 	%p32, %r30, %r4;
	@%p32 bra 	$L__BB11_51;
	mul.wide.s32 	%rd108, %r30, 12;
	add.s64 	%rd109, %rd8, %rd108;
	mul.wide.s32 	%rd110, %r30, 4;
	add.s64 	%rd111, %rd9, %rd110;
	add.s64 	%rd112, %rd10, %rd110;
	add.s64 	%rd113, %rd11, %rd110;
	ld.global.f32 	%f82, [%rd109];
	st.global.f32 	[%rd111], %f82;
	ld.global.f32 	%f83, [%rd109+4];
	st.global.f32 	[%rd112], %f83;
	ld.global.f32 	%f84, [%rd109+8];
	st.global.f32 	[%rd113], %f84;
$L__BB11_51:
	add.s32 	%r31, %r30, 128;
	setp.ge.s32 	%p33, %r31, %r4;
	@%p33 bra 	$L__BB11_53;
	mul.wide.s32 	%rd114, %r31, 12;
	add.s64 	%rd115, %rd8, %rd114;
	mul.wide.s32 	%rd116, %r31, 4;
	add.s64 	%rd117, %rd9, %rd116;
	add.s64 	%rd118, %rd10, %rd116;
	add.s64 	%rd119, %rd11, %rd116;
	ld.global.f32 	%f85, [%rd115];
	st.global.f32 	[%rd117], %f85;
	ld.global.f32 	%f86, [%rd115+4];
	st.global.f32 	[%rd118], %f86;
	ld.global.f32 	%f87, [%rd115+8];
	st.global.f32 	[%rd119], %f87;
$L__BB11_53:
	add.s32 	%r75, %r75, 2;
$L__BB11_54:
	and.b32  	%r69, %r42, 1;
	setp.eq.b32 	%p34, %r69, 1;
	not.pred 	%p35, %p34;
	@%p35 bra 	$L__BB11_57;
	shl.b32 	%r70, %r75, 7;
	add.s32 	%r34, %r70, %r6;
	setp.ge.s32 	%p36, %r34, %r4;
	@%p36 bra 	$L__BB11_57;
	mul.wide.s32 	%rd120, %r34, 12;
	add.s64 	%rd121, %rd8, %rd120;
	mul.wide.s32 	%rd122, %r34, 4;
	add.s64 	%rd123, %rd9, %rd122;
	add.s64 	%rd124, %rd10, %rd122;
	add.s64 	%rd125, %rd11, %rd122;
	ld.global.f32 	%f88, [%rd121];
	st.global.f32 	[%rd123], %f88;
	ld.global.f32 	%f89, [%rd121+4];
	st.global.f32 	[%rd124], %f89;
	ld.global.f32 	%f90, [%rd121+8];
	st.global.f32 	[%rd125], %f90;
$L__BB11_57:
	ret;

}
	// .globl	_ZN3cub18CUB_300001_SM_10006detail9transform16transform_kernelINS2_10policy_hubILb1EN4cuda3std3__45tupleIJN6thrust24THRUST_300001_SM_1000_NS6detail15normal_iteratorINSA_7pointerINS8_IJfffEEENSA_8cuda_cub3tagENSA_11use_defaultESH_EEEEEEEE10policy1000ElNS7_10__identityENSA_12zip_iteratorINS8_IJNSA_10device_ptrIfEESQ_SQ_EEEEEJPSE_EEEvT0_iT1_T2_DpNS2_10kernel_argIT3_EE
.visible .entry _ZN3cub18CUB_300001_SM_10006detail9transform16transform_kernelINS2_10policy_hubILb1EN4cuda3std3__45tupleIJN6thrust24THRUST_300001_SM_1000_NS6detail15normal_iteratorINSA_7pointerINS8_IJfffEEENSA_8cuda_cub3tagENSA_11use_defaultESH_EEEEEEEE10policy1000ElNS7_10__identityENSA_12zip_iteratorINS8_IJNSA_10device_ptrIfEESQ_SQ_EEEEEJPSE_EEEvT0_iT1_T2_DpNS2_10kernel_argIT3_EE(
	.param .u64 _ZN3cub18CUB_300001_SM_10006detail9transform16transform_kernelINS2_10policy_hubILb1EN4cuda3std3__45tupleIJN6thrust24THRUST_300001_SM_1000_NS6detail15normal_iteratorINSA_7pointerINS8_IJfffEEENSA_8cuda_cub3tagENSA_11use_defaultESH_EEEEEEEE10policy1000ElNS7_10__identityENSA_12zip_iteratorINS8_IJNSA_10device_ptrIfEESQ_SQ_EEEEEJPSE_EEEvT0_iT1_T2_DpNS2_10kernel_argIT3_EE_param_0,
	.param .u32 _ZN3cub18CUB_300001_SM_10006detail9transform16transform_kernelINS2_10policy_hubILb1EN4cuda3std3__45tupleIJN6thrust24THRUST_300001_SM_1000_NS6detail15normal_iteratorINSA_7pointerINS8_IJfffEEENSA_8cuda_cub3tagENSA_11use_defaultESH_EEEEEEEE10policy1000ElNS7_10__identityENSA_12zip_iteratorINS8_IJNSA_10device_ptrIfEESQ_SQ_EEEEEJPSE_EEEvT0_iT1_T2_DpNS2_10kernel_argIT3_EE_param_1,
	.param .align 1 .b8 _ZN3cub18CUB_300001_SM_10006detail9transform16transform_kernelINS2_10policy_hubILb1EN4cuda3std3__45tupleIJN6thrust24THRUST_300001_SM_1000_NS6detail15normal_iteratorINSA_7pointerINS8_IJfffEEENSA_8cuda_cub3tagENSA_11use_defaultESH_EEEEEEEE10policy1000ElNS7_10__identityENSA_12zip_iteratorINS8_IJNSA_10device_ptrIfEESQ_SQ_EEEEEJPSE_EEEvT0_iT1_T2_DpNS2_10kernel_argIT3_EE_param_2[1],
	.param .align 8 .b8 _ZN3cub18CUB_300001_SM_10006detail9transform16transform_kernelINS2_10policy_hubILb1EN4cuda3std3__45tupleIJN6thrust24THRUST_300001_SM_1000_NS6detail15normal_iteratorINSA_7pointerINS8_IJfffEEENSA_8cuda_cub3tagENSA_11use_defaultESH_EEEEEEEE10policy1000ElNS7_10__identityENSA_12zip_iteratorINS8_IJNSA_10device_ptrIfEESQ_SQ_EEEEEJPSE_EEEvT0_iT1_T2_DpNS2_10kernel_argIT3_EE_param_3[24],
	.param .align 8 .b8 _ZN3cub18CUB_300001_SM_10006detail9transform16transform_kernelINS2_10policy_hubILb1EN4cuda3std3__45tupleIJN6thrust24THRUST_300001_SM_1000_NS6detail15normal_iteratorINSA_7pointerINS8_IJfffEEENSA_8cuda_cub3tagENSA_11use_defaultESH_EEEEEEEE10policy1000ElNS7_10__identityENSA_12zip_iteratorINS8_IJNSA_10device_ptrIfEESQ_SQ_EEEEEJPSE_EEEvT0_iT1_T2_DpNS2_10kernel_argIT3_EE_param_4[16]
)
.maxntid 128
{
	.reg .pred 	%p<37>;
	.reg .b32 	%r<77>;
	.reg .b32 	%f<91>;
	.reg .b64 	%rd<135>;

	ld.param.u64 	%rd29, [_ZN3cub18CUB_300001_SM_10006detail9transform16transform_kernelINS2_10policy_hubILb1EN4cuda3std3__45tupleIJN6thrust24THRUST_300001_SM_1000_NS6detail15normal_iteratorINSA_7pointerINS8_IJfffEEENSA_8cuda_cub3tagENSA_11use_defaultESH_EEEEEEEE10policy1000ElNS7_10__identityENSA_12zip_iteratorINS8_IJNSA_10device_ptrIfEESQ_SQ_EEEEEJPSE_EEEvT0_iT1_T2_DpNS2_10kernel_argIT3_EE_param_0];
	ld.param.u64 	%rd30, [_ZN3cub18CUB_300001_SM_10006detail9transform16transform_kernelINS2_10policy_hubILb1EN4cuda3std3__45tupleIJN6thrust24THRUST_300001_SM_1000_NS6detail15normal_iteratorINSA_7pointerINS8_IJfffEEENSA_8cuda_cub3tagENSA_11use_defaultESH_EEEEEEEE10policy1000ElNS7_10__identityENSA_12zip_iteratorINS8_IJNSA_10device_ptrIfEESQ_SQ_EEEEEJPSE_EEEvT0_iT1_T2_DpNS2_10kernel_argIT3_EE_param_4];
	ld.param.u64 	%rd28, [_ZN3cub18CUB_300001_SM_10006detail9transform16transform_kernelINS2_10policy_hubILb1EN4cuda3std3__45tupleIJN6thrust24THRUST_300001_SM_1000_NS6detail15normal_iteratorINSA_7pointerINS8_IJfffEEENSA_8cuda_cub3tagENSA_11use_defaultESH_EEEEEEEE10policy1000ElNS7_10__identityENSA_12zip_iteratorINS8_IJNSA_10device_ptrIfEESQ_SQ_EEEEEJPSE_EEEvT0_iT1_T2_DpNS2_10kernel_argIT3_EE_param_3+16];
	ld.param.u64 	%rd27, [_ZN3cub18CUB_300001_SM_10006detail9transform16transform_kernelINS2_10policy_hubILb1EN4cuda3std3__45tupleIJN6thrust24THRUST_300001_SM_1000_NS6detail15normal_iteratorINSA_7pointerINS8_IJfffEEENSA_8cuda_cub3tagENSA_11use_defaultESH_EEEEEEEE10policy1000ElNS7_10__identityENSA_12zip_iteratorINS8_IJNSA_10device_ptrIfEESQ_SQ_EEEEEJPSE_EEEvT0_iT1_T2_DpNS2_10kernel_argIT3_EE_param_3+8];
	ld.param.u64 	%rd26, [_ZN3cub18CUB_300001_SM_10006detail9transform16transform_kernelINS2_10policy_hubILb1EN4cuda3std3__45tupleIJN6thrust24THRUST_300001_SM_1000_NS6detail15normal_iteratorINSA_7pointerINS8_IJfffEEENSA_8cuda_cub3tagENSA_11use_defaultESH_EEEEEEEE10policy1000ElNS7_10__identityENSA_12zip_iteratorINS8_IJNSA_10device_ptrIfEESQ_SQ_EEEEEJPSE_EEEvT0_iT1_T2_DpNS2_10kernel_argIT3_EE_param_3];
	ld.param.u32 	%r40, [_ZN3cub18CUB_300001_SM_10006detail9transform16transform_kernelINS2_10policy_hubILb1EN4cuda3std3__45tupleIJN6thrust24THRUST_300001_SM_1000_NS6detail15normal_iteratorINSA_7pointerINS8_IJfffEEENSA_8cuda_cub3tagENSA_11use_defaultESH_EEEEEEEE10policy1000ElNS7_10__identityENSA_12zip_iteratorINS8_IJNSA_10device_ptrIfEESQ_SQ_EEEEEJPSE_EEEvT0_iT1_T2_DpNS2_10kernel_argIT3_EE_param_1];
	cvta.to.global.u64 	%rd1, %rd26;
	cvta.to.global.u64 	%rd2, %rd27;
	cvta.to.global.u64 	%rd3, %rd28;
	cvta.to.global.u64 	%rd4, %rd30;
	shl.b32 	%r1, %r40, 7;
	mov.u32 	%r41, %ctaid.x;
	cvt.u64.u32 	%rd31, %r41;
	cvt.s64.s32 	%rd32, %r1;
	mul.lo.s64 	%rd5, %rd32, %rd31;
	sub.s64 	%rd33, %rd29, %rd5;
	min.s64 	%rd34, %rd33, %rd32;
	cvt.u32.u64 	%r2, %rd34;
	mul.lo.s32 	%r3, %r2, 12;
	mov.u32 	%r4, %tid.x;
	shl.b32 	%r67, %r4, 7;
	setp.ge.s32 	%p1, %r67, %r3;
	@%p1 bra 	$L__BB12_3;
	mad.lo.s64 	%rd35, %rd5, 12, %rd4;
	mul.wide.u32 	%rd36, %r4, 128;
	add.s64 	%rd132, %rd35, %rd36;
$L__BB12_2:
	.pragma "nounroll";
	// begin inline asm
	prefetch.global.L2 [%rd132];
	// end inline asm
	add.s32 	%r67, %r67, 16384;
	add.s64 	%rd132, %rd132, 16384;
	setp.lt.s32 	%p2, %r67, %r3;
	@%p2 bra 	$L__BB12_2;
$L__BB12_3:
	mad.lo.s64 	%rd9, %rd5, 12, %rd4;
	shl.b64 	%rd134, %rd5, 2;
	add.s64 	%rd10, %rd1, %rd134;
	add.s64 	%rd11, %rd2, %rd134;
	add.s64 	%rd12, %rd3, %rd134;
	setp.eq.s32 	%p3, %r1, %r2;
	@%p3 bra 	$L__BB12_45;
	setp.lt.s32 	%p4, %r40, 1;
	@%p4 bra 	$L__BB12_57;
	and.b32  	%r8, %r40, 7;
	setp.lt.u32 	%p5, %r40, 8;
	mov.b32 	%r74, 0;
	@%p5 bra 	$L__BB12_24;
	and.b32  	%r74, %r40, 2147483640;
	mov.b32 	%r70, 0;
$L__BB12_7:
	.pragma "nounroll";
	shl.b32 	%r44, %r70, 7;
	add.s32 	%r18, %r44, %r4;
	setp.ge.s32 	%p6, %r18, %r2;
	@%p6 bra 	$L__BB12_9;
	mul.wide.u32 	%rd39, %r18, 12;
	add.s64 	%rd40, %rd9, %rd39;
	mul.wide.u32 	%rd41, %r18, 4;
	add.s64 	%rd42, %rd10, %rd41;
	add.s64 	%rd43, %rd11, %rd41;
	add.s64 	%rd44, %rd12, %rd41;
	ld.global.f32 	%f1, [%rd40];
	st.global.f32 	[%rd42], %f1;
	ld.global.f32 	%f2, [%rd40+4];
	st.global.f32 	[%rd43], %f2;
	ld.global.f32 	%f3, [%rd40+8];
	st.global.f32 	[%rd44], %f3;
$L__BB12_9:
	add.s32 	%r45, %r18, 128;
	setp.ge.s32 	%p7, %r45, %r2;
	mul.wide.s32 	%rd45, %r45, 12;
	add.s64 	%rd22, %rd9, %rd45;
	mul.wide.s32 	%rd46, %r45, 4;
	add.s64 	%rd23, %rd10, %rd46;
	add.s64 	%rd24, %rd11, %rd46;
	add.s64 	%rd25, %rd12, %rd46;
	@%p7 bra 	$L__BB12_11;
	ld.global.f32 	%f4, [%rd22];
	st.global.f32 	[%rd23], %f4;
	ld.global.f32 	%f5, [%rd22+4];
	st.global.f32 	[%rd24], %f5;
	ld.global.f32 	%f6, [%rd22+8];
	st.global.f32 	[%rd25], %f6;
$L__BB12_11:
	add.s32 	%r46, %r18, 256;
	setp.ge.s32 	%p8, %r46, %r2;
	@%p8 bra 	$L__BB12_13;
	ld.global.f32 	%f7, [%rd22+1536];
	st.global.f32 	[%rd23+512], %f7;
	ld.global.f32 	%f8, [%rd22+1540];
	st.global.f32 	[%rd24+512], %f8;
	ld.global.f32 	%f9, [%rd22+1544];
	st.global.f32 	[%rd25+512], %f9;
$L__BB12_13:
	add.s32 	%r47, %r18, 384;
	setp.ge.s32 	%p9, %r47, %r2;
	@%p9 bra 	$L__BB12_15;
	ld.global.f32 	%f10, [%rd22+3072];
	st.global.f32 	[%rd23+1024], %f10;
	ld.global.f32 	%f11, [%rd22+3076];
	st.global.f32 	[%rd24+1024], %f11;
	ld.global.f32 	%f12, [%rd22+3080];
	st.global.f32 	[%rd25+1024], %f12;
$L__BB12_15:
	add.s32 	%r48, %r18, 512;
	setp.ge.s32 	%p10, %r48, %r2;
	@%p10 bra 	$L__BB12_17;
	ld.global.f32 	%f13, [%rd22+4608];
	st.global.f32 	[%rd23+1536], %f13;
	ld.global.f32 	%f14, [%rd22+4612];
	st.global.f32 	[%rd24+1536], %f14;
	ld.global.f32 	%f15, [%rd22+4616];
	st.global.f32 	[%rd25+1536], %f15;
$L__BB12_17:
	add.s32 	%r49, %r18, 640;
	setp.ge.s32 	%p11, %r49, %r2;
	@%p11 bra 	$L__BB12_19;
	ld.global.f32 	%f16, [%rd22+6144];
	st.global.f32 	[%rd23+2048], %f16;
	ld.global.f32 	%f17, [%rd22+6148];
	st.global.f32 	[%rd24+2048], %f17;
	ld.global.f32 	%f18, [%rd22+6152];
	st.global.f32 	[%rd25+2048], %f18;
$L__BB12_19:
	add.s32 	%r50, %r18, 768;
	setp.ge.s32 	%p12, %r50, %r2;
	@%p12 bra 	$L__BB12_21;
	ld.global.f32 	%f19, [%rd22+7680];
	st.global.f32 	[%rd23+2560], %f19;
	ld.global.f32 	%f20, [%rd22+7684];
	st.global.f32 	[%rd24+2560], %f20;
	ld.global.f32 	%f21, [%rd22+7688];
	st.global.f32 	[%rd25+2560], %f21;
$L__BB12_21:
	add.s32 	%r51, %r18, 896;
	setp.ge.s32 	%p13, %r51, %r2;
	@%p13 bra 	$L__BB12_23;
	ld.global.f32 	%f22, [%rd22+9216];
	st.global.f32 	[%rd23+3072], %f22;
	ld.global.f32 	%f23, [%rd22+9220];
	st.global.f32 	[%rd24+3072], %f23;
	ld.global.f32 	%f24, [%rd22+9224];
	st.global.f32 	[%rd25+3072], %f24;
$L__BB12_23:
	add.s32 	%r70, %r70, 8;
	setp.eq.s32 	%p14, %r70, %r74;
	@%p14 bra 	$L__BB12_24;
	bra.uni 	$L__BB12_7;
$L__BB12_24:
	setp.eq.s32 	%p15, %r8, 0;
	@%p15 bra 	$L__BB12_57;
	and.b32  	%r28, %r40, 3;
	setp.lt.u32 	%p16, %r8, 4;
	@%p16 bra 	$L__BB12_35;
	shl.b32 	%r52, %r74, 7;
	add.s32 	%r29, %r52, %r4;
	setp.ge.s32 	%p17, %r29, %r2;
	@%p17 bra 	$L__BB12_28;
	mul.wide.s32 	%rd47, %r29, 12;
	add.s64 	%rd48, %rd9, %rd47;
	mul.wide.s32 	%rd49, %r29, 4;
	add.s64 	%rd50, %rd10, %rd49;
	add.s64 	%rd51, %rd11, %rd49;
	add.s64 	%rd52, %rd12, %rd49;
	ld.global.f32 	%f25, [%rd48];
	st.global.f32 	[%rd50], %f25;
	ld.global.f32 	%f26, [%rd48+4];
	st.global.f32 	[%rd51], %f26;
	ld.global.f32 	%f27, [%rd48+8];
	st.global.f32 	[%rd52], %f27;
$L__BB12_28:
	add.s32 	%r30, %r29, 128;
	setp.ge.s32 	%p18, %r30, %r2;
	@%p18 bra 	$L__BB12_30;
	mul.wide.s32 	%rd53, %r30, 12;
	add.s64 	%rd54, %rd9, %rd53;
	mul.wide.s32 	%rd55, %r30, 4;
	add.s64 	%rd56, %rd10, %rd55;
	add.s64 	%rd57, %rd11, %rd55;
	add.s64 	%rd58, %rd12, %rd55;
	ld.global.f32 	%f28, [%rd54];
	st.global.f32 	[%rd56], %f28;
	ld.global.f32 	%f29, [%rd54+4];
	st.global.f32 	[%rd57], %f29;
	ld.global.f32 	%f30, [%rd54+8];
	st.global.f32 	[%rd58], %f30;
$L__BB12_30:
	add.s32 	%r31, %r29, 256;
	setp.ge.s32 	%p19, %r31, %r2;
	@%p19 bra 	$L__BB12_32;
	mul.wide.s32 	%rd59, %r31, 12;
	add.s64 	%rd60, %rd9, %rd59;
	mul.wide.s32 	%rd61, %r31, 4;
	add.s64 	%rd62, %rd10, %rd61;
	add.s64 	%rd63, %rd11, %rd61;
	add.s64 	%rd64, %rd12, %rd61;
	ld.global.f32 	%f31, [%rd60];
	st.global.f32 	[%rd62], %f31;
	ld.global.f32 	%f32, [%rd60+4];
	st.global.f32 	[%rd63], %f32;
	ld.global.f32 	%f33, [%rd60+8];
	st.global.f32 	[%rd64], %f33;
$L__BB12_32:
	add.s32 	%r32, %r29, 384;
	setp.ge.s32 	%p20, %r32, %r2;
	@%p20 bra 	$L__BB12_34;
	mul.wide.s32 	%rd65, %r32, 12;
	add.s64 	%rd66, %rd9, %rd65;
	mul.wide.s32 	%rd67, %r32, 4;
	add.s64 	%rd68, %rd10, %rd67;
	add.s64 	%rd69, %rd11, %rd67;
	add.s64 	%rd70, %rd12, %rd67;
	ld.global.f32 	%f34, [%rd66];
	st.global.f32 	[%rd68], %f34;
	ld.global.f32 	%f35, [%rd66+4];
	st.global.f32 	[%rd69], %f35;
	ld.global.f32 	%f36, [%rd66+8];
	st.global.f32 	[%rd70], %f36;
$L__BB12_34:
	add.s32 	%r74, %r74, 4;
$L__BB12_35:
	setp.eq.s32 	%p21, %r28, 0;
	@%p21 bra 	$L__BB12_57;
	setp.eq.s32 	%p22, %r28, 1;
	@%p22 bra 	$L__BB12_42;
	shl.b32 	%r53, %r74, 7;
	add.s32 	%r35, %r53, %r4;
	setp.ge.s32 	%p23, %r35, %r2;
	@%p23 bra 	$L__BB12_39;
	mul.wide.s32 	%rd71, %r35, 12;
	add.s64 	%rd72, %rd9, %rd71;
	mul.wide.s32 	%rd73, %r35, 4;
	add.s64 	%rd74, %rd10, %rd73;
	add.s64 	%rd75, %rd11, %rd73;
	add.s64 	%rd76, %rd12, %rd73;
	ld.global.f32 	%f37, [%rd72];
	st.global.f32 	[%rd74], %f37;
	ld.global.f32 	%f38, [%rd72+4];
	st.global.f32 	[%rd75], %f38;
	ld.global.f32 	%f39, [%rd72+8];
	st.global.f32 	[%rd76], %f39;
$L__BB12_39:
	add.s32 	%r36, %r35, 128;
	setp.ge.s32 	%p24, %r36, %r2;
	@%p24 bra 	$L__BB12_41;
	mul.wide.s32 	%rd77, %r36, 12;
	add.s64 	%rd78, %rd9, %rd77;
	mul.wide.s32 	%rd79, %r36, 4;
	add.s64 	%rd80, %rd10, %rd79;
	add.s64 	%rd81, %rd11, %rd79;
	add.s64 	%rd82, %rd12, %rd79;
	ld.global.f32 	%f40, [%rd78];
	st.global.f32 	[%rd80], %f40;
	ld.global.f32 	%f41, [%rd78+4];
	st.global.f32 	[%rd81], %f41;
	ld.global.f32 	%f42, [%rd78+8];
	st.global.f32 	[%rd82], %f42;
$L__BB12_41:
	add.s32 	%r74, %r74, 2;
$L__BB12_42:
	and.b32  	%r54, %r40, 1;
	setp.eq.b32 	%p25, %r54, 1;
	not.pred 	%p26, %p25;
	@%p26 bra 	$L__BB12_57;
	shl.b32 	%r55, %r74, 7;
	add.s32 	%r39, %r55, %r4;
	setp.ge.s32 	%p27, %r39, %r2;
	@%p27 bra 	$L__BB12_57;
	mul.wide.s32 	%rd83, %r39, 12;
	add.s64 	%rd84, %rd9, %rd83;
	mul.wide.s32 	%rd85, %r39, 4;
	add.s64 	%rd86, %rd10, %rd85;
	add.s64 	%rd87, %rd11, %rd85;
	add.s64 	%rd88, %rd12, %rd85;
	ld.global.f32 	%f43, [%rd84];
	st.global.f32 	[%rd86], %f43;
	ld.global.f32 	%f44, [%rd84+4];
	st.global.f32 	[%rd87], %f44;
	ld.global.f32 	%f45, [%rd84+8];
	st.global.f32 	[%rd88], %f45;
	bra.uni 	$L__BB12_57;
$L__BB12_45:
	setp.lt.s32 	%p28, %r40, 1;
	@%p28 bra 	$L__BB12_57;
	setp.lt.u32 	%p29, %r40, 8;
	mov.b32 	%r72, 0;
	@%p29 bra 	$L__BB12_49;
	and.b32  	%r72, %r40, 2147483640;
	neg.s32 	%r69, %r72;
	mul.wide.u32 	%rd89, %r4, 12;
	add.s64 	%rd91, %rd9, %rd89;
	add.s64 	%rd133, %rd91, 4;
	add.s64 	%rd15, %rd9, 4612;
	add.s32 	%r68, %r4, 128;
	add.s64 	%rd92, %rd134, 1536;
	add.s64 	%rd16, %rd1, %rd92;
	add.s64 	%rd17, %rd2, %rd92;
$L__BB12_48:
	.pragma "nounroll";
	mul.wide.s32 	%rd93, %r68, 12;
	add.s64 	%rd94, %rd15, %rd93;
	mul.wide.s32 	%rd95, %r68, 4;
	add.s64 	%rd96, %rd16, %rd95;
	cvta.to.global.u64 	%rd97, %rd28;
	cvt.s64.s32 	%rd98, %r1;
	mov.u32 	%r59, %ctaid.x;
	cvt.u64.u32 	%rd99, %r59;
	mul.lo.s64 	%rd100, %rd98, %rd99;
	shl.b64 	%rd101, %rd100, 2;
	add.s64 	%rd102, %rd101, %rd97;
	add.s64 	%rd103, %rd102, %rd95;
	add.s64 	%rd104, %rd17, %rd95;
	cvta.to.global.u64 	%rd105, %rd26;
	mul.wide.u32 	%rd106, %r4, 4;
	add.s64 	%rd107, %rd105, %rd106;
	add.s64 	%rd108, %rd107, %rd134;
	cvta.to.global.u64 	%rd109, %rd27;
	add.s64 	%rd110, %rd109, %rd106;
	add.s64 	%rd111, %rd110, %rd134;
	add.s64 	%rd112, %rd97, %rd106;
	add.s64 	%rd113, %rd112, %rd134;
	ld.global.f32 	%f46, [%rd133+-4];
	st.global.f32 	[%rd108], %f46;
	ld.global.f32 	%f47, [%rd133];
	st.global.f32 	[%rd111], %f47;
	ld.global.f32 	%f48, [%rd133+4];
	st.global.f32 	[%rd113], %f48;
	ld.global.f32 	%f49, [%rd94+-4612];
	st.global.f32 	[%rd96+-1536], %f49;
	ld.global.f32 	%f50, [%rd94+-4608];
	st.global.f32 	[%rd104+-1536], %f50;
	ld.global.f32 	%f51, [%rd94+-4604];
	st.global.f32 	[%rd103], %f51;
	ld.global.f32 	%f52, [%rd94+-3076];
	st.global.f32 	[%rd96+-1024], %f52;
	ld.global.f32 	%f53, [%rd94+-3072];
	st.global.f32 	[%rd104+-1024], %f53;
	ld.global.f32 	%f54, [%rd94+-3068];
	st.global.f32 	[%rd103+512], %f54;
	ld.global.f32 	%f55, [%rd94+-1540];
	st.global.f32 	[%rd96+-512], %f55;
	ld.global.f32 	%f56, [%rd94+-1536];
	st.global.f32 	[%rd104+-512], %f56;
	ld.global.f32 	%f57, [%rd94+-1532];
	st.global.f32 	[%rd103+1024], %f57;
	ld.global.f32 	%f58, [%rd94+-4];
	st.global.f32 	[%rd96], %f58;
	ld.global.f32 	%f59, [%rd94];
	st.global.f32 	[%rd104], %f59;
	ld.global.f32 	%f60, [%rd94+4];
	st.global.f32 	[%rd103+1536], %f60;
	ld.global.f32 	%f61, [%rd94+1532];
	st.global.f32 	[%rd96+512], %f61;
	ld.global.f32 	%f62, [%rd94+1536];
	st.global.f32 	[%rd104+512], %f62;
	ld.global.f32 	%f63, [%rd94+1540];
	st.global.f32 	[%rd103+2048], %f63;
	ld.global.f32 	%f64, [%rd94+3068];
	st.global.f32 	[%rd96+1024], %f64;
	ld.global.f32 	%f65, [%rd94+3072];
	st.global.f32 	[%rd104+1024], %f65;
	ld.global.f32 	%f66, [%rd94+3076];
	st.global.f32 	[%rd103+2560], %f66;
	ld.global.f32 	%f67, [%rd94+4604];
	st.global.f32 	[%rd96+1536], %f67;
	ld.global.f32 	%f68, [%rd94+4608];
	st.global.f32 	[%rd104+1536], %f68;
	ld.global.f32 	%f69, [%rd94+4612];
	st.global.f32 	[%rd103+3072], %f69;
	add.s32 	%r69, %r69, 8;
	add.s64 	%rd134, %rd134, 4096;
	add.s64 	%rd133, %rd133, 12288;
	add.s32 	%r68, %r68, 1024;
	setp.eq.s32 	%p30, %r69, 0;
	@%p30 bra 	$L__BB12_49;
	bra.uni 	$L__BB12_48;
$L__BB12_49:
	and.b32  	%r21, %r40, 7;
	setp.eq.s32 	%p31, %r21, 0;
	@%p31 bra 	$L__BB12_57;
	and.b32  	%r22, %r40, 3;
	setp.lt.u32 	%p32, %r21, 4;
	@%p32 bra 	$L__BB12_52;
	shl.b32 	%r60, %r72, 7;
	add.s32 	%r61, %r60, %r4;
	mul.wide.s32 	%rd114, %r61, 12;
	add.s64 	%rd115, %rd9, %rd114;
	mul.wide.s32 	%rd116, %r61, 4;
	add.s64 	%rd117, %rd10, %rd116;
	add.s64 	%rd118, %rd11, %rd116;
	add.s64 	%rd119, %rd12, %rd116;
	ld.global.f32 	%f70, [%rd115];
	st.global.f32 	[%rd117], %f70;
	ld.global.f32 	%f71, [%rd115+4];
	st.global.f32 	[%rd118], %f71;
	ld.global.f32 	%f72, [%rd115+8];
	st.global.f32 	[%rd119], %f72;
	ld.global.f32 	%f73, [%rd115+1536];
	st.global.f32 	[%rd117+512], %f73;
	ld.global.f32 	%f74, [%rd115+1540];
	st.global.f32 	[%rd118+512], %f74;
	ld.global.f32 	%f75, [%rd115+1544];
	st.global.f32 	[%rd119+512], %f75;
	ld.global.f32 	%f76, [%rd115+3072];
	st.global.f32 	[%rd117+1024], %f76;
	ld.global.f32 	%f77, [%rd115+3076];
	st.global.f32 	[%rd118+1024], %f77;
	ld.global.f32 	%f78, [%rd115+3080];
	st.global.f32 	[%rd119+1024], %f78;
	ld.global.f32 	%f79, [%rd115+4608];
	st.global.f32 	[%rd117+1536], %f79;
	ld.global.f32 	%f80, [%rd115+4612];
	st.global.f32 	[%rd118+1536], %f80;
	ld.global.f32 	%f81, [%rd115+4616];
	st.global.f32 	[%rd119+1536], %f81;
	add.s32 	%r72, %r72, 4;
$L__BB12_52:
	setp.eq.s32 	%p33, %r22, 0;
	@%p33 bra 	$L__BB12_57;
	setp.eq.s32 	%p34, %r22, 1;
	@%p34 bra 	$L__BB12_55;
	shl.b32 	%r62, %r72, 7;
	add.s32 	%r63, %r62, %r4;
	mul.wide.s32 	%rd120, %r63, 12;
	add.s64 	%rd121, %rd9, %rd120;
	mul.wide.s32 	%rd122, %r63, 4;
	add.s64 	%rd123, %rd10, %rd122;
	add.s64 	%rd124, %rd11, %rd122;
	add.s64 	%rd125, %rd12, %rd122;
	ld.global.f32 	%f82, [%rd121];
	st.global.f32 	[%rd123], %f82;
	ld.global.f32 	%f83, [%rd121+4];
	st.global.f32 	[%rd124], %f83;
	ld.global.f32 	%f84, [%rd121+8];
	st.global.f32 	[%rd125], %f84;
	ld.global.f32 	%f85, [%rd121+1536];
	st.global.f32 	[%rd123+512], %f85;
	ld.global.f32 	%f86, [%rd121+1540];
	st.global.f32 	[%rd124+512], %f86;
	ld.global.f32 	%f87, [%rd121+1544];
	st.global.f32 	[%rd125+512], %f87;
	add.s32 	%r72, %r72, 2;
$L__BB12_55:
	and.b32  	%r64, %r40, 1;
	setp.eq.b32 	%p35, %r64, 1;
	not.pred 	%p36, %p35;
	@%p36 bra 	$L__BB12_57;
	shl.b32 	%r65, %r72, 7;
	add.s32 	%r66, %r65, %r4;
	mul.wide.s32 	%rd126, %r66, 12;
	add.s64 	%rd127, %rd9, %rd126;
	mul.wide.s32 	%rd128, %r66, 4;
	add.s64 	%rd129, %rd10, %rd128;
	add.s64 	%rd130, %rd11, %rd128;
	add.s64 	%rd131, %rd12, %rd128;
	ld.global.f32 	%f88, [%rd127];
	st.global.f32 	[%rd129], %f88;
	ld.global.f32 	%f89, [%rd127+4];
	st.global.f32 	[%rd130], %f89;
	ld.global.f32 	%f90, [%rd127+8];
	st.global.f32 	[%rd131], %f90;
$L__BB12_57:
	ret;

}
	// .globl	_ZN3cub18CUB_300001_SM_10006detail10radix_sort31DeviceRadixSortSingleTileKernelINS1_5radix10policy_hubIiN4cuda3std3__45tupleIJfffEEEyE10Policy1000ELNS0_9SortOrderE0EiSA_yNS1_21identity_decomposer_tEEEvPKT1_PSF_PKT2_PSJ_T3_iiT4_
.visible .entry _ZN3cub18CUB_300001_SM_10006detail10radix_sort31DeviceRadixSortSingleTileKernelINS1_5radix10policy_hubIiN4cuda3std3__45tupleIJfffEEEyE10Policy1000ELNS0_9SortOrderE0EiSA_yNS1_21identity_decomposer_tEEEvPKT1_PSF_PKT2_PSJ_T3_iiT4_(
	.param .u64 .ptr .align 1 _ZN3cub18CUB_300001_SM_10006detail10radix_sort31DeviceRadixSortSingleTileKernelINS1_5radix10policy_hubIiN4cuda3std3__45tupleIJfffEEEyE10Policy1000ELNS0_9SortOrderE0EiSA_yNS1_21identity_decomposer_tEEEvPKT1_PSF_PKT2_PSJ_T3_iiT4__param_0,
	.param .u64 .ptr .align 1 _ZN3cub18CUB_300001_SM_10006detail10radix_sort31DeviceRadixSortSingleTileKernelINS1_5radix10policy_hubIiN4cuda3std3__45tupleIJfffEEEyE10Policy1000ELNS0_9SortOrderE0EiSA_yNS1_21identity_decomposer_tEEEvPKT1_PSF_PKT2_PSJ_T3_iiT4__param_1,
	.param .u64 .ptr .align 1 _ZN3cub18CUB_300001_SM_10006detail10radix_sort31DeviceRadixSortSingleTileKernelINS1_5radix10policy_hubIiN4cuda3std3__45tupleIJfffEEEyE10Policy1000ELNS0_9SortOrderE0EiSA_yNS1_21identity_decomposer_tEEEvPKT1_PSF_PKT2_PSJ_T3_iiT4__param_2,
	.param .u64 .ptr .align 1 _ZN3cub18CUB_300001_SM_10006detail10radix_sort31DeviceRadixSortSingleTileKernelINS1_5radix10policy_hubIiN4cuda3std3__45tupleIJfffEEEyE10Policy1000ELNS0_9SortOrderE0EiSA_yNS1_21identity_decomposer_tEEEvPKT1_PSF_PKT2_PSJ_T3_iiT4__param_3,
	.param .u64 _ZN3cub18CUB_300001_SM_10006detail10radix_sort31DeviceRadixSortSingleTileKernelINS1_5radix10policy_hubIiN4cuda3std3__45tupleIJfffEEEyE10Policy1000ELNS0_9SortOrderE0EiSA_yNS1_21identity_decomposer_tEEEvPKT1_PSF_PKT2_PSJ_T3_iiT4__param_4,
	.param .u32 _ZN3cub18CUB_300001_SM_10006detail10radix_sort31DeviceRadixSortSingleTileKernelINS1_5radix10policy_hubIiN4cuda3std3__45tupleIJfffEEEyE10Policy1000ELNS0_9SortOrderE0EiSA_yNS1_21identity_decomposer_tEEEvPKT1_PSF_PKT2_PSJ_T3_iiT4__param_5,
	.param .u32 _ZN3cub18CUB_300001_SM_10006detail10radix_sort31DeviceRadixSortSingleTileKernelINS1_5radix10policy_hubIiN4cuda3std3__45tupleIJfffEEEyE10Policy1000ELNS0_9SortOrderE0EiSA_yNS1_21identity_decomposer_tEEEvPKT1_PSF_PKT2_PSJ_T3_iiT4__param_6,
	.param .align 1 .b8 _ZN3cub18CUB_300001_SM_10006detail10radix_sort31DeviceRadixSortSingleTileKernelINS1_5radix10policy_hubIiN4cuda3std3__45tupleIJfffEEEyE10Policy1000ELNS0_9SortOrderE0EiSA_yNS1_21identity_decomposer_tEEEvPKT1_PSF_PKT2_PSJ_T3_iiT4__param_7[1]
)
.maxntid 256
.minnctapersm 1
{
	.reg .pred 	%p<34>;
	.reg .b16 	%rs<13>;
	.reg .b32 	%r<398>;
	.reg .b32 	%f<133>;
	.reg .b64 	%rd<25>;
	// demoted variable
	.shared .align 16 .b8 _ZZN3cub18CUB_300001_SM_10006detail10radix_sort31DeviceRadixSortSingleTileKernelINS1_5radix10policy_hubIiN4cuda3std3__45tupleIJfffEEEyE10Policy1000ELNS0_9SortOrderE0EiSA_yNS1_21identity_decomposer_tEEEvPKT1_PSF_PKT2_PSJ_T3_iiT4_E12temp_storage[33856];
	ld.param.u64 	%rd10, [_ZN3cub18CUB_300001_SM_10006detail10radix_sort31DeviceRadixSortSingleTileKernelINS1_5radix10policy_hubIiN4cuda3std3__45tupleIJfffEEEyE10Policy1000ELNS0_9SortOrderE0EiSA_yNS1_21identity_decomposer_tEEEvPKT1_PSF_PKT2_PSJ_T3_iiT4__param_0];
	ld.param.u64 	%rd6, [_ZN3cub18CUB_300001_SM_10006detail10radix_sort31DeviceRadixSortSingleTileKernelINS1_5radix10policy_hubIiN4cuda3std3__45tupleIJfffEEEyE10Policy1000ELNS0_9SortOrderE0EiSA_yNS1_21identity_decomposer_tEEEvPKT1_PSF_PKT2_PSJ_T3_iiT4__param_1];
	ld.param.u64 	%rd7, [_ZN3cub18CUB_300001_SM_10006detail10radix_sort31DeviceRadixSortSingleTileKernelINS1_5radix10policy_hubIiN4cuda3std3__45tupleIJfffEEEyE10Policy1000ELNS0_9SortOrderE0EiSA_yNS1_21identity_decomposer_tEEEvPKT1_PSF_PKT2_PSJ_T3_iiT4__param_2];
	ld.param.u64 	%rd8, [_ZN3cub18CUB_300001_SM_10006detail10radix_sort31DeviceRadixSortSingleTileKernelINS1_5radix10policy_hubIiN4cuda3std3__45tupleIJfffEEEyE10Policy1000ELNS0_9SortOrderE0EiSA_yNS1_21identity_decomposer_tEEEvPKT1_PSF_PKT2_PSJ_T3_iiT4__param_3];
	ld.param.u64 	%rd9, [_ZN3cub18CUB_300001_SM_10006detail10radix_sort31DeviceRadixSortSingleTileKernelINS1_5radix10policy_hubIiN4cuda3std3__45tupleIJfffEEEyE10Policy1000ELNS0_9SortOrderE0EiSA_yNS1_21identity_decomposer_tEEEvPKT1_PSF_PKT2_PSJ_T3_iiT4__param_4];
	ld.param.u32 	%r106, [_ZN3cub18CUB_300001_SM_10006detail10radix_sort31DeviceRadixSortSingleTileKernelINS1_5radix10policy_hubIiN4cuda3std3__45tupleIJfffEEEyE10Policy1000ELNS0_9SortOrderE0EiSA_yNS1_21identity_decomposer_tEEEvPKT1_PSF_PKT2_PSJ_T3_iiT4__param_5];
	ld.param.u32 	%r107, [_ZN3cub18CUB_300001_SM_10006detail10radix_sort31DeviceRadixSortSingleTileKernelINS1_5radix10policy_hubIiN4cuda3std3__45tupleIJfffEEEyE10Policy1000ELNS0_9SortOrderE0EiSA_yNS1_21identity_decomposer_tEEEvPKT1_PSF_PKT2_PSJ_T3_iiT4__param_6];
	cvta.to.global.u64 	%rd11, %rd10;
	cvt.u32.u64 	%r1, %rd9;
	mov.u32 	%r2, %tid.x;
	mul.lo.s32 	%r3, %r2, 6;
	setp.ge.s32 	%p1, %r3, %r1;
	mul.wide.u32 	%rd12, %r3, 4;
	add.s64 	%rd1, %rd11, %rd12;
	mov.b32 	%r395, -1;
	@%p1 bra 	$L__BB13_2;
	ld.global.u32 	%r109, [%rd1];
	xor.b32  	%r395, %r109, -2147483648;
$L__BB13_2:
	add.s32 	%r6, %r3, 1;
	setp.ge.s32 	%p2, %r6, %r1;
	mov.b32 	%r394, -1;
	@%p2 bra 	$L__BB13_4;
	ld.global.u32 	%r111, [%rd1+4];
	xor.b32  	%r394, %r111, -2147483648;
$L__BB13_4:
	add.s32 	%r9, %r3, 2;
	setp.ge.s32 	%p3, %r9, %r1;
	mov.b32 	%r393, -1;
	@%p3 bra 	$L__BB13_6;
	ld.global.u32 	%r113, [%rd1+8];
	xor.b32  	%r393, %r113, -2147483648;
$L__BB13_6:
	add.s32 	%r12, %r3, 3;
	setp.ge.s32 	%p4, %r12, %r1;
	mov.b32 	%r392, -1;
	@%p4 bra 	$L__BB13_8;
	ld.global.u32 	%r115, [%rd1+12];
	xor.b32  	%r392, %r115, -2147483648;
$L__BB13_8:
	add.s32 	%r15, %r3, 4;
	setp.ge.s32 	%p5, %r15, %r1;
	mov.b32 	%r391, -1;
	@%p5 bra 	$L__BB13_10;
	ld.global.u32 	%r117, [%rd1+16];
	xor.b32  	%r391, %r117, -2147483648;
$L__BB13_10:
	add.s32 	%r18, %r3, 5;
	setp.ge.s32 	%p6, %r18, %r1;
	mov.b32 	%r390, -1;
	@%p6 bra 	$L__BB13_12;
	ld.global.u32 	%r119, [%rd1+20];
	xor.b32  	%r390, %r119, -2147483648;
$L__BB13_12:
	bar.sync 	0;
	mov.b64 	{%r120, %r121}, %rd9;
	shfl.sync.idx.b32	%r21|%p7, %r120, 0, 31, -1;
	shfl.sync.idx.b32	%r122|%p8, %r121, 0, 31, -1;
	mov.b64 	%rd2, {%r21, %r122};
	setp.ge.s32 	%p9, %r3, %r21;
	cvta.to.global.u64 	%rd13, %rd7;
	mul.wide.u32 	%rd14, %r3, 12;
	add.s64 	%rd3, %rd13, %rd14;
	mov.f32 	%f130, 0f00000000;
	mov.f32 	%f131, %f130;
	mov.f32 	%f132, %f130;
	@%p9 bra 	$L__BB13_14;
	ld.global.f32 	%f132, [%rd3];
	ld.global.f32 	%f131, [%rd3+4];
	ld.global.f32 	%f130, [%rd3+8];
$L__BB13_14:
	setp.ge.s32 	%p10, %r6, %r21;
	mov.f32 	%f127, 0f00000000;
	mov.f32 	%f128, %f127;
	mov.f32 	%f129, %f127;
	@%p10 bra 	$L__BB13_16;
	ld.global.f32 	%f129, [%rd3+12];
	ld.global.f32 	%f128, [%rd3+16];
	ld.global.f32 	%f127, [%rd3+20];
$L__BB13_16:
	setp.ge.s32 	%p11, %r9, %r21;
	mov.f32 	%f124, 0f00000000;
	mov.f32 	%f125, %f124;
	mov.f32 	%f126, %f124;
	@%p11 bra 	$L__BB13_18;
	ld.global.f32 	%f126, [%rd3+24];
	ld.global.f32 	%f125, [%rd3+28];
	ld.global.f32 	%f124, [%rd3+32];
$L__BB13_18:
	setp.ge.s32 	%p12, %r12, %r21;
	mov.f32 	%f121, 0f00000000;
	mov.f32 	%f122, %f121;
	mov.f32 	%f123, %f121;
	@%p12 bra 	$L__BB13_20;
	ld.global.f32 	%f123, [%rd3+36];
	ld.global.f32 	%f122, [%rd3+40];
	ld.global.f32 	%f121, [%rd3+44];
$L__BB13_20:
	setp.ge.s32 	%p13, %r15, %r21;
	mov.f32 	%f118, 0f00000000;
	mov.f32 	%f119, %f118;
	mov.f32 	%f120, %f118;
	@%p13 bra 	$L__BB13_22;
	ld.global.f32 	%f120, [%rd3+48];
	ld.global.f32 	%f119, [%rd3+52];
	ld.global.f32 	%f118, [%rd3+56];
$L__BB13_22:
	setp.ge.s32 	%p14, %r18, %r21;
	mov.f32 	%f115, 0f00000000;
	mov.f32 	%f116, %f115;
	mov.f32 	%f117, %f115;
	@%p14 bra 	$L__BB13_24;
	ld.global.f32 	%f117, [%rd3+60];
	ld.global.f32 	%f116, [%rd3+64];
	ld.global.f32 	%f115, [%rd3+68];
$L__BB13_24:
	bar.sync 	0;
	shr.u32 	%r22, %r2, 5;
	shl.b32 	%r124, %r2, 2;
	mov.u32 	%r125, _ZZN3cub18CUB_300001_SM_10006detail10radix_sort31DeviceRadixSortSingleTileKernelINS1_5radix10policy_hubIiN4cuda3std3__45tupleIJfffEEEyE10Policy1000ELNS0_9SortOrderE0EiSA_yNS1_21identity_decomposer_tEEEvPKT1_PSF_PKT2_PSJ_T3_iiT4_E12temp_storage;
	add.s32 	%r23, %r125, %r124;
	shl.b32 	%r126, %r2, 7;
	add.s32 	%r24, %r23, %r126;
	shl.b32 	%r127, %r22, 2;
	add.s32 	%r128, %r125, %r127;
	add.s32 	%r25, %r128, 33792;
	mad.lo.s32 	%r26, %r2, -108, %r24;
	mad.lo.s32 	%r27, %r2, 48, %r26;
	add.s32 	%r389, %r106, 6;
	sub.s32 	%r388, %r107, %r106;
$L__BB13_25:
	add.s32 	%r149, %r389, -6;
	min.s32 	%r131, %r388, 6;
	mov.b32 	%r178, 0;
	st.shared.u32 	[%r23], %r178;
	st.shared.u32 	[%r23+1024], %r178;
	st.shared.u32 	[%r23+2048], %r178;
	st.shared.u32 	[%r23+3072], %r178;
	st.shared.u32 	[%r23+4096], %r178;
	st.shared.u32 	[%r23+5120], %r178;
	st.shared.u32 	[%r23+6144], %r178;
	st.shared.u32 	[%r23+7168], %r178;
	st.shared.u32 	[%r23+8192], %r178;
	st.shared.u32 	[%r23+9216], %r178;
	st.shared.u32 	[%r23+10240], %r178;
	st.shared.u32 	[%r23+11264], %r178;
	st.shared.u32 	[%r23+12288], %r178;
	st.shared.u32 	[%r23+13312], %r178;
	st.shared.u32 	[%r23+14336], %r178;
	st.shared.u32 	[%r23+15360], %r178;
	st.shared.u32 	[%r23+16384], %r178;
	st.shared.u32 	[%r23+17408], %r178;
	st.shared.u32 	[%r23+18432], %r178;
	st.shared.u32 	[%r23+19456], %r178;
	st.shared.u32 	[%r23+20480], %r178;
	st.shared.u32 	[%r23+21504], %r178;
	st.shared.u32 	[%r23+22528], %r178;
	st.shared.u32 	[%r23+23552], %r178;
	st.shared.u32 	[%r23+24576], %r178;
	st.shared.u32 	[%r23+25600], %r178;
	st.shared.u32 	[%r23+26624], %r178;
	st.shared.u32 	[%r23+27648], %r178;
	st.shared.u32 	[%r23+28672], %r178;
	st.shared.u32 	[%r23+29696], %r178;
	st.shared.u32 	[%r23+30720], %r178;
	st.shared.u32 	[%r23+31744], %r178;
	st.shared.u32 	[%r23+32768], %r178;
	// begin inline asm
	bmsk.clamp.b32 %r129, %r178, %r131;
	// end inline asm
	// begin inline asm
	shr.b32 %r132, %r395, %r149;
	// end inline asm
	and.b32  	%r181, %r129, %r132;
	shl.b32 	%r182, %r181, 10;
	and.b32  	%r183, %r182, 31744;
	add.s32 	%r184, %r23, %r183;
	shr.u32 	%r185, %r181, 4;
	and.b32  	%r186, %r185, 268435454;
	add.s32 	%r39, %r184, %r186;
	ld.shared.u16 	%rs1, [%r39];
	add.s16 	%rs7, %rs1, 1;
	st.shared.u16 	[%r39], %rs7;
	// begin inline asm
	shr.b32 %r135, %r394, %r149;
	// end inline asm
	and.b32  	%r187, %r129, %r135;
	shl.b32 	%r188, %r187, 10;
	and.b32  	%r189, %r188, 31744;
	add.s32 	%r190, %r23, %r189;
	shr.u32 	%r191, %r187, 4;
	and.b32  	%r192, %r191, 268435454;
	add.s32 	%r40, %r190, %r192;
	ld.shared.u16 	%rs2, [%r40];
	add.s16 	%rs8, %rs2, 1;
	st.shared.u16 	[%r40], %rs8;
	// begin inline asm
	shr.b32 %r138, %r393, %r149;
	// end inline asm
	and.b32  	%r193, %r129, %r138;
	shl.b32 	%r194, %r193, 10;
	and.b32  	%r195, %r194, 31744;
	add.s32 	%r196, %r23, %r195;
	shr.u32 	%r197, %r193, 4;
	and.b32  	%r198, %r197, 268435454;
	add.s32 	%r41, %r196, %r198;
	ld.shared.u16 	%rs3, [%r41];
	add.s16 	%rs9, %rs3, 1;
	st.shared.u16 	[%r41], %rs9;
	// begin inline asm
	shr.b32 %r141, %r392, %r149;
	// end inline asm
	and.b32  	%r199, %r129, %r141;
	shl.b32 	%r200, %r199, 10;
	and.b32  	%r201, %r200, 31744;
	add.s32 	%r202, %r23, %r201;
	shr.u32 	%r203, %r199, 4;
	and.b32  	%r204, %r203, 268435454;
	add.s32 	%r42, %r202, %r204;
	ld.shared.u16 	%rs4, [%r42];
	add.s16 	%rs10, %rs4, 1;
	st.shared.u16 	[%r42], %rs10;
	// begin inline asm
	shr.b32 %r144, %r391, %r149;
	// end inline asm
	and.b32  	%r205, %r129, %r144;
	shl.b32 	%r206, %r205, 10;
	and.b32  	%r207, %r206, 31744;
	add.s32 	%r208, %r23, %r207;
	shr.u32 	%r209, %r205, 4;
	and.b32  	%r210, %r209, 268435454;
	add.s32 	%r43, %r208, %r210;
	ld.shared.u16 	%rs5, [%r43];
	add.s16 	%rs11, %rs5, 1;
	st.shared.u16 	[%r43], %rs11;
	// begin inline asm
	shr.b32 %r147, %r390, %r149;
	// end inline asm
	and.b32  	%r211, %r129, %r147;
	shl.b32 	%r212, %r211, 10;
	and.b32  	%r213, %r212, 31744;
	add.s32 	%r214, %r23, %r213;
	shr.u32 	%r215, %r211, 4;
	and.b32  	%r216, %r215, 268435454;
	add.s32 	%r44, %r214, %r216;
	ld.shared.u16 	%rs6, [%r44];
	add.s16 	%rs12, %rs6, 1;
	st.shared.u16 	[%r44], %rs12;
	bar.sync 	0;
	ld.shared.u32 	%r45, [%r24];
	ld.shared.u32 	%r217, [%r24+4];
	ld.shared.u32 	%r218, [%r24+8];
	ld.shared.u32 	%r219, [%r24+12];
	ld.shared.u32 	%r220, [%r24+16];
	ld.shared.u32 	%r221, [%r24+20];
	ld.shared.u32 	%r222, [%r24+24];
	ld.shared.u32 	%r223, [%r24+28];
	ld.shared.u32 	%r224, [%r24+32];
	ld.shared.u32 	%r225, [%r24+36];
	ld.shared.u32 	%r226, [%r24+40];
	ld.shared.u32 	%r227, [%r24+44];
	ld.shared.u32 	%r228, [%r24+48];
	ld.shared.u32 	%r229, [%r24+52];
	ld.shared.u32 	%r230, [%r24+56];
	ld.shared.u32 	%r231, [%r24+60];
	ld.shared.u32 	%r232, [%r24+64];
	ld.shared.u32 	%r233, [%r24+68];
	ld.shared.u32 	%r234, [%r24+72];
	ld.shared.u32 	%r235, [%r24+76];
	ld.shared.u32 	%r236, [%r24+80];
	ld.shared.u32 	%r237, [%r24+84];
	ld.shared.u32 	%r238, [%r24+88];
	ld.shared.u32 	%r239, [%r24+92];
	ld.shared.u32 	%r240, [%r24+96];
	ld.shared.u32 	%r241, [%r24+100];
	ld.shared.u32 	%r242, [%r24+104];
	ld.shared.u32 	%r243, [%r24+108];
	ld.shared.u32 	%r244, [%r24+112];
	ld.shared.u32 	%r245, [%r24+116];
	ld.shared.u32 	%r246, [%r24+120];
	ld.shared.u32 	%r247, [%r24+124];
	ld.shared.u32 	%r248, [%r24+128];
	add.s32 	%r46, %r217, %r45;
	add.s32 	%r47, %r218, %r46;
	add.s32 	%r48, %r219, %r47;
	add.s32 	%r49, %r220, %r48;
	add.s32 	%r50, %r221, %r49;
	add.s32 	%r51, %r222, %r50;
	add.s32 	%r52, %r223, %r51;
	add.s32 	%r53, %r224, %r52;
	add.s32 	%r54, %r225, %r53;
	add.s32 	%r55, %r226, %r54;
	add.s32 	%r56, %r227, %r55;
	add.s32 	%r57, %r228, %r56;
	add.s32 	%r58, %r229, %r57;
	add.s32 	%r59, %r230, %r58;
	add.s32 	%r60, %r231, %r59;
	add.s32 	%r61, %r232, %r60;
	add.s32 	%r62, %r233, %r61;
	add.s32 	%r63, %r234, %r62;
	add.s32 	%r64, %r235, %r63;
	add.s32 	%r65, %r236, %r64;
	add.s32 	%r66, %r237, %r65;
	add.s32 	%r67, %r238, %r66;
	add.s32 	%r68, %r239, %r67;
	add.s32 	%r69, %r240, %r68;
	add.s32 	%r70, %r241, %r69;
	add.s32 	%r71, %r242, %r70;
	add.s32 	%r72, %r243, %r71;
	add.s32 	%r73, %r244, %r72;
	add.s32 	%r74, %r245, %r73;
	add.s32 	%r75, %r246, %r74;
	add.s32 	%r76, %r247, %r75;
	add.s32 	%r155, %r248, %r76;
	// begin inline asm
	mov.u32 %r150, %laneid;
	// end inline asm
	mov.b32 	%r153, 1;
	mov.b32 	%r180, -1;
	// begin inline asm
	{  .reg .u32 r0;  .reg .pred p;  shfl.sync.up.b32 r0|p, %r155, %r153, %r178, %r180;  @p add.u32 r0, r0, %r155;  mov.u32 %r151, r0;}
	// end inline asm
	mov.b32 	%r159, 2;
	// begin inline asm
	{  .reg .u32 r0;  .reg .pred p;  shfl.sync.up.b32 r0|p, %r151, %r159, %r178, %r180;  @p add.u32 r0, r0, %r151;  mov.u32 %r157, r0;}
	// end inline asm
	mov.b32 	%r165, 4;
	// begin inline asm
	{  .reg .u32 r0;  .reg .pred p;  shfl.sync.up.b32 r0|p, %r157, %r165, %r178, %r180;  @p add.u32 r0, r0, %r157;  mov.u32 %r163, r0;}
	// end inline asm
	mov.b32 	%r171, 8;
	// begin inline asm
	{  .reg .u32 r0;  .reg .pred p;  shfl.sync.up.b32 r0|p, %r163, %r171, %r178, %r180;  @p add.u32 r0, r0, %r163;  mov.u32 %r169, r0;}
	// end inline asm
	mov.b32 	%r177, 16;
	// begin inline asm
	{  .reg .u32 r0;  .reg .pred p;  shfl.sync.up.b32 r0|p, %r169, %r177, %r178, %r180;  @p add.u32 r0, r0, %r169;  mov.u32 %r175, r0;}
	// end inline asm
	setp.ne.s32 	%p15, %r150, 31;
	@%p15 bra 	$L__BB13_27;
	st.shared.u32 	[%r25], %r175;
$L__BB13_27:
	sub.s32 	%r249, %r175, %r155;
	setp.gt.u32 	%p16, %r2, 31;
	setp.eq.s32 	%p17, %r22, 7;
	setp.eq.s32 	%p18, %r22, 6;
	setp.eq.s32 	%p19, %r22, 5;
	setp.eq.s32 	%p20, %r22, 4;
	setp.eq.s32 	%p21, %r22, 3;
	setp.eq.s32 	%p22, %r22, 2;
	setp.eq.s32 	%p23, %r22, 1;
	bar.sync 	0;
	ld.shared.v4.u32 	{%r250, %r251, %r252, %r253}, [_ZZN3cub18CUB_300001_SM_10006detail10radix_sort31DeviceRadixSortSingleTileKernelINS1_5radix10policy_hubIiN4cuda3std3__45tupleIJfffEEEyE10Policy1000ELNS0_9SortOrderE0EiSA_yNS1_21identity_decomposer_tEEEvPKT1_PSF_PKT2_PSJ_T3_iiT4_E12temp_storage+33792];
	selp.b32 	%r254, %r250, %r396, %p23;
	add.s32 	%r255, %r251, %r250;
	selp.b32 	%r256, %r255, %r254, %p22;
	add.s32 	%r257, %r255, %r252;
	selp.b32 	%r258, %r257, %r256, %p21;
	add.s32 	%r259, %r257, %r253;
	selp.b32 	%r260, %r259, %r258, %p20;
	ld.shared.v4.u32 	{%r261, %r262, %r263, %r264}, [_ZZN3cub18CUB_300001_SM_10006detail10radix_sort31DeviceRadixSortSingleTileKernelINS1_5radix10policy_hubIiN4cuda3std3__45tupleIJfffEEEyE10Policy1000ELNS0_9SortOrderE0EiSA_yNS1_21identity_decomposer_tEEEvPKT1_PSF_PKT2_PSJ_T3_iiT4_E12temp_storage+33808];
	add.s32 	%r265, %r259, %r261;
	selp.b32 	%r266, %r265, %r260, %p19;
	add.s32 	%r267, %r265, %r262;
	selp.b32 	%r268, %r267, %r266, %p18;
	add.s32 	%r269, %r267, %r263;
	selp.b32 	%r396, %r269, %r268, %p17;
	add.s32 	%r81, %r269, %r264;
	setp.ne.s32 	%p24, %r150, 0;
	selp.b32 	%r270, %r249, 0, %p24;
	add.s32 	%r271, %r396, %r270;
	or.pred  	%p25, %p16, %p24;
	selp.b32 	%r397, %r271, %r249, %p16;
	@%p25 bra 	$L__BB13_29;
	shl.b32 	%r397, %r81, 16;
	st.shared.u32 	[_ZZN3cub18CUB_300001_SM_10006detail10radix_sort31DeviceRadixSortSingleTileKernelINS1_5radix10policy_hubIiN4cuda3std3__45tupleIJfffEEEyE10Policy1000ELNS0_9SortOrderE0EiSA_yNS1_21identity_decomposer_tEEEvPKT1_PSF_PKT2_PSJ_T3_iiT4_E12temp_storage+33832], %r397;
$L__BB13_29:
	setp.eq.s32 	%p26, %r2, 0;
	bar.sync 	0;
	ld.shared.u32 	%r272, [_ZZN3cub18CUB_300001_SM_10006detail10radix_sort31DeviceRadixSortSingleTileKernelINS1_5radix10policy_hubIiN4cuda3std3__45tupleIJfffEEEyE10Policy1000ELNS0_9SortOrderE0EiSA_yNS1_21identity_decomposer_tEEEvPKT1_PSF_PKT2_PSJ_T3_iiT4_E12temp_storage+33832];
	selp.b32 	%r273, 0, %r272, %p26;
	add.s32 	%r274, %r397, %r273;
	add.s32 	%r275, %r45, %r274;
	add.s32 	%r276, %r46, %r274;
	add.s32 	%r277, %r47, %r274;
	add.s32 	%r278, %r48, %r274;
	add.s32 	%r279, %r49, %r274;
	add.s32 	%r280, %r50, %r274;
	add.s32 	%r281, %r51, %r274;
	add.s32 	%r282, %r52, %r274;
	add.s32 	%r283, %r53, %r274;
	add.s32 	%r284, %r54, %r274;
	add.s32 	%r285, %r55, %r274;
	add.s32 	%r286, %r56, %r274;
	add.s32 	%r287, %r57, %r274;
	add.s32 	%r288, %r58, %r274;
	add.s32 	%r289, %r59, %r274;
	add.s32 	%r290, %r60, %r274;
	add.s32 	%r291, %r61, %r274;
	add.s32 	%r292, %r62, %r274;
	add.s32 	%r293, %r63, %r274;
	add.s32 	%r294, %r64, %r274;
	add.s32 	%r295, %r65, %r274;
	add.s32 	%r296, %r66, %r274;
	add.s32 	%r297, %r67, %r274;
	add.s32 	%r298, %r68, %r274;
	add.s32 	%r299, %r69, %r274;
	add.s32 	%r300, %r70, %r274;
	add.s32 	%r301, %r71, %r274;
	add.s32 	%r302, %r72, %r274;
	add.s32 	%r303, %r73, %r274;
	add.s32 	%r304, %r74, %r274;
	add.s32 	%r305, %r75, %r274;
	add.s32 	%r306, %r76, %r274;
	st.shared.u32 	[%r24], %r274;
	st.shared.u32 	[%r24+4], %r275;
	st.shared.u32 	[%r24+8], %r276;
	st.shared.u32 	[%r24+12], %r277;
	st.shared.u32 	[%r24+16], %r278;
	st.shared.u32 	[%r24+20], %r279;
	st.shared.u32 	[%r24+24], %r280;
	st.shared.u32 	[%r24+28], %r281;
	st.shared.u32 	[%r24+32], %r282;
	st.shared.u32 	[%r24+36], %r283;
	st.shared.u32 	[%r24+40], %r284;
	st.shared.u32 	[%r24+44], %r285;
	st.shared.u32 	[%r24+48], %r286;
	st.shared.u32 	[%r24+52], %r287;
	st.shared.u32 	[%r24+56], %r288;
	st.shared.u32 	[%r24+60], %r289;
	st.shared.u32 	[%r24+64], %r290;
	st.shared.u32 	[%r24+68], %r291;
	st.shared.u32 	[%r24+72], %r292;
	st.shared.u32 	[%r24+76], %r293;
	st.shared.u32 	[%r24+80], %r294;
	st.shared.u32 	[%r24+84], %r295;
	st.shared.u32 	[%r24+88], %r296;
	st.shared.u32 	[%r24+92], %r297;
	st.shared.u32 	[%r24+96], %r298;
	st.shared.u32 	[%r24+100], %r299;
	st.shared.u32 	[%r24+104], %r300;
	st.shared.u32 	[%r24+108], %r301;
	st.shared.u32 	[%r24+112], %r302;
	st.shared.u32 	[%r24+116], %r303;
	st.shared.u32 	[%r24+120], %r304;
	st.shared.u32 	[%r24+124], %r305;
	st.shared.u32 	[%r24+128], %r306;
	bar.sync 	0;
	cvt.u32.u16 	%r307, %rs1;
	ld.shared.u16 	%r308, [%r39];
	add.s32 	%r85, %r308, %r307;
	cvt.u32.u16 	%r309, %rs2;
	ld.shared.u16 	%r310, [%r40];
	add.s32 	%r86, %r310, %r309;
	cvt.u32.u16 	%r311, %rs3;
	ld.shared.u16 	%r312, [%r41];
	add.s32 	%r87, %r312, %r311;
	cvt.u32.u16 	%r313, %rs4;
	ld.shared.u16 	%r314, [%r42];
	add.s32 	%r88, %r314, %r313;
	cvt.u32.u16 	%r315, %rs5;
	ld.shared.u16 	%r316, [%r43];
	add.s32 	%r89, %r316, %r315;
	cvt.u32.u16 	%r317, %rs6;
	ld.shared.u16 	%r318, [%r44];
	add.s32 	%r90, %r318, %r317;
	bar.sync 	0;
	setp.lt.s32 	%p27, %r389, %r107;
	@%p27 bra 	$L__BB13_43;
	cvt.u64.u32 	%rd15, %r2;
	shl.b32 	%r319, %r85, 2;
	mov.u32 	%r320, _ZZN3cub18CUB_300001_SM_10006detail10radix_sort31DeviceRadixSortSingleTileKernelINS1_5radix10policy_hubIiN4cuda3std3__45tupleIJfffEEEyE10Policy1000ELNS0_9SortOrderE0EiSA_yNS1_21identity_decomposer_tEEEvPKT1_PSF_PKT2_PSJ_T3_iiT4_E12temp_storage;
	add.s32 	%r321, %r320, %r319;
	st.shared.u32 	[%r321], %r395;
	shl.b32 	%r322, %r86, 2;
	add.s32 	%r323, %r320, %r322;
	st.shared.u32 	[%r323], %r394;
	shl.b32 	%r324, %r87, 2;
	add.s32 	%r325, %r320, %r324;
	st.shared.u32 	[%r325], %r393;
	shl.b32 	%r326, %r88, 2;
	add.s32 	%r327, %r320, %r326;
	st.shared.u32 	[%r327], %r392;
	shl.b32 	%r328, %r89, 2;
	add.s32 	%r329, %r320, %r328;
	st.shared.u32 	[%r329], %r391;
	shl.b32 	%r330, %r90, 2;
	add.s32 	%r331, %r320, %r330;
	st.shared.u32 	[%r331], %r390;
	bar.sync 	0;
	mad.lo.s32 	%r332, %r2, -68, %r27;
	ld.shared.u32 	%r91, [%r332];
	ld.shared.u32 	%r92, [%r332+1024];
	ld.shared.u32 	%r93, [%r332+2048];
	ld.shared.u32 	%r94, [%r332+3072];
	ld.shared.u32 	%r95, [%r332+4096];
	ld.shared.u32 	%r96, [%r332+5120];
	bar.sync 	0;
	shl.b32 	%r333, %r85, 3;
	add.s32 	%r334, %r321, %r333;
	st.shared.f32 	[%r334], %f132;
	st.shared.f32 	[%r334+4], %f131;
	st.shared.f32 	[%r334+8], %f130;
	shl.b32 	%r335, %r86, 3;
	add.s32 	%r336, %r323, %r335;
	st.shared.f32 	[%r336], %f129;
	st.shared.f32 	[%r336+4], %f128;
	st.shared.f32 	[%r336+8], %f127;
	shl.b32 	%r337, %r87, 3;
	add.s32 	%r338, %r325, %r337;
	st.shared.f32 	[%r338], %f126;
	st.shared.f32 	[%r338+4], %f125;
	st.shared.f32 	[%r338+8], %f124;
	shl.b32 	%r339, %r88, 3;
	add.s32 	%r340, %r327, %r339;
	st.shared.f32 	[%r340], %f123;
	st.shared.f32 	[%r340+4], %f122;
	st.shared.f32 	[%r340+8], %f121;
	shl.b32 	%r341, %r89, 3;
	add.s32 	%r342, %r329, %r341;
	st.shared.f32 	[%r342], %f120;
	st.shared.f32 	[%r342+4], %f119;
	st.shared.f32 	[%r342+8], %f118;
	shl.b32 	%r343, %r90, 3;
	add.s32 	%r344, %r331, %r343;
	st.shared.f32 	[%r344], %f117;
	st.shared.f32 	[%r344+4], %f116;
	st.shared.f32 	[%r344+8], %f115;
	bar.sync 	0;
	shl.b32 	%r345, %r2, 3;
	add.s32 	%r97, %r332, %r345;
	ld.shared.f32 	%f55, [%r97+3072];
	ld.shared.f32 	%f56, [%r97+3076];
	ld.shared.f32 	%f57, [%r97+3080];
	ld.shared.f32 	%f58, [%r97+6144];
	ld.shared.f32 	%f59, [%r97+6148];
	ld.shared.f32 	%f60, [%r97+6152];
	ld.shared.f32 	%f61, [%r97+9216];
	ld.shared.f32 	%f62, [%r97+9220];
	ld.shared.f32 	%f63, [%r97+9224];
	ld.shared.f32 	%f64, [%r97+12288];
	ld.shared.f32 	%f65, [%r97+12292];
	ld.shared.f32 	%f66, [%r97+12296];
	ld.shared.f32 	%f67, [%r97+15360];
	ld.shared.f32 	%f68, [%r97+15364];
	ld.shared.f32 	%f69, [%r97+15368];
	setp.gt.u64 	%p28, %rd2, %rd15;
	cvta.to.global.u64 	%rd16, %rd6;
	mul.wide.u32 	%rd17, %r2, 4;
	add.s64 	%rd4, %rd16, %rd17;
	cvta.to.global.u64 	%rd18, %rd8;
	mul.wide.u32 	%rd19, %r2, 12;
	add.s64 	%rd5, %rd18, %rd19;
	@%p28 bra 	$L__BB13_31;
	bra.uni 	$L__BB13_32;
$L__BB13_31:
	xor.b32  	%r346, %r91, -2147483648;
	ld.shared.f32 	%f94, [%r97+8];
	ld.shared.f32 	%f95, [%r97+4];
	ld.shared.f32 	%f96, [%r97];
	st.global.u32 	[%rd4], %r346;
	st.global.f32 	[%rd5], %f96;
	st.global.f32 	[%rd5+4], %f95;
	st.global.f32 	[%rd5+8], %f94;
$L__BB13_32:
	add.s32 	%r347, %r2, 256;
	cvt.u64.u32 	%rd20, %r347;
	setp.le.u64 	%p29, %rd2, %rd20;
	@%p29 bra 	$L__BB13_34;
	xor.b32  	%r348, %r92, -2147483648;
	st.global.u32 	[%rd4+1024], %r348;
	st.global.f32 	[%rd5+3072], %f55;
	st.global.f32 	[%rd5+3076], %f56;
	st.global.f32 	[%rd5+3080], %f57;
$L__BB13_34:
	add.s32 	%r349, %r2, 512;
	cvt.u64.u32 	%rd21, %r349;
	setp.le.u64 	%p30, %rd2, %rd21;
	@%p30 bra 	$L__BB13_36;
	xor.b32  	%r350, %r93, -2147483648;
	st.global.u32 	[%rd4+2048], %r350;
	st.global.f32 	[%rd5+6144], %f58;
	st.global.f32 	[%rd5+6148], %f59;
	st.global.f32 	[%rd5+6152], %f60;
$L__BB13_36:
	add.s32 	%r351, %r2, 768;
	cvt.u64.u32 	%rd22, %r351;
	setp.le.u64 	%p31, %rd2, %rd22;
	@%p31 bra 	$L__BB13_38;
	xor.b32  	%r352, %r94, -2147483648;
	st.global.u32 	[%rd4+3072], %r352;
	st.global.f32 	[%rd5+9216], %f61;
	st.global.f32 	[%rd5+9220], %f62;
	st.global.f32 	[%rd5+9224], %f63;
$L__BB13_38:
	or.b32  	%r353, %r2, 1024;
	cvt.u64.u32 	%rd23, %r353;
	setp.le.u64 	%p32, %rd2, %rd23;
	@%p32 bra 	$L__BB13_40;
	xor.b32  	%r354, %r95, -2147483648;
	st.global.u32 	[%rd4+4096], %r354;
	st.global.f32 	[%rd5+12288], %f64;
	st.global.f32 	[%rd5+12292], %f65;
	st.global.f32 	[%rd5+12296], %f66;
$L__BB13_40:
	add.s32 	%r355, %r2, 1280;
	cvt.u64.u32 	%rd24, %r355;
	setp.le.u64 	%p33, %rd2, %rd24;
	@%p33 bra 	$L__BB13_42;
	xor.b32  	%r356, %r96, -2147483648;
	st.global.u32 	[%rd4+5120], %r356;
	st.global.f32 	[%rd5+15360], %f67;
	st.global.f32 	[%rd5+15364], %f68;
	st.global.f32 	[%rd5+15368], %f69;
$L__BB13_42:
	ret;
$L__BB13_43:
	shl.b32 	%r357, %r85, 2;
	mov.u32 	%r358, _ZZN3cub18CUB_300001_SM_10006detail10radix_sort31DeviceRadixSortSingleTileKernelINS1_5radix10policy_hubIiN4cuda3std3__45tupleIJfffEEEyE10Policy1000ELNS0_9SortOrderE0EiSA_yNS1_21identity_decomposer_tEEEvPKT1_PSF_PKT2_PSJ_T3_iiT4_E12temp_storage;
	add.s32 	%r359, %r358, %r357;
	st.shared.u32 	[%r359], %r395;
	shl.b32 	%r360, %r86, 2;
	add.s32 	%r361, %r358, %r360;
	st.shared.u32 	[%r361], %r394;
	shl.b32 	%r362, %r87, 2;
	add.s32 	%r363, %r358, %r362;
	st.shared.u32 	[%r363], %r393;
	shl.b32 	%r364, %r88, 2;
	add.s32 	%r365, %r358, %r364;
	st.shared.u32 	[%r365], %r392;
	shl.b32 	%r366, %r89, 2;
	add.s32 	%r367, %r358, %r366;
	st.shared.u32 	[%r367], %r391;
	shl.b32 	%r368, %r90, 2;
	add.s32 	%r369, %r358, %r368;
	st.shared.u32 	[%r369], %r390;
	bar.sync 	0;
	ld.shared.v2.u32 	{%r395, %r394}, [%r26];
	ld.shared.v2.u32 	{%r393, %r392}, [%r26+8];
	ld.shared.v2.u32 	{%r391, %r390}, [%r26+16];
	bar.sync 	0;
	shl.b32 	%r370, %r85, 3;
	add.s32 	%r371, %r359, %r370;
	st.shared.f32 	[%r371], %f132;
	st.shared.f32 	[%r371+4], %f131;
	st.shared.f32 	[%r371+8], %f130;
	shl.b32 	%r372, %r86, 3;
	add.s32 	%r373, %r361, %r372;
	st.shared.f32 	[%r373], %f129;
	st.shared.f32 	[%r373+4], %f128;
	st.shared.f32 	[%r373+8], %f127;
	shl.b32 	%r374, %r87, 3;
	add.s32 	%r375, %r363, %r374;
	st.shared.f32 	[%r375], %f126;
	st.shared.f32 	[%r375+4], %f125;
	st.shared.f32 	[%r375+8], %f124;
	shl.b32 	%r376, %r88, 3;
	add.s32 	%r377, %r365, %r376;
	st.shared.f32 	[%r377], %f123;
	st.shared.f32 	[%r377+4], %f122;
	st.shared.f32 	[%r377+8], %f121;
	shl.b32 	%r378, %r89, 3;
	add.s32 	%r379, %r367, %r378;
	st.shared.f32 	[%r379], %f120;
	st.shared.f32 	[%r379+4], %f119;
	st.shared.f32 	[%r379+8], %f118;
	shl.b32 	%r380, %r90, 3;
	add.s32 	%r381, %r369, %r380;
	st.shared.f32 	[%r381], %f117;
	st.shared.f32 	[%r381+4], %f116;
	st.shared.f32 	[%r381+8], %f115;
	bar.sync 	0;
	ld.shared.v2.f32 	{%f132, %f131}, [%r27];
	ld.shared.v2.f32 	{%f130, %f129}, [%r27+8];
	ld.shared.v2.f32 	{%f128, %f127}, [%r27+16];
	ld.shared.v2.f32 	{%f126, %f125}, [%r27+24];
	ld.shared.v2.f32 	{%f124, %f123}, [%r27+32];
	ld.shared.v2.f32 	{%f122, %f121}, [%r27+40];
	ld.shared.v2.f32 	{%f120, %f119}, [%r27+48];
	ld.shared.v2.f32 	{%f118, %f117}, [%r27+56];
	ld.shared.v2.f32 	{%f116, %f115}, [%r27+64];
	bar.sync 	0;
	add.s32 	%r389, %r389, 6;
	add.s32 	%r388, %r388, -6;
	bra.uni 	$L__BB13_25;

}
	// .globl	_ZN3cub18CUB_300001_SM_10006detail10radix_sort30DeviceRadixSortHistogramKernelINS1_5radix10policy_hubIiN4cuda3std3__45tupleIJfffEEEyE10Policy1000ELNS0_9SortOrderE0EiyNS1_21identity_decomposer_tEEEvPT2_PKT1_SF_iiT3_
.visible .entry _ZN3cub18CUB_300001_SM_10006detail10radix_sort30DeviceRadixSortHistogramKernelINS1_5radix10policy_hubIiN4cuda3std3__45tupleIJfffEEEyE10Policy1000ELNS0_9SortOrderE0EiyNS1_21identity_decomposer_tEEEvPT2_PKT1_SF_iiT3_(
	.param .u64 .ptr .align 1 _ZN3cub18CUB_300001_SM_10006detail10radix_sort30DeviceRadixSortHistogramKernelINS1_5radix10policy_hubIiN4cuda3std3__45tupleIJfffEEEyE10Policy1000ELNS0_9SortOrderE0EiyNS1_21identity_decomposer_tEEEvPT2_PKT1_SF_iiT3__param_0,
	.param .u64 .ptr .align 1 _ZN3cub18CUB_300001_SM_10006detail10radix_sort30DeviceRadixSortHistogramKernelINS1_5radix10policy_hubIiN4cuda3std3__45tupleIJfffEEEyE10Policy1000ELNS0_9SortOrderE0EiyNS1_21identity_decomposer_tEEEvPT2_PKT1_SF_iiT3__param_1,
	.param .u64 _ZN3cub18CUB_300001_SM_10006detail10radix_sort30DeviceRadixSortHistogramKernelINS1_5radix10policy_hubIiN4cuda3std3__45tupleIJfffEEEyE10Policy1000ELNS0_9SortOrderE0EiyNS1_21identity_decomposer_tEEEvPT2_PKT1_SF_iiT3__param_2,
	.param .u32 _ZN3cub18CUB_300001_SM_10006detail10radix_sort30DeviceRadixSortHistogramKernelINS1_5radix10policy_hubIiN4cuda3std3__45tupleIJfffEEEyE10Policy1000ELNS0_9SortOrderE0EiyNS1_21identity_decomposer_tEEEvPT2_PKT1_SF_iiT3__param_3,
	.param .u32 _ZN3cub18CUB_300001_SM_10006detail10radix_sort30DeviceRadixSortHistogramKernelINS1_5radix10policy_hubIiN4cuda3std3__45tupleIJfffEEEyE10Policy1000ELNS0_9SortOrderE0EiyNS1_21identity_decomposer_tEEEvPT2_PKT1_SF_iiT3__param_4,
	.param .align 1 .b8 _ZN3cub18CUB_300001_SM_10006detail10radix_sort30DeviceRadixSortHistogramKernelINS1_5radix10policy_hubIiN4cuda3std3__45tupleIJfffEEEyE10Policy1000ELNS0_9SortOrderE0EiyNS1_21identity_decomposer_tEEEvPT2_PKT1_SF_iiT3__param_5[1]
)
.maxntid 128
{
	.reg .pred 	%p<91>;
	.reg .b32 	%r<486>;
	.reg .b64 	%rd<137>;
	// demoted variable
	.shared .align 4 .b8 _ZZN3cub18CUB_300001_SM_10006detail10radix_sort30DeviceRadixSortHistogramKernelINS1_5radix10policy_hubIiN4cuda3std3__45tupleIJfffEEEyE10Policy1000ELNS0_9SortOrderE0EiyNS1_21identity_decomposer_tEEEvPT2_PKT1_SF_iiT3_E12temp_storage[4096];
	ld.param.u64 	%rd18, [_ZN3cub18CUB_300001_SM_10006detail10radix_sort30DeviceRadixSortHistogramKernelINS1_5radix10policy_hubIiN4cuda3std3__45tupleIJfffEEEyE10Policy1000ELNS0_9SortOrderE0EiyNS1_21identity_decomposer_tEEEvPT2_PKT1_SF_iiT3__param_0];
	ld.param.u64 	%rd19, [_ZN3cub18CUB_300001_SM_10006detail10radix_sort30DeviceRadixSortHistogramKernelINS1_5radix10policy_hubIiN4cuda3std3__45tupleIJfffEEEyE10Policy1000ELNS0_9SortOrderE0EiyNS1_21identity_decomposer_tEEEvPT2_PKT1_SF_iiT3__param_1];
	ld.param.u64 	%rd17, [_ZN3cub18CUB_300001_SM_10006detail10radix_sort30DeviceRadixSortHistogramKernelINS1_5radix10policy_hubIiN4cuda3std3__45tupleIJfffEEEyE10Policy1000ELNS0_9SortOrderE0EiyNS1_21identity_decomposer_tEEEvPT2_PKT1_SF_iiT3__param_2];
	ld.param.u32 	%r174, [_ZN3cub18CUB_300001_SM_10006detail10radix_sort30DeviceRadixSortHistogramKernelINS1_5radix10policy_hubIiN4cuda3std3__45tupleIJfffEEEyE10Policy1000ELNS0_9SortOrderE0EiyNS1_21identity_decomposer_tEEEvPT2_PKT1_SF_iiT3__param_3];
	ld.param.u32 	%r175, [_ZN3cub18CUB_300001_SM_10006detail10radix_sort30DeviceRadixSortHistogramKernelINS1_5radix10policy_hubIiN4cuda3std3__45tupleIJfffEEEyE10Policy1000ELNS0_9SortOrderE0EiyNS1_21identity_decomposer_tEEEvPT2_PKT1_SF_iiT3__param_4];
	cvta.to.global.u64 	%rd1, %rd19;
	cvta.to.global.u64 	%rd2, %rd18;
	setp.eq.s64 	%p2, %rd17, 0;
	@%p2 bra 	$L__BB14_153;
	sub.s32 	%r176, %r175, %r174;
	add.s32 	%r177, %r176, 7;
	shr.s32 	%r178, %r177, 31;
	shr.u32 	%r179, %r178, 29;
	add.s32 	%r180, %r177, %r179;
	shr.s32 	%r181, %r180, 3;
	mov.u32 	%r182, %tid.x;
	setp.gt.u32 	%p3, %r182, 255;
	setp.lt.s32 	%p4, %r177, 8;
	mov.u32 	%r183, %ctaid.x;
	shl.b32 	%r184, %r183, 11;
	cvt.u64.u32 	%rd3, %r184;
	mov.u32 	%r185, %nctaid.x;
	shl.b32 	%r186, %r185, 11;
	cvt.u64.u32 	%rd4, %r186;
	add.s32 	%r1, %r181, -1;
	and.b32  	%r2, %r181, 15;
	and.b32  	%r3, %r181, 7;
	add.s32 	%r4, %r3, -1;
	and.b32  	%r5, %r181, 3;
	or.pred  	%p1, %p3, %p4;
	shl.b32 	%r187, %r182, 2;
	mov.u32 	%r188, _ZZN3cub18CUB_300001_SM_10006detail10radix_sort30DeviceRadixSortHistogramKernelINS1_5radix10policy_hubIiN4cuda3std3__45tupleIJfffEEEyE10Policy1000ELNS0_9SortOrderE0EiyNS1_21identity_decomposer_tEEEvPT2_PKT1_SF_iiT3_E12temp_storage;
	add.s32 	%r6, %r188, %r187;
	and.b32  	%r7, %r181, 268435440;
	cvt.u64.u32 	%rd5, %r182;
	add.s32 	%r8, %r182, 128;
	add.s32 	%r9, %r182, 256;
	add.s32 	%r10, %r182, 384;
	add.s32 	%r11, %r182, 512;
	add.s32 	%r12, %r182, 640;
	add.s32 	%r13, %r182, 768;
	or.b32  	%r14, %r182, 1024;
	add.s32 	%r15, %r182, 1920;
	and.b32  	%r16, %r181, 268435448;
	and.b32  	%r17, %r181, 1;
	neg.s32 	%r18, %r7;
	add.s32 	%r19, %r6, 8192;
	add.s64 	%rd21, %rd17, -1;
	shr.u64 	%rd22, %rd21, 30;
	add.s64 	%rd23, %rd22, 1;
	min.u64 	%rd6, %rd23, %rd17;
	mov.b64 	%rd135, 0;
$L__BB14_2:
	@%p1 bra 	$L__BB14_30;
	setp.lt.u32 	%p5, %r1, 15;
	mov.b32 	%r439, 0;
	@%p5 bra 	$L__BB14_6;
	mov.u32 	%r436, %r19;
	mov.u32 	%r437, %r18;
$L__BB14_5:
	.pragma "nounroll";
	mov.b32 	%r190, 0;
	st.shared.u32 	[%r436+-8192], %r190;
	st.shared.u32 	[%r436+-7168], %r190;
	st.shared.u32 	[%r436+-6144], %r190;
	st.shared.u32 	[%r436+-5120], %r190;
	st.shared.u32 	[%r436+-4096], %r190;
	st.shared.u32 	[%r436+-3072], %r190;
	st.shared.u32 	[%r436+-2048], %r190;
	st.shared.u32 	[%r436+-1024], %r190;
	st.shared.u32 	[%r436], %r190;
	st.shared.u32 	[%r436+1024], %r190;
	st.shared.u32 	[%r436+2048], %r190;
	st.shared.u32 	[%r436+3072], %r190;
	st.shared.u32 	[%r436+4096], %r190;
	st.shared.u32 	[%r436+5120], %r190;
	st.shared.u32 	[%r436+6144], %r190;
	st.shared.u32 	[%r436+7168], %r190;
	add.s32 	%r437, %r437, 16;
	add.s32 	%r436, %r436, 16384;
	setp.ne.s32 	%p6, %r437, 0;
	mov.u32 	%r439, %r7;
	@%p6 bra 	$L__BB14_5;
$L__BB14_6:
	add.s32 	%r25, %r2, -1;
	setp.eq.s32 	%p7, %r2, 0;
	@%p7 bra 	$L__BB14_16;
	setp.lt.u32 	%p8, %r25, 7;
	@%p8 bra 	$L__BB14_9;
	shl.b32 	%r191, %r439, 10;
	add.s32 	%r192, %r6, %r191;
	mov.b32 	%r193, 0;
	st.shared.u32 	[%r192], %r193;
	st.shared.u32 	[%r192+1024], %r193;
	st.shared.u32 	[%r192+2048], %r193;
	st.shared.u32 	[%r192+3072], %r193;
	st.shared.u32 	[%r192+4096], %r193;
	st.shared.u32 	[%r192+5120], %r193;
	st.shared.u32 	[%r192+6144], %r193;
	st.shared.u32 	[%r192+7168], %r193;
	add.s32 	%r439, %r439, 8;
$L__BB14_9:
	setp.eq.s32 	%p9, %r3, 0;
	@%p9 bra 	$L__BB14_16;
	setp.lt.u32 	%p10, %r4, 3;
	@%p10 bra 	$L__BB14_12;
	shl.b32 	%r194, %r439, 10;
	add.s32 	%r195, %r6, %r194;
	mov.b32 	%r196, 0;
	st.shared.u32 	[%r195], %r196;
	st.shared.u32 	[%r195+1024], %r196;
	st.shared.u32 	[%r195+2048], %r196;
	st.shared.u32 	[%r195+3072], %r196;
	add.s32 	%r439, %r439, 4;
$L__BB14_12:
	setp.eq.s32 	%p11, %r5, 0;
	@%p11 bra 	$L__BB14_16;
	setp.eq.s32 	%p12, %r5, 1;
	shl.b32 	%r197, %r439, 10;
	add.s32 	%r30, %r6, %r197;
	mov.b32 	%r198, 0;
	st.shared.u32 	[%r30], %r198;
	@%p12 bra 	$L__BB14_16;
	setp.eq.s32 	%p13, %r5, 2;
	mov.b32 	%r199, 0;
	st.shared.u32 	[%r30+1024], %r199;
	@%p13 bra 	$L__BB14_16;
	mov.b32 	%r200, 0;
	st.shared.u32 	[%r30+2048], %r200;
$L__BB14_16:
	cvt.u32.u64 	%r201, %rd5;
	setp.gt.u32 	%p14, %r201, 127;
	@%p14 bra 	$L__BB14_30;
	setp.lt.u32 	%p15, %r1, 15;
	mov.b32 	%r443, 0;
	@%p15 bra 	$L__BB14_20;
	mov.b32 	%r441, 0;
$L__BB14_19:
	.pragma "nounroll";
	shl.b32 	%r204, %r441, 10;
	add.s32 	%r205, %r6, %r204;
	mov.b32 	%r206, 0;
	st.shared.u32 	[%r205+512], %r206;
	st.shared.u32 	[%r205+1536], %r206;
	st.shared.u32 	[%r205+2560], %r206;
	st.shared.u32 	[%r205+3584], %r206;
	st.shared.u32 	[%r205+4608], %r206;
	st.shared.u32 	[%r205+5632], %r206;
	st.shared.u32 	[%r205+6656], %r206;
	st.shared.u32 	[%r205+7680], %r206;
	st.shared.u32 	[%r205+8704], %r206;
	st.shared.u32 	[%r205+9728], %r206;
	st.shared.u32 	[%r205+10752], %r206;
	st.shared.u32 	[%r205+11776], %r206;
	st.shared.u32 	[%r205+12800], %r206;
	st.shared.u32 	[%r205+13824], %r206;
	st.shared.u32 	[%r205+14848], %r206;
	st.shared.u32 	[%r205+15872], %r206;
	add.s32 	%r441, %r441, 16;
	setp.ne.s32 	%p16, %r441, %r7;
	mov.u32 	%r443, %r7;
	@%p16 bra 	$L__BB14_19;
$L__BB14_20:
	setp.eq.s32 	%p17, %r2, 0;
	@%p17 bra 	$L__BB14_30;
	setp.lt.u32 	%p18, %r25, 7;
	@%p18 bra 	$L__BB14_23;
	shl.b32 	%r207, %r443, 10;
	add.s32 	%r208, %r6, %r207;
	mov.b32 	%r209, 0;
	st.shared.u32 	[%r208+512], %r209;
	st.shared.u32 	[%r208+1536], %r209;
	st.shared.u32 	[%r208+2560], %r209;
	st.shared.u32 	[%r208+3584], %r209;
	st.shared.u32 	[%r208+4608], %r209;
	st.shared.u32 	[%r208+5632], %r209;
	st.shared.u32 	[%r208+6656], %r209;
	st.shared.u32 	[%r208+7680], %r209;
	add.s32 	%r443, %r443, 8;
$L__BB14_23:
	setp.eq.s32 	%p19, %r3, 0;
	@%p19 bra 	$L__BB14_30;
	setp.lt.u32 	%p20, %r4, 3;
	@%p20 bra 	$L__BB14_26;
	shl.b32 	%r210, %r443, 10;
	add.s32 	%r211, %r6, %r210;
	mov.b32 	%r212, 0;
	st.shared.u32 	[%r211+512], %r212;
	st.shared.u32 	[%r211+1536], %r212;
	st.shared.u32 	[%r211+2560], %r212;
	st.shared.u32 	[%r211+3584], %r212;
	add.s32 	%r443, %r443, 4;
$L__BB14_26:
	setp.eq.s32 	%p21, %r5, 0;
	@%p21 bra 	$L__BB14_30;
	setp.eq.s32 	%p22, %r5, 1;
	shl.b32 	%r213, %r443, 10;
	add.s32 	%r38, %r6, %r213;
	mov.b32 	%r214, 0;
	st.shared.u32 	[%r38+512], %r214;
	@%p22 bra 	$L__BB14_30;
	setp.eq.s32 	%p23, %r5, 2;
	mov.b32 	%r215, 0;
	st.shared.u32 	[%r38+1536], %r215;
	@%p23 bra 	$L__BB14_30;
	mov.b32 	%r216, 0;
	st.shared.u32 	[%r38+2560], %r216;
$L__BB14_30:
	bar.sync 	0;
	bar.sync 	0;
	shl.b64 	%rd8, %rd135, 30;
	sub.s64 	%rd24, %rd17, %rd8;
	min.u64 	%rd9, %rd24, 1073741824;
	setp.le.u64 	%p24, %rd9, %rd3;
	@%p24 bra 	$L__BB14_70;
	mov.u64 	%rd136, %rd3;
$L__BB14_32:
	add.s64 	%rd11, %rd136, %rd8;
	sub.s64 	%rd12, %rd17, %rd11;
	setp.lt.u64 	%p25, %rd12, 2048;
	@%p25 bra 	$L__BB14_34;
	add.s64 	%rd27, %rd11, %rd5;
	shl.b64 	%rd28, %rd27, 2;
	add.s64 	%rd29, %rd1, %rd28;
	ld.global.u32 	%r475, [%rd29];
	ld.global.u32 	%r474, [%rd29+512];
	ld.global.u32 	%r473, [%rd29+1024];
	ld.global.u32 	%r472, [%rd29+1536];
	ld.global.u32 	%r471, [%rd29+2048];
	ld.global.u32 	%r470, [%rd29+2560];
	ld.global.u32 	%r469, [%rd29+3072];
	ld.global.u32 	%r468, [%rd29+3584];
	ld.global.u32 	%r467, [%rd29+4096];
	ld.global.u32 	%r466, [%rd29+4608];
	ld.global.u32 	%r465, [%rd29+5120];
	ld.global.u32 	%r464, [%rd29+5632];
	ld.global.u32 	%r463, [%rd29+6144];
	ld.global.u32 	%r462, [%rd29+6656];
	ld.global.u32 	%r461, [%rd29+7168];
	ld.global.u32 	%r460, [%rd29+7680];
	bra.uni 	$L__BB14_66;
$L__BB14_34:
	cvt.u32.u64 	%r218, %rd5;
	cvt.u32.u64 	%r55, %rd12;
	setp.ge.s32 	%p26, %r218, %r55;
	add.s64 	%rd25, %rd11, %rd5;
	shl.b64 	%rd26, %rd25, 2;
	add.s64 	%rd13, %rd1, %rd26;
	mov.b32 	%r475, 2147483647;
	@%p26 bra 	$L__BB14_36;
	ld.global.u32 	%r475, [%rd13];
$L__BB14_36:
	setp.ge.s32 	%p27, %r8, %r55;
	mov.b32 	%r474, 2147483647;
	@%p27 bra 	$L__BB14_38;
	ld.global.u32 	%r474, [%rd13+512];
$L__BB14_38:
	setp.ge.s32 	%p28, %r9, %r55;
	mov.b32 	%r473, 2147483647;
	@%p28 bra 	$L__BB14_40;
	ld.global.u32 	%r473, [%rd13+1024];
$L__BB14_40:
	setp.ge.s32 	%p29, %r10, %r55;
	mov.b32 	%r472, 2147483647;
	@%p29 bra 	$L__BB14_42;
	ld.global.u32 	%r472, [%rd13+1536];
$L__BB14_42:
	setp.ge.s32 	%p30, %r11, %r55;
	mov.b32 	%r471, 2147483647;
	@%p30 bra 	$L__BB14_44;
	ld.global.u32 	%r471, [%rd13+2048];
$L__BB14_44:
	setp.ge.s32 	%p31, %r12, %r55;
	mov.b32 	%r470, 2147483647;
	@%p31 bra 	$L__BB14_46;
	ld.global.u32 	%r470, [%rd13+2560];
$L__BB14_46:
	setp.ge.s32 	%p32, %r13, %r55;
	mov.b32 	%r469, 2147483647;
	@%p32 bra 	$L__BB14_48;
	ld.global.u32 	%r469, [%rd13+3072];
$L__BB14_48:
	mov.u32 	%r226, %tid.x;
	add.s32 	%r227, %r226, 896;
	setp.ge.s32 	%p33, %r227, %r55;
	mov.b32 	%r468, 2147483647;
	@%p33 bra 	$L__BB14_50;
	ld.global.u32 	%r468, [%rd13+3584];
$L__BB14_50:
	setp.ge.s32 	%p34, %r14, %r55;
	mov.b32 	%r467, 2147483647;
	@%p34 bra 	$L__BB14_52;
	ld.global.u32 	%r467, [%rd13+4096];
$L__BB14_52:
	add.s32 	%r231, %r226, 1152;
	setp.ge.s32 	%p35, %r231, %r55;
	mov.b32 	%r466, 2147483647;
	@%p35 bra 	$L__BB14_54;
	ld.global.u32 	%r466, [%rd13+4608];
$L__BB14_54:
	add.s32 	%r234, %r226, 1280;
	setp.ge.s32 	%p36, %r234, %r55;
	mov.b32 	%r465, 2147483647;
	@%p36 bra 	$L__BB14_56;
	ld.global.u32 	%r465, [%rd13+5120];
$L__BB14_56:
	add.s32 	%r237, %r226, 1408;
	setp.ge.s32 	%p37, %r237, %r55;
	mov.b32 	%r464, 2147483647;
	@%p37 bra 	$L__BB14_58;
	ld.global.u32 	%r464, [%rd13+5632];
$L__BB14_58:
	add.s32 	%r240, %r226, 1536;
	setp.ge.s32 	%p38, %r240, %r55;
	mov.b32 	%r463, 2147483647;
	@%p38 bra 	$L__BB14_60;
	ld.global.u32 	%r463, [%rd13+6144];
$L__BB14_60:
	add.s32 	%r243, %r226, 1664;
	setp.ge.s32 	%p39, %r243, %r55;
	mov.b32 	%r462, 2147483647;
	@%p39 bra 	$L__BB14_62;
	ld.global.u32 	%r462, [%rd13+6656];
$L__BB14_62:
	add.s32 	%r246, %r226, 1792;
	setp.ge.s32 	%p40, %r246, %r55;
	mov.b32 	%r461, 2147483647;
	@%p40 bra 	$L__BB14_64;
	ld.global.u32 	%r461, [%rd13+7168];
$L__BB14_64:
	setp.ge.s32 	%p41, %r15, %r55;
	mov.b32 	%r460, 2147483647;
	@%p41 bra 	$L__BB14_66;
	ld.global.u32 	%r460, [%rd13+7680];
$L__BB14_66:
	setp.le.s32 	%p42, %r175, %r174;
	@%p42 bra 	$L__BB14_69;
	xor.b32  	%r103, %r460, -2147483648;
	xor.b32  	%r104, %r461, -2147483648;
	xor.b32  	%r105, %r462, -2147483648;
	xor.b32  	%r106, %r463, -2147483648;
	xor.b32  	%r107, %r464, -2147483648;
	xor.b32  	%r108, %r465, -2147483648;
	xor.b32  	%r109, %r466, -2147483648;
	xor.b32  	%r110, %r467, -2147483648;
	xor.b32  	%r111, %r468, -2147483648;
	xor.b32  	%r112, %r469, -2147483648;
	xor.b32  	%r113, %r470, -2147483648;
	xor.b32  	%r114, %r471, -2147483648;
	xor.b32  	%r115, %r472, -2147483648;
	xor.b32  	%r116, %r473, -2147483648;
	xor.b32  	%r117, %r474, -2147483648;
	xor.b32  	%r118, %r475, -2147483648;
	mov.b32 	%r476, 0;
	mov.u32 	%r477, %r174;
$L__BB14_68:
	sub.s32 	%r249, %r175, %r477;
	shl.b32 	%r250, %r476, 10;
	mov.u32 	%r251, _ZZN3cub18CUB_300001_SM_10006detail10radix_sort30DeviceRadixSortHistogramKernelINS1_5radix10policy_hubIiN4cuda3std3__45tupleIJfffEEEyE10Policy1000ELNS0_9SortOrderE0EiyNS1_21identity_decomposer_tEEEvPT2_PKT1_SF_iiT3_E12temp_storage;
	add.s32 	%r252, %r251, %r250;
	min.s32 	%r253, %r249, 8;
	mov.b32 	%r254, -1;
	shl.b32 	%r255, %r254, %r253;
	not.b32 	%r256, %r255;
	shr.u32 	%r257, %r118, %r477;
	and.b32  	%r258, %r257, %r256;
	shl.b32 	%r259, %r258, 2;
	add.s32 	%r260, %r252, %r259;
	atom.shared.add.u32 	%r261, [%r260], 1;
	shr.u32 	%r262, %r117, %r477;
	and.b32  	%r263, %r262, %r256;
	shl.b32 	%r264, %r263, 2;
	add.s32 	%r265, %r252, %r264;
	atom.shared.add.u32 	%r266, [%r265], 1;
	shr.u32 	%r267, %r116, %r477;
	and.b32  	%r268, %r267, %r256;
	shl.b32 	%r269, %r268, 2;
	add.s32 	%r270, %r252, %r269;
	atom.shared.add.u32 	%r271, [%r270], 1;
	shr.u32 	%r272, %r115, %r477;
	and.b32  	%r273, %r272, %r256;
	shl.b32 	%r274, %r273, 2;
	add.s32 	%r275, %r252, %r274;
	atom.shared.add.u32 	%r276, [%r275], 1;
	shr.u32 	%r277, %r114, %r477;
	and.b32  	%r278, %r277, %r256;
	shl.b32 	%r279, %r278, 2;
	add.s32 	%r280, %r252, %r279;
	atom.shared.add.u32 	%r281, [%r280], 1;
	shr.u32 	%r282, %r113, %r477;
	and.b32  	%r283, %r282, %r256;
	shl.b32 	%r284, %r283, 2;
	add.s32 	%r285, %r252, %r284;
	atom.shared.add.u32 	%r286, [%r285], 1;
	shr.u32 	%r287, %r112, %r477;
	and.b32  	%r288, %r287, %r256;
	shl.b32 	%r289, %r288, 2;
	add.s32 	%r290, %r252, %r289;
	atom.shared.add.u32 	%r291, [%r290], 1;
	shr.u32 	%r292, %r111, %r477;
	and.b32  	%r293, %r292, %r256;
	shl.b32 	%r294, %r293, 2;
	add.s32 	%r295, %r252, %r294;
	atom.shared.add.u32 	%r296, [%r295], 1;
	shr.u32 	%r297, %r110, %r477;
	and.b32  	%r298, %r297, %r256;
	shl.b32 	%r299, %r298, 2;
	add.s32 	%r300, %r252, %r299;
	atom.shared.add.u32 	%r301, [%r300], 1;
	shr.u32 	%r302, %r109, %r477;
	and.b32  	%r303, %r302, %r256;
	shl.b32 	%r304, %r303, 2;
	add.s32 	%r305, %r252, %r304;
	atom.shared.add.u32 	%r306, [%r305], 1;
	shr.u32 	%r307, %r108, %r477;
	and.b32  	%r308, %r307, %r256;
	shl.b32 	%r309, %r308, 2;
	add.s32 	%r310, %r252, %r309;
	atom.shared.add.u32 	%r311, [%r310], 1;
	shr.u32 	%r312, %r107, %r477;
	and.b32  	%r313, %r312, %r256;
	shl.b32 	%r314, %r313, 2;
	add.s32 	%r315, %r252, %r314;
	atom.shared.add.u32 	%r316, [%r315], 1;
	shr.u32 	%r317, %r106, %r477;
	and.b32  	%r318, %r317, %r256;
	shl.b32 	%r319, %r318, 2;
	add.s32 	%r320, %r252, %r319;
	atom.shared.add.u32 	%r321, [%r320], 1;
	shr.u32 	%r322, %r105, %r477;
	and.b32  	%r323, %r322, %r256;
	shl.b32 	%r324, %r323, 2;
	add.s32 	%r325, %r252, %r324;
	atom.shared.add.u32 	%r326, [%r325], 1;
	shr.u32 	%r327, %r104, %r477;
	and.b32  	%r328, %r327, %r256;
	shl.b32 	%r329, %r328, 2;
	add.s32 	%r330, %r252, %r329;
	atom.shared.add.u32 	%r331, [%r330], 1;
	shr.u32 	%r332, %r103, %r477;
	and.b32  	%r333, %r332, %r256;
	shl.b32 	%r334, %r333, 2;
	add.s32 	%r335, %r252, %r334;
	atom.shared.add.u32 	%r336, [%r335], 1;
	add.s32 	%r477, %r477, 8;
	add.s32 	%r476, %r476, 1;
	setp.lt.s32 	%p43, %r477, %r175;
	@%p43 bra 	$L__BB14_68;
$L__BB14_69:
	add.s64 	%rd136, %rd136, %rd4;
	setp.lt.u64 	%p44, %rd136, %rd9;
	@%p44 bra 	$L__BB14_32;
$L__BB14_70:
	bar.sync 	0;
	@%p1 bra 	$L__BB14_152;
	setp.lt.u32 	%p45, %r1, 7;
	mov.b32 	%r480, 0;
	@%p45 bra 	$L__BB14_90;
	mov.b32 	%r478, 0;
$L__BB14_73:
	.pragma "nounroll";
	shl.b32 	%r339, %r478, 10;
	add.s32 	%r124, %r6, %r339;
	ld.shared.u32 	%r125, [%r124];
	setp.eq.s32 	%p46, %r125, 0;
	@%p46 bra 	$L__BB14_75;
	cvt.u32.u64 	%r340, %rd5;
	shl.b32 	%r341, %r478, 8;
	add.s32 	%r342, %r341, %r340;
	mul.wide.u32 	%rd30, %r342, 8;
	add.s64 	%rd31, %rd2, %rd30;
	cvt.u64.u32 	%rd32, %r125;
	atom.global.add.u64 	%rd33, [%rd31], %rd32;
$L__BB14_75:
	ld.shared.u32 	%r126, [%r124+1024];
	setp.eq.s32 	%p47, %r126, 0;
	@%p47 bra 	$L__BB14_77;
	cvt.u32.u64 	%r343, %rd5;
	shl.b32 	%r344, %r478, 8;
	add.s32 	%r345, %r344, %r343;
	add.s32 	%r346, %r345, 256;
	mul.wide.u32 	%rd34, %r346, 8;
	add.s64 	%rd35, %rd2, %rd34;
	cvt.u64.u32 	%rd36, %r126;
	atom.global.add.u64 	%rd37, [%rd35], %rd36;
$L__BB14_77:
	ld.shared.u32 	%r127, [%r124+2048];
	setp.eq.s32 	%p48, %r127, 0;
	@%p48 bra 	$L__BB14_79;
	cvt.u32.u64 	%r347, %rd5;
	shl.b32 	%r348, %r478, 8;
	add.s32 	%r349, %r348, %r347;
	add.s32 	%r350, %r349, 512;
	mul.wide.u32 	%rd38, %r350, 8;
	add.s64 	%rd39, %rd2, %rd38;
	cvt.u64.u32 	%rd40, %r127;
	atom.global.add.u64 	%rd41, [%rd39], %rd40;
$L__BB14_79:
	ld.shared.u32 	%r128, [%r124+3072];
	setp.eq.s32 	%p49, %r128, 0;
	@%p49 bra 	$L__BB14_81;
	cvt.u32.u64 	%r351, %rd5;
	shl.b32 	%r352, %r478, 8;
	add.s32 	%r353, %r352, %r351;
	add.s32 	%r354, %r353, 768;
	mul.wide.u32 	%rd42, %r354, 8;
	add.s64 	%rd43, %rd2, %rd42;
	cvt.u64.u32 	%rd44, %r128;
	atom.global.add.u64 	%rd45, [%rd43], %rd44;
$L__BB14_81:
	ld.shared.u32 	%r129, [%r124+4096];
	setp.eq.s32 	%p50, %r129, 0;
	@%p50 bra 	$L__BB14_83;
	cvt.u32.u64 	%r355, %rd5;
	shl.b32 	%r356, %r478, 8;
	add.s32 	%r357, %r356, %r355;
	add.s32 	%r358, %r357, 1024;
	mul.wide.u32 	%rd46, %r358, 8;
	add.s64 	%rd47, %rd2, %rd46;
	cvt.u64.u32 	%rd48, %r129;
	atom.global.add.u64 	%rd49, [%rd47], %rd48;
$L__BB14_83:
	ld.shared.u32 	%r130, [%r124+5120];
	setp.eq.s32 	%p51, %r130, 0;
	@%p51 bra 	$L__BB14_85;
	cvt.u32.u64 	%r359, %rd5;
	shl.b32 	%r360, %r478, 8;
	add.s32 	%r361, %r360, %r359;
	add.s32 	%r362, %r361, 1280;
	mul.wide.u32 	%rd50, %r362, 8;
	add.s64 	%rd51, %rd2, %rd50;
	cvt.u64.u32 	%rd52, %r130;
	atom.global.add.u64 	%rd53, [%rd51], %rd52;
$L__BB14_85:
	ld.shared.u32 	%r131, [%r124+6144];
	setp.eq.s32 	%p52, %r131, 0;
	@%p52 bra 	$L__BB14_87;
	cvt.u32.u64 	%r363, %rd5;
	shl.b32 	%r364, %r478, 8;
	add.s32 	%r365, %r364, %r363;
	add.s32 	%r366, %r365, 1536;
	mul.wide.u32 	%rd54, %r366, 8;
	add.s64 	%rd55, %rd2, %rd54;
	cvt.u64.u32 	%rd56, %r131;
	atom.global.add.u64 	%rd57, [%rd55], %rd56;
$L__BB14_87:
	ld.shared.u32 	%r132, [%r124+7168];
	setp.eq.s32 	%p53, %r132, 0;
	@%p53 bra 	$L__BB14_89;
	cvt.u32.u64 	%r367, %rd5;
	shl.b32 	%r368, %r478, 8;
	add.s32 	%r369, %r368, %r367;
	add.s32 	%r370, %r369, 1792;
	mul.wide.u32 	%rd58, %r370, 8;
	add.s64 	%rd59, %rd2, %rd58;
	cvt.u64.u32 	%rd60, %r132;
	atom.global.add.u64 	%rd61, [%rd59], %rd60;
$L__BB14_89:
	add.s32 	%r478, %r478, 8;
	setp.ne.s32 	%p54, %r478, %r16;
	mov.u32 	%r480, %r16;
	@%p54 bra 	$L__BB14_73;
$L__BB14_90:
	add.s32 	%r135, %r5, -1;
	setp.eq.s32 	%p55, %r3, 0;
	@%p55 bra 	$L__BB14_111;
	setp.lt.u32 	%p56, %r4, 3;
	@%p56 bra 	$L__BB14_101;
	shl.b32 	%r371, %r480, 10;
	add.s32 	%r136, %r6, %r371;
	ld.shared.u32 	%r137, [%r136];
	setp.eq.s32 	%p57, %r137, 0;
	@%p57 bra 	$L__BB14_94;
	cvt.u32.u64 	%r372, %rd5;
	shl.b32 	%r373, %r480, 8;
	add.s32 	%r374, %r373, %r372;
	mul.wide.u32 	%rd62, %r374, 8;
	add.s64 	%rd63, %rd2, %rd62;
	cvt.u64.u32 	%rd64, %r137;
	atom.global.add.u64 	%rd65, [%rd63], %rd64;
$L__BB14_94:
	ld.shared.u32 	%r138, [%r136+1024];
	setp.eq.s32 	%p58, %r138, 0;
	@%p58 bra 	$L__BB14_96;
	cvt.u32.u64 	%r375, %rd5;
	shl.b32 	%r376, %r480, 8;
	add.s32 	%r377, %r376, %r375;
	add.s32 	%r378, %r377, 256;
	mul.wide.u32 	%rd66, %r378, 8;
	add.s64 	%rd67, %rd2, %rd66;
	cvt.u64.u32 	%rd68, %r138;
	atom.global.add.u64 	%rd69, [%rd67], %rd68;
$L__BB14_96:
	ld.shared.u32 	%r139, [%r136+2048];
	setp.eq.s32 	%p59, %r139, 0;
	@%p59 bra 	$L__BB14_98;
	cvt.u32.u64 	%r379, %rd5;
	shl.b32 	%r380, %r480, 8;
	add.s32 	%r381, %r380, %r379;
	add.s32 	%r382, %r381, 512;
	mul.wide.u32 	%rd70, %r382, 8;
	add.s64 	%rd71, %rd2, %rd70;
	cvt.u64.u32 	%rd72, %r139;
	atom.global.add.u64 	%rd73, [%rd71], %rd72;
$L__BB14_98:
	ld.shared.u32 	%r140, [%r136+3072];
	setp.eq.s32 	%p60, %r140, 0;
	@%p60 bra 	$L__BB14_100;
	cvt.u32.u64 	%r383, %rd5;
	shl.b32 	%r384, %r480, 8;
	add.s32 	%r385, %r384, %r383;
	add.s32 	%r386, %r385, 768;
	mul.wide.u32 	%rd74, %r386, 8;
	add.s64 	%rd75, %rd2, %rd74;
	cvt.u64.u32 	%rd76, %r140;
	atom.global.add.u64 	%rd77, [%rd75], %rd76;
$L__BB14_100:
	add.s32 	%r480, %r480, 4;
$L__BB14_101:
	setp.eq.s32 	%p61, %r5, 0;
	@%p61 bra 	$L__BB14_111;
	setp.eq.s32 	%p62, %r135, 0;
	@%p62 bra 	$L__BB14_108;
	shl.b32 	%r387, %r480, 10;
	add.s32 	%r143, %r6, %r387;
	ld.shared.u32 	%r144, [%r143];
	setp.eq.s32 	%p63, %r144, 0;
	@%p63 bra 	$L__BB14_105;
	cvt.u32.u64 	%r388, %rd5;
	shl.b32 	%r389, %r480, 8;
	add.s32 	%r390, %r389, %r388;
	mul.wide.u32 	%rd78, %r390, 8;
	add.s64 	%rd79, %rd2, %rd78;
	cvt.u64.u32 	%rd80, %r144;
	atom.global.add.u64 	%rd81, [%rd79], %rd80;
$L__BB14_105:
	ld.shared.u32 	%r145, [%r143+1024];
	setp.eq.s32 	%p64, %r145, 0;
	@%p64 bra 	$L__BB14_107;
	cvt.u32.u64 	%r391, %rd5;
	shl.b32 	%r392, %r480, 8;
	add.s32 	%r393, %r392, %r391;
	add.s32 	%r394, %r393, 256;
	mul.wide.u32 	%rd82, %r394, 8;
	add.s64 	%rd83, %rd2, %rd82;
	cvt.u64.u32 	%rd84, %r145;
	atom.global.add.u64 	%rd85, [%rd83], %rd84;
$L__BB14_107:
	add.s32 	%r480, %r480, 2;
$L__BB14_108:
	setp.eq.s32 	%p65, %r17, 0;
	@%p65 bra 	$L__BB14_111;
	shl.b32 	%r395, %r480, 10;
	add.s32 	%r396, %r6, %r395;
	ld.shared.u32 	%r148, [%r396];
	setp.eq.s32 	%p66, %r148, 0;
	@%p66 bra 	$L__BB14_111;
	cvt.u32.u64 	%r397, %rd5;
	shl.b32 	%r398, %r480, 8;
	add.s32 	%r399, %r398, %r397;
	mul.wide.u32 	%rd86, %r399, 8;
	add.s64 	%rd87, %rd2, %rd86;
	cvt.u64.u32 	%rd88, %r148;
	atom.global.add.u64 	%rd89, [%rd87], %rd88;
$L__BB14_111:
	cvt.u32.u64 	%r400, %rd5;
	setp.gt.u32 	%p67, %r400, 127;
	@%p67 bra 	$L__BB14_152;
	setp.lt.u32 	%p68, %r1, 7;
	mov.b32 	%r484, 0;
	@%p68 bra 	$L__BB14_131;
	mov.b32 	%r482, 0;
$L__BB14_114:
	.pragma "nounroll";
	shl.b32 	%r404, %r482, 10;
	add.s32 	%r150, %r6, %r404;
	ld.shared.u32 	%r151, [%r150+512];
	setp.eq.s32 	%p69, %r151, 0;
	shl.b32 	%r405, %r482, 8;
	add.s32 	%r406, %r405, %r400;
	mul.wide.u32 	%rd90, %r406, 8;
	add.s64 	%rd15, %rd2, %rd90;
	@%p69 bra 	$L__BB14_116;
	cvt.u64.u32 	%rd91, %r151;
	atom.global.add.u64 	%rd92, [%rd15+1024], %rd91;
$L__BB14_116:
	ld.shared.u32 	%r152, [%r150+1536];
	setp.eq.s32 	%p70, %r152, 0;
	@%p70 bra 	$L__BB14_118;
	cvt.u64.u32 	%rd93, %r152;
	atom.global.add.u64 	%rd94, [%rd15+3072], %rd93;
$L__BB14_118:
	ld.shared.u32 	%r153, [%r150+2560];
	setp.eq.s32 	%p71, %r153, 0;
	@%p71 bra 	$L__BB14_120;
	cvt.u64.u32 	%rd95, %r153;
	atom.global.add.u64 	%rd96, [%rd15+5120], %rd95;
$L__BB14_120:
	ld.shared.u32 	%r154, [%r150+3584];
	setp.eq.s32 	%p72, %r154, 0;
	@%p72 bra 	$L__BB14_122;
	cvt.u64.u32 	%rd97, %r154;
	atom.global.add.u64 	%rd98, [%rd15+7168], %rd97;
$L__BB14_122:
	ld.shared.u32 	%r155, [%r150+4608];
	setp.eq.s32 	%p73, %r155, 0;
	@%p73 bra 	$L__BB14_124;
	cvt.u64.u32 	%rd99, %r155;
	atom.global.add.u64 	%rd100, [%rd15+9216], %rd99;
$L__BB14_124:
	ld.shared.u32 	%r156, [%r150+5632];
	setp.eq.s32 	%p74, %r156, 0;
	@%p74 bra 	$L__BB14_126;
	cvt.u64.u32 	%rd101, %r156;
	atom.global.add.u64 	%rd102, [%rd15+11264], %rd101;
$L__BB14_126:
	ld.shared.u32 	%r157, [%r150+6656];
	setp.eq.s32 	%p75, %r157, 0;
	@%p75 bra 	$L__BB14_128;
	cvt.u64.u32 	%rd103, %r157;
	atom.global.add.u64 	%rd104, [%rd15+13312], %rd103;
$L__BB14_128:
	ld.shared.u32 	%r158, [%r150+7680];
	setp.eq.s32 	%p76, %r158, 0;
	@%p76 bra 	$L__BB14_130;
	cvt.u64.u32 	%rd105, %r158;
	atom.global.add.u64 	%rd106, [%rd15+15360], %rd105;
$L__BB14_130:
	add.s32 	%r482, %r482, 8;
	setp.ne.s32 	%p77, %r482, %r16;
	mov.u32 	%r484, %r16;
	@%p77 bra 	$L__BB14_114;
$L__BB14_131:
	setp.eq.s32 	%p78, %r3, 0;
	@%p78 bra 	$L__BB14_152;
	setp.lt.u32 	%p79, %r4, 3;
	@%p79 bra 	$L__BB14_142;
	shl.b32 	%r407, %r484, 10;
	add.s32 	%r161, %r6, %r407;
	ld.shared.u32 	%r162, [%r161+512];
	setp.eq.s32 	%p80, %r162, 0;
	@%p80 bra 	$L__BB14_135;
	shl.b32 	%r409, %r484, 8;
	add.s32 	%r410, %r409, %r400;
	mul.wide.u32 	%rd107, %r410, 8;
	add.s64 	%rd108, %rd2, %rd107;
	cvt.u64.u32 	%rd109, %r162;
	atom.global.add.u64 	%rd110, [%rd108+1024], %rd109;
$L__BB14_135:
	ld.shared.u32 	%r163, [%r161+1536];
	setp.eq.s32 	%p81, %r163, 0;
	@%p81 bra 	$L__BB14_137;
	shl.b32 	%r412, %r484, 8;
	add.s32 	%r413, %r412, %r400;
	add.s32 	%r414, %r413, 256;
	mul.wide.u32 	%rd111, %r414, 8;
	add.s64 	%rd112, %rd2, %rd111;
	cvt.u64.u32 	%rd113, %r163;
	atom.global.add.u64 	%rd114, [%rd112+1024], %rd113;
$L__BB14_137:
	ld.shared.u32 	%r164, [%r161+2560];
	setp.eq.s32 	%p82, %r164, 0;
	@%p82 bra 	$L__BB14_139;
	shl.b32 	%r416, %r484, 8;
	add.s32 	%r417, %r416, %r400;
	add.s32 	%r418, %r417, 512;
	mul.wide.u32 	%rd115, %r418, 8;
	add.s64 	%rd116, %rd2, %rd115;
	cvt.u64.u32 	%rd117, %r164;
	atom.global.add.u64 	%rd118, [%rd116+1024], %rd117;
$L__BB14_139:
	ld.shared.u32 	%r165, [%r161+3584];
	setp.eq.s32 	%p83, %r165, 0;
	@%p83 bra 	$L__BB14_141;
	shl.b32 	%r420, %r484, 8;
	add.s32 	%r421, %r420, %r400;
	add.s32 	%r422, %r421, 768;
	mul.wide.u32 	%rd119, %r422, 8;
	add.s64 	%rd120, %rd2, %rd119;
	cvt.u64.u32 	%rd121, %r165;
	atom.global.add.u64 	%rd122, [%rd120+1024], %rd121;
$L__BB14_141:
	add.s32 	%r484, %r484, 4;
$L__BB14_142:
	setp.eq.s32 	%p84, %r5, 0;
	@%p84 bra 	$L__BB14_152;
	setp.eq.s32 	%p85, %r135, 0;
	@%p85 bra 	$L__BB14_149;
	shl.b32 	%r423, %r484, 10;
	add.s32 	%r168, %r6, %r423;
	ld.shared.u32 	%r169, [%r168+512];
	setp.eq.s32 	%p86, %r169, 0;
	@%p86 bra 	$L__BB14_146;
	shl.b32 	%r425, %r484, 8;
	add.s32 	%r426, %r425, %r400;
	mul.wide.u32 	%rd123, %r426, 8;
	add.s64 	%rd124, %rd2, %rd123;
	cvt.u64.u32 	%rd125, %r169;
	atom.global.add.u64 	%rd126, [%rd124+1024], %rd125;
$L__BB14_146:
	ld.shared.u32 	%r170, [%r168+1536];
	setp.eq.s32 	%p87, %r170, 0;
	@%p87 bra 	$L__BB14_148;
	shl.b32 	%r428, %r484, 8;
	add.s32 	%r429, %r428, %r400;
	add.s32 	%r430, %r429, 256;
	mul.wide.u32 	%rd127, %r430, 8;
	add.s64 	%rd128, %rd2, %rd127;
	cvt.u64.u32 	%rd129, %r170;
	atom.global.add.u64 	%rd130, [%rd128+1024], %rd129;
$L__BB14_148:
	add.s32 	%r484, %r484, 2;
$L__BB14_149:
	setp.eq.s32 	%p88, %r17, 0;
	@%p88 bra 	$L__BB14_152;
	shl.b32 	%r431, %r484, 10;
	add.s32 	%r432, %r6, %r431;
	ld.shared.u32 	%r173, [%r432+512];
	setp.eq.s32 	%p89, %r173, 0;
	@%p89 bra 	$L__BB14_152;
	shl.b32 	%r434, %r484, 8;
	add.s32 	%r435, %r434, %r400;
	mul.wide.u32 	%rd131, %r435, 8;
	add.s64 	%rd132, %rd2, %rd131;
	cvt.u64.u32 	%rd133, %r173;
	atom.global.add.u64 	%rd134, [%rd132+1024], %rd133;
$L__BB14_152:
	bar.sync 	0;
	add.s64 	%rd135, %rd135, 1;
	setp.ne.s64 	%p90, %rd135, %rd6;
	@%p90 bra 	$L__BB14_2;
$L__BB14_153:
	ret;

}
	// .globl	_ZN3cub18CUB_300001_SM_10006detail10radix_sort33DeviceRadixSortExclusiveSumKernelINS1_5radix10policy_hubIiN4cuda3std3__45tupleIJfffEEEyE10Policy1000EyEEvPT0_
.visible .entry _ZN3cub18CUB_300001_SM_10006detail10radix_sort33DeviceRadixSortExclusiveSumKernelINS1_5radix10policy_hubIiN4cuda3std3__45tupleIJfffEEEyE10Policy1000EyEEvPT0_(
	.param .u64 .ptr .align 1 _ZN3cub18CUB_300001_SM_10006detail10radix_sort33DeviceRadixSortExclusiveSumKernelINS1_5radix10policy_hubIiN4cuda3std3__45tupleIJfffEEEyE10Policy1000EyEEvPT0__param_0
)
{
	.reg .pred 	%p<4>;
	.reg .b32 	%r<28>;
	.reg .b64 	%rd<54>;
	// demoted variable
	.shared .align 16 .b8 _ZZN3cub18CUB_300001_SM_10006detail10radix_sort33DeviceRadixSortExclusiveSumKernelINS1_5radix10policy_hubIiN4cuda3std3__45tupleIJfffEEEyE10Policy1000EyEEvPT0_E12temp_storage[2336];
	ld.param.u64 	%rd5, [_ZN3cub18CUB_300001_SM_10006detail10radix_sort33DeviceRadixSortExclusiveSumKernelINS1_5radix10policy_hubIiN4cuda3std3__45tupleIJfffEEEyE10Policy1000EyEEvPT0__param_0];
	cvta.to.global.u64 	%rd6, %rd5;
	mov.u32 	%r3, %ctaid.x;
	shl.b32 	%r4, %r3, 8;
	mov.u32 	%r1, %tid.x;
	setp.gt.u32 	%p1, %r1, 255;
	add.s32 	%r5, %r4, %r1;
	mul.wide.s32 	%rd7, %r5, 8;
	add.s64 	%rd1, %rd6, %rd7;
	@%p1 bra 	$L__BB15_2;
	ld.global.u64 	%rd53, [%rd1];
$L__BB15_2:
	shr.u32 	%r6, %r1, 3;
	add.s32 	%r7, %r6, %r1;
	shl.b32 	%r8, %r7, 3;
	mov.u32 	%r9, _ZZN3cub18CUB_300001_SM_10006detail10radix_sort33DeviceRadixSortExclusiveSumKernelINS1_5radix10policy_hubIiN4cuda3std3__45tupleIJfffEEEyE10Policy1000EyEEvPT0_E12temp_storage;
	add.s32 	%r10, %r9, %r8;
	add.s32 	%r2, %r10, 16;
	st.shared.u64 	[%r10+16], %rd53;
	bar.sync 	0;
	setp.gt.u32 	%p2, %r1, 31;
	@%p2 bra 	$L__BB15_4;
	mad.lo.s32 	%r27, %r1, 72, %r9;
	ld.shared.u64 	%rd23, [%r27+16];
	ld.shared.u64 	%rd24, [%r27+24];
	ld.shared.u64 	%rd25, [%r27+32];
	ld.shared.u64 	%rd26, [%r27+40];
	ld.shared.u64 	%rd27, [%r27+48];
	ld.shared.u64 	%rd28, [%r27+56];
	ld.shared.u64 	%rd29, [%r27+64];
	ld.shared.u64 	%rd30, [%r27+72];
	add.s64 	%rd31, %rd24, %rd23;
	add.s64 	%rd32, %rd31, %rd25;
	add.s64 	%rd33, %rd32, %rd26;
	add.s64 	%rd34, %rd33, %rd27;
	add.s64 	%rd35, %rd34, %rd28;
	add.s64 	%rd36, %rd35, %rd29;
	add.s64 	%rd10, %rd36, %rd30;
	mov.b32 	%r11, 1;
	mov.b32 	%r24, 0;
	mov.b32 	%r25, -1;
	// begin inline asm
	{  .reg .u64 r0;  .reg .u32 lo;  .reg .u32 hi;  .reg .pred p;  mov.b64 {lo, hi}, %rd10;  shfl.sync.up.b32 lo|p, lo, %r11, %r24, %r25;  shfl.sync.up.b32 hi|p, hi, %r11, %r24, %r25;  mov.b64 r0, {lo, hi};  @p add.u64 r0, r0, %rd10;  mov.u64 %rd8, r0;}
	// end inline asm
	mov.b32 	%r14, 2;
	// begin inline asm
	{  .reg .u64 r0;  .reg .u32 lo;  .reg .u32 hi;  .reg .pred p;  mov.b64 {lo, hi}, %rd8;  shfl.sync.up.b32 lo|p, lo, %r14, %r24, %r25;  shfl.sync.up.b32 hi|p, hi, %r14, %r24, %r25;  mov.b64 r0, {lo, hi};  @p add.u64 r0, r0, %rd8;  mov.u64 %rd11, r0;}
	// end inline asm
	mov.b32 	%r17, 4;
	// begin inline asm
	{  .reg .u64 r0;  .reg .u32 lo;  .reg .u32 hi;  .reg .pred p;  mov.b64 {lo, hi}, %rd11;  shfl.sync.up.b32 lo|p, lo, %r17, %r24, %r25;  shfl.sync.up.b32 hi|p, hi, %r17, %r24, %r25;  mov.b64 r0, {lo, hi};  @p add.u64 r0, r0, %rd11;  mov.u64 %rd14, r0;}
	// end inline asm
	mov.b32 	%r20, 8;
	// begin inline asm
	{  .reg .u64 r0;  .reg .u32 lo;  .reg .u32 hi;  .reg .pred p;  mov.b64 {lo, hi}, %rd14;  shfl.sync.up.b32 lo|p, lo, %r20, %r24, %r25;  shfl.sync.up.b32 hi|p, hi, %r20, %r24, %r25;  mov.b64 r0, {lo, hi};  @p add.u64 r0, r0, %rd14;  mov.u64 %rd17, r0;}
	// end inline asm
	mov.b32 	%r23, 16;
	// begin inline asm
	{  .reg .u64 r0;  .reg .u32 lo;  .reg .u32 hi;  .reg .pred p;  mov.b64 {lo, hi}, %rd17;  shfl.sync.up.b32 lo|p, lo, %r23, %r24, %r25;  shfl.sync.up.b32 hi|p, hi, %r23, %r24, %r25;  mov.b64 r0, {lo, hi};  @p add.u64 r0, r0, %rd17;  mov.u64 %rd20, r0;}
	// end inline asm
	sub.s64 	%rd37, %rd20, %rd10;
	ld.shared.u64 	%rd38, [%r27+16];
	ld.shared.u64 	%rd39, [%r27+24];
	ld.shared.u64 	%rd40, [%r27+32];
	ld.shared.u64 	%rd41, [%r27+40];
	ld.shared.u64 	%rd42, [%r27+48];
	ld.shared.u64 	%rd43, [%r27+56];
	ld.shared.u64 	%rd44, [%r27+64];
	add.s64 	%rd45, %rd38, %rd37;
	add.s64 	%rd46, %rd39, %rd45;
	add.s64 	%rd47, %rd40, %rd46;
	add.s64 	%rd48, %rd41, %rd47;
	add.s64 	%rd49, %rd42, %rd48;
	add.s64 	%rd50, %rd43, %rd49;
	add.s64 	%rd51, %rd44, %rd50;
	st.shared.u64 	[%r27+16], %rd37;
	st.shared.u64 	[%r27+24], %rd45;
	st.shared.u64 	[%r27+32], %rd46;
	st.shared.u64 	[%r27+40], %rd47;
	st.shared.u64 	[%r27+48], %rd48;
	st.shared.u64 	[%r27+56], %rd49;
	st.shared.u64 	[%r27+64], %rd50;
	st.shared.u64 	[%r27+72], %rd51;
$L__BB15_4:
	setp.gt.u32 	%p3, %r1, 255;
	bar.sync 	0;
	@%p3 bra 	$L__BB15_6;
	ld.shared.u64 	%rd52, [%r2];
	st.global.u64 	[%rd1], %rd52;
$L__BB15_6:
	ret;

}
	// .globl	_ZN3cub18CUB_300001_SM_10006detail10radix_sort29DeviceRadixSortOnesweepKernelINS1_5radix10policy_hubIiN4cuda3std3__45tupleIJfffEEEyE10Policy1000ELNS0_9SortOrderE0EiSA_yiiNS1_21identity_decomposer_tEEEvPT5_SG_PT3_PKSH_PT1_PKSL_PT2_PKSP_T4_iiT6_
.visible .entry _ZN3cub18CUB_300001_SM_10006detail10radix_sort29DeviceRadixSortOnesweepKernelINS1_5radix10policy_hubIiN4cuda3std3__45tupleIJfffEEEyE10Policy1000ELNS0_9SortOrderE0EiSA_yiiNS1_21identity_decomposer_tEEEvPT5_SG_PT3_PKSH_PT1_PKSL_PT2_PKSP_T4_iiT6_(
	.param .u64 .ptr .align 1 _ZN3cub18CUB_300001_SM_10006detail10radix_sort29DeviceRadixSortOnesweepKernelINS1_5radix10policy_hubIiN4cuda3std3__45tupleIJfffEEEyE10Policy1000ELNS0_9SortOrderE0EiSA_yiiNS1_21identity_decomposer_tEEEvPT5_SG_PT3_PKSH_PT1_PKSL_PT2_PKSP_T4_iiT6__param_0,
	.param .u64 .ptr .align 1 _ZN3cub18CUB_300001_SM_10006detail10radix_sort29DeviceRadixSortOnesweepKernelINS1_5radix10policy_hubIiN4cuda3std3__45tupleIJfffEEEyE10Policy1000ELNS0_9SortOrderE0EiSA_yiiNS1_21identity_decomposer_tEEEvPT5_SG_PT3_PKSH_PT1_PKSL_PT2_PKSP_T4_iiT6__param_1,
	.param .u64 .ptr .align 1 _ZN3cub18CUB_300001_SM_10006detail10radix_sort29DeviceRadixSortOnesweepKernelINS1_5radix10policy_hubIiN4cuda3std3__45tupleIJfffEEEyE10Policy1000ELNS0_9SortOrderE0EiSA_yiiNS1_21identity_decomposer_tEEEvPT5_SG_PT3_PKSH_PT1_PKSL_PT2_PKSP_T4_iiT6__param_2,
	.param .u64 .ptr .align 1 _ZN3cub18CUB_300001_SM_10006detail10radix_sort29DeviceRadixSortOnesweepKernelINS1_5radix10policy_hubIiN4cuda3std3__45tupleIJfffEEEyE10Policy1000ELNS0_9SortOrderE0EiSA_yiiNS1_21identity_decomposer_tEEEvPT5_SG_PT3_PKSH_PT1_PKSL_PT2_PKSP_T4_iiT6__param_3,
	.param .u64 .ptr .align 1 _ZN3cub18CUB_300001_SM_10006detail10radix_sort29DeviceRadixSortOnesweepKernelINS1_5radix10policy_hubIiN4cuda3std3__45tupleIJfffEEEyE10Policy1000ELNS0_9SortOrderE0EiSA_yiiNS1_21identity_decomposer_tEEEvPT5_SG_PT3_PKSH_PT1_PKSL_PT2_PKSP_T4_iiT6__param_4,
	.param .u64 .ptr .align 1 _ZN3cub18CUB_300001_SM_10006detail10radix_sort29DeviceRadixSortOnesweepKernelINS1_5radix10policy_hubIiN4cuda3std3__45tupleIJfffEEEyE10Policy1000ELNS0_9SortOrderE0EiSA_yiiNS1_21identity_decomposer_tEEEvPT5_SG_PT3_PKSH_PT1_PKSL_PT2_PKSP_T4_iiT6__param_5,
	.param .u64 .ptr .align 1 _ZN3cub18CUB_300001_SM_10006detail10radix_sort29DeviceRadixSortOnesweepKernelINS1_5radix10policy_hubIiN4cuda3std3__45tupleIJfffEEEyE10Policy1000ELNS0_9SortOrderE0EiSA_yiiNS1_21identity_decomposer_tEEEvPT5_SG_PT3_PKSH_PT1_PKSL_PT2_PKSP_T4_iiT6__param_6,
	.param .u64 .ptr .align 1 _ZN3cub18CUB_300001_SM_10006detail10radix_sort29DeviceRadixSortOnesweepKernelINS1_5radix10policy_hubIiN4cuda3std3__45tupleIJfffEEEyE10Policy1000ELNS0_9SortOrderE0EiSA_yiiNS1_21identity_decomposer_tEEEvPT5_SG_PT3_PKSH_PT1_PKSL_PT2_PKSP_T4_iiT6__param_7,
	.param .u32 _ZN3cub18CUB_300001_SM_10006detail10radix_sort29DeviceRadixSortOnesweepKernelINS1_5radix10policy_hubIiN4cuda3std3__45tupleIJfffEEEyE10Policy1000ELNS0_9SortOrderE0EiSA_yiiNS1_21identity_decomposer_tEEEvPT5_SG_PT3_PKSH_PT1_PKSL_PT2_PKSP_T4_iiT6__param_8,
	.param .u32 _ZN3cub18CUB_300001_SM_10006detail10radix_sort29DeviceRadixSortOnesweepKernelINS1_5radix10policy_hubIiN4cuda3std3__45tupleIJfffEEEyE10Policy1000ELNS0_9SortOrderE0EiSA_yiiNS1_21identity_decomposer_tEEEvPT5_SG_PT3_PKSH_PT1_PKSL_PT2_PKSP_T4_iiT6__param_9,
	.param .u32 _ZN3cub18CUB_300001_SM_10006detail10radix_sort29DeviceRadixSortOnesweepKernelINS1_5radix10policy_hubIiN4cuda3std3__45tupleIJfffEEEyE10Policy1000ELNS0_9SortOrderE0EiSA_yiiNS1_21identity_decomposer_tEEEvPT5_SG_PT3_PKSH_PT1_PKSL_PT2_PKSP_T4_iiT6__param_10,
	.param .align 1 .b8 _ZN3cub18CUB_300001_SM_10006detail10radix_sort29DeviceRadixSortOnesweepKernelINS1_5radix10policy_hubIiN4cuda3std3__45tupleIJfffEEEyE10Policy1000ELNS0_9SortOrderE0EiSA_yiiNS1_21identity_decomposer_tEEEvPT5_SG_PT3_PKSH_PT1_PKSL_PT2_PKSP_T4_iiT6__param_11[1]
)
.maxntid 384
{
	.reg .pred 	%p<132>;
	.reg .b32 	%r<1194>;
	.reg .b32 	%f<385>;
	.reg .b64 	%rd<226>;
	// demoted variable
	.shared .align 16 .b8 _ZZN3cub18CUB_300001_SM_10006detail10radix_sort29DeviceRadixSortOnesweepKernelINS1_5radix10policy_hubIiN4cuda3std3__45tupleIJfffEEEyE10Policy1000ELNS0_9SortOrderE0EiSA_yiiNS1_21identity_decomposer_tEEEvPT5_SG_PT3_PKSH_PT1_PKSL_PT2_PKSP_T4_iiT6_E1s[43520];
	ld.param.u64 	%rd33, [_ZN3cub18CUB_300001_SM_10006detail10radix_sort29DeviceRadixSortOnesweepKernelINS1_5radix10policy_hubIiN4cuda3std3__45tupleIJfffEEEyE10Policy1000ELNS0_9SortOrderE0EiSA_yiiNS1_21identity_decomposer_tEEEvPT5_SG_PT3_PKSH_PT1_PKSL_PT2_PKSP_T4_iiT6__param_0];
	ld.param.u64 	%rd34, [_ZN3cub18CUB_300001_SM_10006detail10radix_sort29DeviceRadixSortOnesweepKernelINS1_5radix10policy_hubIiN4cuda3std3__45tupleIJfffEEEyE10Policy1000ELNS0_9SortOrderE0EiSA_yiiNS1_21identity_decomposer_tEEEvPT5_SG_PT3_PKSH_PT1_PKSL_PT2_PKSP_T4_iiT6__param_1];
	ld.param.u64 	%rd39, [_ZN3cub18CUB_300001_SM_10006detail10radix_sort29DeviceRadixSortOnesweepKernelINS1_5radix10policy_hubIiN4cuda3std3__45tupleIJfffEEEyE10Policy1000ELNS0_9SortOrderE0EiSA_yiiNS1_21identity_decomposer_tEEEvPT5_SG_PT3_PKSH_PT1_PKSL_PT2_PKSP_T4_iiT6__param_4];
	ld.param.u64 	%rd40, [_ZN3cub18CUB_300001_SM_10006detail10radix_sort29DeviceRadixSortOnesweepKernelINS1_5radix10policy_hubIiN4cuda3std3__45tupleIJfffEEEyE10Policy1000ELNS0_9SortOrderE0EiSA_yiiNS1_21identity_decomposer_tEEEvPT5_SG_PT3_PKSH_PT1_PKSL_PT2_PKSP_T4_iiT6__param_5];
	ld.param.u32 	%r191, [_ZN3cub18CUB_300001_SM_10006detail10radix_sort29DeviceRadixSortOnesweepKernelINS1_5radix10policy_hubIiN4cuda3std3__45tupleIJfffEEEyE10Policy1000ELNS0_9SortOrderE0EiSA_yiiNS1_21identity_decomposer_tEEEvPT5_SG_PT3_PKSH_PT1_PKSL_PT2_PKSP_T4_iiT6__param_8];
	ld.param.u32 	%r192, [_ZN3cub18CUB_300001_SM_10006detail10radix_sort29DeviceRadixSortOnesweepKernelINS1_5radix10policy_hubIiN4cuda3std3__45tupleIJfffEEEyE10Policy1000ELNS0_9SortOrderE0EiSA_yiiNS1_21identity_decomposer_tEEEvPT5_SG_PT3_PKSH_PT1_PKSL_PT2_PKSP_T4_iiT6__param_9];
	ld.param.u32 	%r193, [_ZN3cub18CUB_300001_SM_10006detail10radix_sort29DeviceRadixSortOnesweepKernelINS1_5radix10policy_hubIiN4cuda3std3__45tupleIJfffEEEyE10Policy1000ELNS0_9SortOrderE0EiSA_yiiNS1_21identity_decomposer_tEEEvPT5_SG_PT3_PKSH_PT1_PKSL_PT2_PKSP_T4_iiT6__param_10];
	cvta.to.global.u64 	%rd1, %rd39;
	cvta.to.global.u64 	%rd2, %rd33;
	cvta.to.global.u64 	%rd3, %rd40;
	mov.u32 	%r1, %tid.x;
	shr.u32 	%r2, %r1, 5;
	// begin inline asm
	mov.u32 %r194, %laneid;
	// end inline asm
	setp.ne.s32 	%p1, %r1, 0;
	@%p1 bra 	$L__BB16_2;
	cvta.to.global.u64 	%rd41, %rd34;
	atom.global.add.u32 	%r195, [%rd41], 1;
	st.shared.u32 	[_ZZN3cub18CUB_300001_SM_10006detail10radix_sort29DeviceRadixSortOnesweepKernelINS1_5radix10policy_hubIiN4cuda3std3__45tupleIJfffEEEyE10Policy1000ELNS0_9SortOrderE0EiSA_yiiNS1_21identity_decomposer_tEEEvPT5_SG_PT3_PKSH_PT1_PKSL_PT2_PKSP_T4_iiT6_E1s+41472], %r195;
$L__BB16_2:
	bar.sync 	0;
	ld.shared.u32 	%r4, [_ZZN3cub18CUB_300001_SM_10006detail10radix_sort29DeviceRadixSortOnesweepKernelINS1_5radix10policy_hubIiN4cuda3std3__45tupleIJfffEEEyE10Policy1000ELNS0_9SortOrderE0EiSA_yiiNS1_21identity_decomposer_tEEEvPT5_SG_PT3_PKSH_PT1_PKSL_PT2_PKSP_T4_iiT6_E1s+41472];
	mul.lo.s32 	%r196, %r4, 3456;
	add.s32 	%r5, %r196, 3456;
	setp.gt.s32 	%p2, %r5, %r191;
	cvt.s64.s32 	%rd4, %r196;
	@%p2 bra 	$L__BB16_4;
	and.b32  	%r197, %r1, 31;
	and.b32  	%r198, %r1, 992;
	mul.lo.s32 	%r199, %r198, 9;
	or.b32  	%r200, %r199, %r197;
	cvt.u64.u32 	%rd42, %r200;
	add.s64 	%rd43, %rd42, %rd4;
	shl.b64 	%rd44, %rd43, 2;
	add.s64 	%rd45, %rd3, %rd44;
	ld.global.u32 	%r1158, [%rd45];
	ld.global.u32 	%r1157, [%rd45+128];
	ld.global.u32 	%r1156, [%rd45+256];
	ld.global.u32 	%r1155, [%rd45+384];
	ld.global.u32 	%r1154, [%rd45+512];
	ld.global.u32 	%r1153, [%rd45+640];
	ld.global.u32 	%r1152, [%rd45+768];
	ld.global.u32 	%r1151, [%rd45+896];
	ld.global.u32 	%r1150, [%rd45+1024];
	bra.uni 	$L__BB16_22;
$L__BB16_4:
	cvt.u32.u64 	%r202, %rd4;
	sub.s32 	%r15, %r191, %r202;
	and.b32  	%r203, %r1, 31;
	and.b32  	%r204, %r1, 992;
	mul.lo.s32 	%r205, %r204, 9;
	or.b32  	%r16, %r205, %r203;
	setp.ge.s32 	%p3, %r16, %r15;
	cvt.u64.u32 	%rd46, %r16;
	add.s64 	%rd47, %rd46, %rd4;
	shl.b64 	%rd48, %rd47, 2;
	add.s64 	%rd5, %rd3, %rd48;
	mov.b32 	%r1158, 2147483647;
	@%p3 bra 	$L__BB16_6;
	ld.global.u32 	%r1158, [%rd5];
$L__BB16_6:
	add.s32 	%r207, %r16, 32;
	setp.ge.s32 	%p4, %r207, %r15;
	mov.b32 	%r1157, 2147483647;
	@%p4 bra 	$L__BB16_8;
	ld.global.u32 	%r1157, [%rd5+128];
$L__BB16_8:
	add.s32 	%r209, %r16, 64;
	setp.ge.s32 	%p5, %r209, %r15;
	mov.b32 	%r1156, 2147483647;
	@%p5 bra 	$L__BB16_10;
	ld.global.u32 	%r1156, [%rd5+256];
$L__BB16_10:
	add.s32 	%r211, %r16, 96;
	setp.ge.s32 	%p6, %r211, %r15;
	mov.b32 	%r1155, 2147483647;
	@%p6 bra 	$L__BB16_12;
	ld.global.u32 	%r1155, [%rd5+384];
$L__BB16_12:
	add.s32 	%r213, %r16, 128;
	setp.ge.s32 	%p7, %r213, %r15;
	mov.b32 	%r1154, 2147483647;
	@%p7 bra 	$L__BB16_14;
	ld.global.u32 	%r1154, [%rd5+512];
$L__BB16_14:
	add.s32 	%r215, %r16, 160;
	setp.ge.s32 	%p8, %r215, %r15;
	mov.b32 	%r1153, 2147483647;
	@%p8 bra 	$L__BB16_16;
	ld.global.u32 	%r1153, [%rd5+640];
$L__BB16_16:
	add.s32 	%r217, %r16, 192;
	setp.ge.s32 	%p9, %r217, %r15;
	mov.b32 	%r1152, 2147483647;
	@%p9 bra 	$L__BB16_18;
	ld.global.u32 	%r1152, [%rd5+768];
$L__BB16_18:
	add.s32 	%r219, %r16, 224;
	setp.ge.s32 	%p10, %r219, %r15;
	mov.b32 	%r1151, 2147483647;
	@%p10 bra 	$L__BB16_20;
	ld.global.u32 	%r1151, [%rd5+896];
$L__BB16_20:
	add.s32 	%r221, %r16, 256;
	setp.ge.s32 	%p11, %r221, %r15;
	mov.b32 	%r1150, 2147483647;
	@%p11 bra 	$L__BB16_22;
	ld.global.u32 	%r1150, [%rd5+1024];
$L__BB16_22:
	xor.b32  	%r1180, %r1158, -2147483648;
	xor.b32  	%r1179, %r1157, -2147483648;
	xor.b32  	%r1177, %r1155, -2147483648;
	xor.b32  	%r1176, %r1154, -2147483648;
	xor.b32  	%r1175, %r1153, -2147483648;
	xor.b32  	%r1174, %r1152, -2147483648;
	xor.b32  	%r1173, %r1151, -2147483648;
	xor.b32  	%r1172, %r1150, -2147483648;
	mov.b32 	%r222, -1;
	shl.b32 	%r223, %r222, %r193;
	not.b32 	%r51, %r223;
	shl.b32 	%r224, %r2, 10;
	mov.u32 	%r225, _ZZN3cub18CUB_300001_SM_10006detail10radix_sort29DeviceRadixSortOnesweepKernelINS1_5radix10policy_hubIiN4cuda3std3__45tupleIJfffEEEyE10Policy1000ELNS0_9SortOrderE0EiSA_yiiNS1_21identity_decomposer_tEEEvPT5_SG_PT3_PKSH_PT1_PKSL_PT2_PKSP_T4_iiT6_E1s;
	add.s32 	%r52, %r225, %r224;
	setp.gt.s32 	%p12, %r194, 255;
	@%p12 bra 	$L__BB16_35;
	max.s32 	%r226, %r194, 224;
	sub.s32 	%r227, %r226, %r194;
	add.s32 	%r228, %r227, 31;
	shr.u32 	%r229, %r228, 5;
	add.s32 	%r53, %r229, 1;
	and.b32  	%r54, %r53, 15;
	setp.lt.u32 	%p13, %r228, 480;
	mov.u32 	%r1162, %r194;
	@%p13 bra 	$L__BB16_26;
	and.b32  	%r230, %r53, 268435440;
	neg.s32 	%r1160, %r230;
	shl.b32 	%r232, %r194, 2;
	add.s32 	%r233, %r224, %r232;
	add.s32 	%r235, %r233, %r225;
	add.s32 	%r1159, %r235, 1024;
	mov.u32 	%r1162, %r194;
$L__BB16_25:
	.pragma "nounroll";
	mov.b32 	%r236, 0;
	st.shared.u32 	[%r1159+-1024], %r236;
	st.shared.u32 	[%r1159+-896], %r236;
	st.shared.u32 	[%r1159+-768], %r236;
	st.shared.u32 	[%r1159+-640], %r236;
	st.shared.u32 	[%r1159+-512], %r236;
	st.shared.u32 	[%r1159+-384], %r236;
	st.shared.u32 	[%r1159+-256], %r236;
	st.shared.u32 	[%r1159+-128], %r236;
	st.shared.u32 	[%r1159], %r236;
	st.shared.u32 	[%r1159+128], %r236;
	st.shared.u32 	[%r1159+256], %r236;
	st.shared.u32 	[%r1159+384], %r236;
	st.shared.u32 	[%r1159+512], %r236;
	st.shared.u32 	[%r1159+640], %r236;
	st.shared.u32 	[%r1159+768], %r236;
	st.shared.u32 	[%r1159+896], %r236;
	add.s32 	%r1162, %r1162, 512;
	add.s32 	%r1160, %r1160, 16;
	add.s32 	%r1159, %r1159, 2048;
	setp.ne.s32 	%p14, %r1160, 0;
	@%p14 bra 	$L__BB16_25;
$L__BB16_26:
	setp.eq.s32 	%p15, %r54, 0;
	@%p15 bra 	$L__BB16_35;
	and.b32  	%r64, %r53, 7;
	setp.lt.u32 	%p16, %r54, 8;
	@%p16 bra 	$L__BB16_29;
	shl.b32 	%r237, %r1162, 2;
	add.s32 	%r238, %r52, %r237;
	mov.b32 	%r239, 0;
	st.shared.u32 	[%r238], %r239;
	st.shared.u32 	[%r238+128], %r239;
	st.shared.u32 	[%r238+256], %r239;
	st.shared.u32 	[%r238+384], %r239;
	st.shared.u32 	[%r238+512], %r239;
	st.shared.u32 	[%r238+640], %r239;
	st.shared.u32 	[%r238+768], %r239;
	st.shared.u32 	[%r238+896], %r239;
	add.s32 	%r1162, %r1162, 256;
$L__BB16_29:
	setp.eq.s32 	%p17, %r64, 0;
	@%p17 bra 	$L__BB16_35;
	and.b32  	%r67, %r53, 3;
	setp.lt.u32 	%p18, %r64, 4;
	@%p18 bra 	$L__BB16_32;
	shl.b32 	%r240, %r1162, 2;
	add.s32 	%r241, %r52, %r240;
	mov.b32 	%r242, 0;
	st.shared.u32 	[%r241], %r242;
	st.shared.u32 	[%r241+128], %r242;
	st.shared.u32 	[%r241+256], %r242;
	st.shared.u32 	[%r241+384], %r242;
	add.s32 	%r1162, %r1162, 128;
$L__BB16_32:
	setp.eq.s32 	%p19, %r67, 0;
	@%p19 bra 	$L__BB16_35;
	shl.b32 	%r244, %r1162, 2;
	add.s32 	%r245, %r224, %r244;
	add.s32 	%r1166, %r225, %r245;
	neg.s32 	%r1165, %r67;
$L__BB16_34:
	.pragma "nounroll";
	mov.b32 	%r247, 0;
	st.shared.u32 	[%r1166], %r247;
	add.s32 	%r1166, %r1166, 128;
	add.s32 	%r1165, %r1165, 1;
	setp.ne.s32 	%p20, %r1165, 0;
	@%p20 bra 	$L__BB16_34;
$L__BB16_35:
	bar.warp.sync 	-1;
	shr.u32 	%r249, %r1180, %r192;
	and.b32  	%r76, %r249, %r51;
	shl.b32 	%r250, %r76, 2;
	add.s32 	%r251, %r52, %r250;
	atom.shared.add.u32 	%r252, [%r251], 1;
	shr.u32 	%r253, %r1179, %r192;
	and.b32  	%r254, %r253, %r51;
	shl.b32 	%r255, %r254, 2;
	add.s32 	%r256, %r52, %r255;
	atom.shared.add.u32 	%r257, [%r256], 1;
	xor.b32  	%r1178, %r1156, -2147483648;
	shr.u32 	%r259, %r1178, %r192;
	and.b32  	%r260, %r259, %r51;
	shl.b32 	%r261, %r260, 2;
	add.s32 	%r262, %r52, %r261;
	atom.shared.add.u32 	%r263, [%r262], 1;
	shr.u32 	%r264, %r1177, %r192;
	and.b32  	%r265, %r264, %r51;
	shl.b32 	%r266, %r265, 2;
	add.s32 	%r267, %r52, %r266;
	atom.shared.add.u32 	%r268, [%r267], 1;
	shr.u32 	%r269, %r1176, %r192;
	and.b32  	%r270, %r269, %r51;
	shl.b32 	%r271, %r270, 2;
	add.s32 	%r272, %r52, %r271;
	atom.shared.add.u32 	%r273, [%r272], 1;
	shr.u32 	%r274, %r1175, %r192;
	and.b32  	%r275, %r274, %r51;
	shl.b32 	%r276, %r275, 2;
	add.s32 	%r277, %r52, %r276;
	atom.shared.add.u32 	%r278, [%r277], 1;
	shr.u32 	%r279, %r1174, %r192;
	and.b32  	%r280, %r279, %r51;
	shl.b32 	%r281, %r280, 2;
	add.s32 	%r282, %r52, %r281;
	atom.shared.add.u32 	%r283, [%r282], 1;
	shr.u32 	%r284, %r1173, %r192;
	and.b32  	%r285, %r284, %r51;
	shl.b32 	%r286, %r285, 2;
	add.s32 	%r287, %r52, %r286;
	atom.shared.add.u32 	%r288, [%r287], 1;
	shr.u32 	%r289, %r1172, %r192;
	and.b32  	%r290, %r289, %r51;
	shl.b32 	%r291, %r290, 2;
	add.s32 	%r292, %r52, %r291;
	atom.shared.add.u32 	%r293, [%r292], 1;
	bar.sync 	0;
	setp.gt.u32 	%p21, %r1, 255;
	shl.b32 	%r294, %r1, 2;
	add.s32 	%r77, %r225, %r294;
	mov.b32 	%r1167, 0;
	@%p21 bra 	$L__BB16_37;
	ld.shared.u32 	%r296, [%r77];
	mov.b32 	%r297, 0;
	st.shared.u32 	[%r77], %r297;
	ld.shared.u32 	%r298, [%r77+1024];
	st.shared.u32 	[%r77+1024], %r296;
	add.s32 	%r299, %r298, %r296;
	ld.shared.u32 	%r300, [%r77+2048];
	st.shared.u32 	[%r77+2048], %r299;
	add.s32 	%r301, %r300, %r299;
	ld.shared.u32 	%r302, [%r77+3072];
	st.shared.u32 	[%r77+3072], %r301;
	add.s32 	%r303, %r302, %r301;
	ld.shared.u32 	%r304, [%r77+4096];
	st.shared.u32 	[%r77+4096], %r303;
	add.s32 	%r305, %r304, %r303;
	ld.shared.u32 	%r306, [%r77+5120];
	st.shared.u32 	[%r77+5120], %r305;
	add.s32 	%r307, %r306, %r305;
	ld.shared.u32 	%r308, [%r77+6144];
	st.shared.u32 	[%r77+6144], %r307;
	add.s32 	%r309, %r308, %r307;
	ld.shared.u32 	%r310, [%r77+7168];
	st.shared.u32 	[%r77+7168], %r309;
	add.s32 	%r311, %r310, %r309;
	ld.shared.u32 	%r312, [%r77+8192];
	st.shared.u32 	[%r77+8192], %r311;
	add.s32 	%r313, %r312, %r311;
	ld.shared.u32 	%r314, [%r77+9216];
	st.shared.u32 	[%r77+9216], %r313;
	add.s32 	%r315, %r314, %r313;
	ld.shared.u32 	%r316, [%r77+10240];
	st.shared.u32 	[%r77+10240], %r315;
	add.s32 	%r317, %r316, %r315;
	ld.shared.u32 	%r318, [%r77+11264];
	st.shared.u32 	[%r77+11264], %r317;
	add.s32 	%r1167, %r318, %r317;
$L__BB16_37:
	setp.gt.u32 	%p22, %r1, 255;
	shl.b32 	%r319, %r4, 8;
	add.s32 	%r320, %r319, %r1;
	mul.wide.s32 	%rd49, %r320, 4;
	add.s64 	%rd6, %rd2, %rd49;
	@%p22 bra 	$L__BB16_39;
	or.b32  	%r321, %r1167, 1073741824;
	st.volatile.global.u32 	[%rd6], %r321;
$L__BB16_39:
	ld.param.u64 	%rd223, [_ZN3cub18CUB_300001_SM_10006detail10radix_sort29DeviceRadixSortOnesweepKernelINS1_5radix10policy_hubIiN4cuda3std3__45tupleIJfffEEEyE10Policy1000ELNS0_9SortOrderE0EiSA_yiiNS1_21identity_decomposer_tEEEvPT5_SG_PT3_PKSH_PT1_PKSL_PT2_PKSP_T4_iiT6__param_7];
	ld.param.u64 	%rd218, [_ZN3cub18CUB_300001_SM_10006detail10radix_sort29DeviceRadixSortOnesweepKernelINS1_5radix10policy_hubIiN4cuda3std3__45tupleIJfffEEEyE10Policy1000ELNS0_9SortOrderE0EiSA_yiiNS1_21identity_decomposer_tEEEvPT5_SG_PT3_PKSH_PT1_PKSL_PT2_PKSP_T4_iiT6__param_3];
	ld.param.u64 	%rd214, [_ZN3cub18CUB_300001_SM_10006detail10radix_sort29DeviceRadixSortOnesweepKernelINS1_5radix10policy_hubIiN4cuda3std3__45tupleIJfffEEEyE10Policy1000ELNS0_9SortOrderE0EiSA_yiiNS1_21identity_decomposer_tEEEvPT5_SG_PT3_PKSH_PT1_PKSL_PT2_PKSP_T4_iiT6__param_2];
	setp.lt.u32 	%p23, %r1, 256;
	setp.eq.s32 	%p24, %r1167, 3456;
	and.pred  	%p25, %p23, %p24;
	selp.u32 	%r322, 1, 0, %p25;
	{ 
	.reg .pred 	%p1; 
	.reg .pred 	%p2; 
	setp.ne.u32 	%p1, %r322, 0; 
	bar.red.or.pred 	%p2, 0, %p1; 
	selp.u32 	%r323, 1, 0, %p2; 
	}
	setp.eq.s32 	%p26, %r323, 0;
	and.b32  	%r324, %r1, 992;
	and.b32  	%r325, %r1, 31;
	mul.lo.s32 	%r326, %r324, 9;
	or.b32  	%r327, %r326, %r325;
	cvt.u64.u32 	%rd7, %r327;
	add.s64 	%rd50, %rd7, %rd4;
	cvta.to.global.u64 	%rd51, %rd223;
	mad.lo.s64 	%rd8, %rd50, 12, %rd51;
	cvt.u64.u32 	%rd9, %r1;
	cvta.to.global.u64 	%rd52, %rd214;
	mul.wide.u32 	%rd53, %r1, 8;
	add.s64 	%rd10, %rd52, %rd53;
	cvta.to.global.u64 	%rd54, %rd218;
	add.s64 	%rd11, %rd54, %rd53;
	@%p26 bra 	$L__BB16_111;
	setp.gt.u32 	%p27, %r1, 255;
	setp.gt.u32 	%p28, %r1, %r76;
	selp.b32 	%r87, 3456, 0, %p28;
	shl.b32 	%r328, %r1, 3;
	add.s32 	%r330, %r225, %r328;
	add.s32 	%r88, %r330, 41472;
	@%p27 bra 	$L__BB16_48;
	ld.global.u64 	%rd55, [%rd11];
	cvt.u64.u32 	%rd56, %r87;
	sub.s64 	%rd224, %rd55, %rd56;
	st.shared.u64 	[%r88], %rd224;
	setp.lt.s32 	%p29, %r4, 1;
	mov.u32 	%r1171, %r1167;
	@%p29 bra 	$L__BB16_47;
	mov.b32 	%r1169, -1;
	mov.u32 	%r1168, %r4;
	mov.u32 	%r1171, %r1167;
$L__BB16_43:
	add.s32 	%r92, %r1168, -1;
	shl.b32 	%r332, %r92, 8;
	add.s32 	%r333, %r332, %r1;
	mul.wide.s32 	%rd57, %r333, 4;
	add.s64 	%rd13, %rd2, %rd57;
$L__BB16_44:
	membar.cta;
	ld.volatile.global.u32 	%r93, [%rd13];
	setp.eq.s32 	%p30, %r93, 0;
	@%p30 bra 	$L__BB16_44;
	and.b32  	%r334, %r93, 1073741823;
	add.s32 	%r1171, %r334, %r1171;
	setp.gt.s32 	%p31, %r93, -1;
	vote.sync.ballot.b32 	%r1169, %p31, %r1169;
	setp.gt.u32 	%p33, %r1168, 1;
	and.pred  	%p34, %p31, %p33;
	mov.u32 	%r1168, %r92;
	@%p34 bra 	$L__BB16_43;
	ld.shared.u64 	%rd224, [%r88];
$L__BB16_47:
	or.b32  	%r335, %r1171, -2147483648;
	st.volatile.global.u32 	[%rd6], %r335;
	sub.s32 	%r336, %r1171, %r1167;
	cvt.s64.s32 	%rd58, %r336;
	add.s64 	%rd59, %rd224, %rd58;
	st.shared.u64 	[%r88], %rd59;
$L__BB16_48:
	ld.param.u64 	%rd215, [_ZN3cub18CUB_300001_SM_10006detail10radix_sort29DeviceRadixSortOnesweepKernelINS1_5radix10policy_hubIiN4cuda3std3__45tupleIJfffEEEyE10Policy1000ELNS0_9SortOrderE0EiSA_yiiNS1_21identity_decomposer_tEEEvPT5_SG_PT3_PKSH_PT1_PKSL_PT2_PKSP_T4_iiT6__param_2];
	setp.gt.u32 	%p35, %r1, 255;
	setp.lt.s32 	%p36, %r5, %r191;
	setp.eq.s64 	%p37, %rd215, 0;
	or.pred  	%p38, %p37, %p36;
	or.pred  	%p39, %p35, %p38;
	@%p39 bra 	$L__BB16_50;
	ld.shared.u64 	%rd60, [%r88];
	cvt.u64.u32 	%rd61, %r87;
	cvt.s64.s32 	%rd62, %r1167;
	add.s64 	%rd63, %rd61, %rd62;
	add.s64 	%rd64, %rd63, %rd60;
	st.global.u64 	[%rd10], %rd64;
$L__BB16_50:
	setp.gt.s32 	%p40, %r5, %r191;
	bar.sync 	0;
	shl.b32 	%r337, %r76, 3;
	add.s32 	%r339, %r225, %r337;
	ld.shared.u64 	%rd16, [%r339+41472];
	@%p40 bra 	$L__BB16_52;
	add.s64 	%rd65, %rd16, %rd7;
	shl.b64 	%rd66, %rd65, 2;
	add.s64 	%rd67, %rd1, %rd66;
	st.global.u32 	[%rd67], %r1158;
	st.global.u32 	[%rd67+128], %r1157;
	st.global.u32 	[%rd67+256], %r1156;
	st.global.u32 	[%rd67+384], %r1155;
	st.global.u32 	[%rd67+512], %r1154;
	st.global.u32 	[%rd67+640], %r1153;
	st.global.u32 	[%rd67+768], %r1152;
	st.global.u32 	[%rd67+896], %r1151;
	st.global.u32 	[%rd67+1024], %r1150;
	bra.uni 	$L__BB16_70;
$L__BB16_52:
	cvt.u32.u64 	%r340, %rd7;
	mad.lo.s32 	%r97, %r4, -3456, %r191;
	setp.ge.s32 	%p41, %r340, %r97;
	add.s64 	%rd68, %rd16, %rd7;
	shl.b64 	%rd69, %rd68, 2;
	add.s64 	%rd17, %rd1, %rd69;
	@%p41 bra 	$L__BB16_54;
	st.global.u32 	[%rd17], %r1158;
$L__BB16_54:
	add.s32 	%r342, %r340, 32;
	setp.ge.s32 	%p42, %r342, %r97;
	@%p42 bra 	$L__BB16_56;
	st.global.u32 	[%rd17+128], %r1157;
$L__BB16_56:
	add.s32 	%r344, %r340, 64;
	setp.ge.s32 	%p43, %r344, %r97;
	@%p43 bra 	$L__BB16_58;
	st.global.u32 	[%rd17+256], %r1156;
$L__BB16_58:
	add.s32 	%r346, %r340, 96;
	setp.ge.s32 	%p44, %r346, %r97;
	@%p44 bra 	$L__BB16_60;
	st.global.u32 	[%rd17+384], %r1155;
$L__BB16_60:
	add.s32 	%r348, %r340, 128;
	setp.ge.s32 	%p45, %r348, %r97;
	@%p45 bra 	$L__BB16_62;
	st.global.u32 	[%rd17+512], %r1154;
$L__BB16_62:
	add.s32 	%r350, %r340, 160;
	setp.ge.s32 	%p46, %r350, %r97;
	@%p46 bra 	$L__BB16_64;
	st.global.u32 	[%rd17+640], %r1153;
$L__BB16_64:
	add.s32 	%r352, %r340, 192;
	setp.ge.s32 	%p47, %r352, %r97;
	@%p47 bra 	$L__BB16_66;
	st.global.u32 	[%rd17+768], %r1152;
$L__BB16_66:
	add.s32 	%r354, %r340, 224;
	setp.ge.s32 	%p48, %r354, %r97;
	@%p48 bra 	$L__BB16_68;
	st.global.u32 	[%rd17+896], %r1151;
$L__BB16_68:
	add.s32 	%r356, %r340, 256;
	setp.ge.s32 	%p49, %r356, %r97;
	@%p49 bra 	$L__BB16_70;
	st.global.u32 	[%rd17+1024], %r1150;
$L__BB16_70:
	setp.gt.s32 	%p50, %r5, %r191;
	@%p50 bra 	$L__BB16_72;
	ld.global.f32 	%f333, [%rd8];
	ld.global.f32 	%f332, [%rd8+4];
	ld.global.f32 	%f331, [%rd8+8];
	ld.global.f32 	%f330, [%rd8+384];
	ld.global.f32 	%f329, [%rd8+388];
	ld.global.f32 	%f328, [%rd8+392];
	ld.global.f32 	%f327, [%rd8+768];
	ld.global.f32 	%f326, [%rd8+772];
	ld.global.f32 	%f325, [%rd8+776];
	ld.global.f32 	%f324, [%rd8+1152];
	ld.global.f32 	%f323, [%rd8+1156];
	ld.global.f32 	%f322, [%rd8+1160];
	ld.global.f32 	%f321, [%rd8+1536];
	ld.global.f32 	%f320, [%rd8+1540];
	ld.global.f32 	%f319, [%rd8+1544];
	ld.global.f32 	%f318, [%rd8+1920];
	ld.global.f32 	%f317, [%rd8+1924];
	ld.global.f32 	%f316, [%rd8+1928];
	ld.global.f32 	%f315, [%rd8+2304];
	ld.global.f32 	%f314, [%rd8+2308];
	ld.global.f32 	%f313, [%rd8+2312];
	ld.global.f32 	%f312, [%rd8+2688];
	ld.global.f32 	%f311, [%rd8+2692];
	ld.global.f32 	%f310, [%rd8+2696];
	ld.global.f32 	%f309, [%rd8+3072];
	ld.global.f32 	%f308, [%rd8+3076];
	ld.global.f32 	%f307, [%rd8+3080];
	bra.uni 	$L__BB16_90;
$L__BB16_72:
	cvt.u32.u64 	%r357, %rd7;
	sub.s32 	%r98, %r191, %r196;
	setp.ge.s32 	%p51, %r357, %r98;
	mov.f32 	%f331, 0f00000000;
	mov.f32 	%f332, %f331;
	mov.f32 	%f333, %f331;
	@%p51 bra 	$L__BB16_74;
	ld.global.f32 	%f333, [%rd8];
	ld.global.f32 	%f332, [%rd8+4];
	ld.global.f32 	%f331, [%rd8+8];
$L__BB16_74:
	add.s32 	%r360, %r357, 32;
	setp.ge.s32 	%p52, %r360, %r98;
	mov.f32 	%f328, 0f00000000;
	mov.f32 	%f329, %f328;
	mov.f32 	%f330, %f328;
	@%p52 bra 	$L__BB16_76;
	ld.global.f32 	%f330, [%rd8+384];
	ld.global.f32 	%f329, [%rd8+388];
	ld.global.f32 	%f328, [%rd8+392];
$L__BB16_76:
	add.s32 	%r362, %r357, 64;
	setp.ge.s32 	%p53, %r362, %r98;
	mov.f32 	%f325, 0f00000000;
	mov.f32 	%f326, %f325;
	mov.f32 	%f327, %f325;
	@%p53 bra 	$L__BB16_78;
	ld.global.f32 	%f327, [%rd8+768];
	ld.global.f32 	%f326, [%rd8+772];
	ld.global.f32 	%f325, [%rd8+776];
$L__BB16_78:
	add.s32 	%r364, %r357, 96;
	setp.ge.s32 	%p54, %r364, %r98;
	mov.f32 	%f322, 0f00000000;
	mov.f32 	%f323, %f322;
	mov.f32 	%f324, %f322;
	@%p54 bra 	$L__BB16_80;
	ld.global.f32 	%f324, [%rd8+1152];
	ld.global.f32 	%f323, [%rd8+1156];
	ld.global.f32 	%f322, [%rd8+1160];
$L__BB16_80:
	add.s32 	%r366, %r357, 128;
	setp.ge.s32 	%p55, %r366, %r98;
	mov.f32 	%f319, 0f00000000;
	mov.f32 	%f320, %f319;
	mov.f32 	%f321, %f319;
	@%p55 bra 	$L__BB16_82;
	ld.global.f32 	%f321, [%rd8+1536];
	ld.global.f32 	%f320, [%rd8+1540];
	ld.global.f32 	%f319, [%rd8+1544];
$L__BB16_82:
	add.s32 	%r368, %r357, 160;
	setp.ge.s32 	%p56, %r368, %r98;
	mov.f32 	%f316, 0f00000000;
	mov.f32 	%f317, %f316;
	mov.f32 	%f318, %f316;
	@%p56 bra 	$L__BB16_84;
	ld.global.f32 	%f318, [%rd8+1920];
	ld.global.f32 	%f317, [%rd8+1924];
	ld.global.f32 	%f316, [%rd8+1928];
$L__BB16_84:
	add.s32 	%r370, %r357, 192;
	setp.ge.s32 	%p57, %r370, %r98;
	mov.f32 	%f313, 0f00000000;
	mov.f32 	%f314, %f313;
	mov.f32 	%f315, %f313;
	@%p57 bra 	$L__BB16_86;
	ld.global.f32 	%f315, [%rd8+2304];
	ld.global.f32 	%f314, [%rd8+2308];
	ld.global.f32 	%f313, [%rd8+2312];
$L__BB16_86:
	add.s32 	%r372, %r357, 224;
	setp.ge.s32 	%p58, %r372, %r98;
	mov.f32 	%f310, 0f00000000;
	mov.f32 	%f311, %f310;
	mov.f32 	%f312, %f310;
	@%p58 bra 	$L__BB16_88;
	ld.global.f32 	%f312, [%rd8+2688];
	ld.global.f32 	%f311, [%rd8+2692];
	ld.global.f32 	%f310, [%rd8+2696];
$L__BB16_88:
	add.s32 	%r374, %r357, 256;
	setp.ge.s32 	%p59, %r374, %r98;
	mov.f32 	%f307, 0f00000000;
	mov.f32 	%f308, %f307;
	mov.f32 	%f309, %f307;
	@%p59 bra 	$L__BB16_90;
	ld.global.f32 	%f309, [%rd8+3072];
	ld.global.f32 	%f308, [%rd8+3076];
	ld.global.f32 	%f307, [%rd8+3080];
$L__BB16_90:
	mad.lo.s32 	%r375, %r4, 3456, 3456;
	setp.gt.s32 	%p60, %r375, %r191;
	@%p60 bra 	$L__BB16_92;
	ld.param.u64 	%rd220, [_ZN3cub18CUB_300001_SM_10006detail10radix_sort29DeviceRadixSortOnesweepKernelINS1_5radix10policy_hubIiN4cuda3std3__45tupleIJfffEEEyE10Policy1000ELNS0_9SortOrderE0EiSA_yiiNS1_21identity_decomposer_tEEEvPT5_SG_PT3_PKSH_PT1_PKSL_PT2_PKSP_T4_iiT6__param_6];
	add.s64 	%rd70, %rd16, %rd7;
	cvta.to.global.u64 	%rd71, %rd220;
	mad.lo.s64 	%rd72, %rd70, 12, %rd71;
	st.global.f32 	[%rd72], %f333;
	st.global.f32 	[%rd72+4], %f332;
	st.global.f32 	[%rd72+8], %f331;
	st.global.f32 	[%rd72+384], %f330;
	st.global.f32 	[%rd72+388], %f329;
	st.global.f32 	[%rd72+392], %f328;
	st.global.f32 	[%rd72+768], %f327;
	st.global.f32 	[%rd72+772], %f326;
	st.global.f32 	[%rd72+776], %f325;
	st.global.f32 	[%rd72+1152], %f324;
	st.global.f32 	[%rd72+1156], %f323;
	st.global.f32 	[%rd72+1160], %f322;
	st.global.f32 	[%rd72+1536], %f321;
	st.global.f32 	[%rd72+1540], %f320;
	st.global.f32 	[%rd72+1544], %f319;
	st.global.f32 	[%rd72+1920], %f318;
	st.global.f32 	[%rd72+1924], %f317;
	st.global.f32 	[%rd72+1928], %f316;
	st.global.f32 	[%rd72+2304], %f315;
	st.global.f32 	[%rd72+2308], %f314;
	st.global.f32 	[%rd72+2312], %f313;
	st.global.f32 	[%rd72+2688], %f312;
	st.global.f32 	[%rd72+2692], %f311;
	st.global.f32 	[%rd72+2696], %f310;
	st.global.f32 	[%rd72+3072], %f309;
	st.global.f32 	[%rd72+3076], %f308;
	st.global.f32 	[%rd72+3080], %f307;
	bra.uni 	$L__BB16_110;
$L__BB16_92:
	ld.param.u64 	%rd221, [_ZN3cub18CUB_300001_SM_10006detail10radix_sort29DeviceRadixSortOnesweepKernelINS1_5radix10policy_hubIiN4cuda3std3__45tupleIJfffEEEyE10Policy1000ELNS0_9SortOrderE0EiSA_yiiNS1_21identity_decomposer_tEEEvPT5_SG_PT3_PKSH_PT1_PKSL_PT2_PKSP_T4_iiT6__param_6];
	cvt.u32.u64 	%r376, %rd7;
	mad.lo.s32 	%r99, %r4, -3456, %r191;
	setp.ge.s32 	%p61, %r376, %r99;
	add.s64 	%rd73, %rd16, %rd7;
	cvta.to.global.u64 	%rd74, %rd221;
	mad.lo.s64 	%rd18, %rd73, 12, %rd74;
	@%p61 bra 	$L__BB16_94;
	st.global.f32 	[%rd18], %f333;
	st.global.f32 	[%rd18+4], %f332;
	st.global.f32 	[%rd18+8], %f331;
$L__BB16_94:
	add.s32 	%r378, %r376, 32;
	setp.ge.s32 	%p62, %r378, %r99;
	@%p62 bra 	$L__BB16_96;
	st.global.f32 	[%rd18+384], %f330;
	st.global.f32 	[%rd18+388], %f329;
	st.global.f32 	[%rd18+392], %f328;
$L__BB16_96:
	add.s32 	%r380, %r376, 64;
	setp.ge.s32 	%p63, %r380, %r99;
	@%p63 bra 	$L__BB16_98;
	st.global.f32 	[%rd18+768], %f327;
	st.global.f32 	[%rd18+772], %f326;
	st.global.f32 	[%rd18+776], %f325;
$L__BB16_98:
	add.s32 	%r382, %r376, 96;
	setp.ge.s32 	%p64, %r382, %r99;
	@%p64 bra 	$L__BB16_100;
	st.global.f32 	[%rd18+1152], %f324;
	st.global.f32 	[%rd18+1156], %f323;
	st.global.f32 	[%rd18+1160], %f322;
$L__BB16_100:
	add.s32 	%r384, %r376, 128;
	setp.ge.s32 	%p65, %r384, %r99;
	@%p65 bra 	$L__BB16_102;
	st.global.f32 	[%rd18+1536], %f321;
	st.global.f32 	[%rd18+1540], %f320;
	st.global.f32 	[%rd18+1544], %f319;
$L__BB16_102:
	add.s32 	%r386, %r376, 160;
	setp.ge.s32 	%p66, %r386, %r99;
	@%p66 bra 	$L__BB16_104;
	st.global.f32 	[%rd18+1920], %f318;
	st.global.f32 	[%rd18+1924], %f317;
	st.global.f32 	[%rd18+1928], %f316;
$L__BB16_104:
	add.s32 	%r388, %r376, 192;
	setp.ge.s32 	%p67, %r388, %r99;
	@%p67 bra 	$L__BB16_106;
	st.global.f32 	[%rd18+2304], %f315;
	st.global.f32 	[%rd18+2308], %f314;
	st.global.f32 	[%rd18+2312], %f313;
$L__BB16_106:
	add.s32 	%r390, %r376, 224;
	setp.ge.s32 	%p68, %r390, %r99;
	@%p68 bra 	$L__BB16_108;
	st.global.f32 	[%rd18+2688], %f312;
	st.global.f32 	[%rd18+2692], %f311;
	st.global.f32 	[%rd18+2696], %f310;
$L__BB16_108:
	add.s32 	%r392, %r376, 256;
	setp.ge.s32 	%p69, %r392, %r99;
	@%p69 bra 	$L__BB16_110;
	st.global.f32 	[%rd18+3072], %f309;
	st.global.f32 	[%rd18+3076], %f308;
	st.global.f32 	[%rd18+3080], %f307;
$L__BB16_110:
	// begin inline asm
	exit;
	// end inline asm
	mov.u32 	%r1172, %r1150;
	mov.u32 	%r1173, %r1151;
	mov.u32 	%r1174, %r1152;
	mov.u32 	%r1175, %r1153;
	mov.u32 	%r1176, %r1154;
	mov.u32 	%r1177, %r1155;
	mov.u32 	%r1178, %r1156;
	mov.u32 	%r1179, %r1157;
	mov.u32 	%r1180, %r1158;
$L__BB16_111:
	mul.hi.u32 	%r393, %r1, 357913942;
	add.s32 	%r394, %r393, %r1;
	shl.b32 	%r395, %r394, 2;
	mov.u32 	%r396, _ZZN3cub18CUB_300001_SM_10006detail10radix_sort29DeviceRadixSortOnesweepKernelINS1_5radix10policy_hubIiN4cuda3std3__45tupleIJfffEEEyE10Policy1000ELNS0_9SortOrderE0EiSA_yiiNS1_21identity_decomposer_tEEEvPT5_SG_PT3_PKSH_PT1_PKSL_PT2_PKSP_T4_iiT6_E1s;
	add.s32 	%r397, %r396, %r395;
	add.s32 	%r109, %r397, 13328;
	st.shared.u32 	[%r397+13328], %r1167;
	bar.sync 	0;
	setp.gt.u32 	%p70, %r1, 31;
	@%p70 bra 	$L__BB16_113;
	mad.lo.s32 	%r429, %r1, 52, %r396;
	ld.shared.u32 	%r430, [%r429+13328];
	ld.shared.u32 	%r431, [%r429+13332];
	ld.shared.u32 	%r432, [%r429+13336];
	ld.shared.u32 	%r433, [%r429+13340];
	ld.shared.u32 	%r434, [%r429+13344];
	ld.shared.u32 	%r435, [%r429+13348];
	ld.shared.u32 	%r436, [%r429+13352];
	ld.shared.u32 	%r437, [%r429+13356];
	ld.shared.u32 	%r438, [%r429+13360];
	ld.shared.u32 	%r439, [%r429+13364];
	ld.shared.u32 	%r440, [%r429+13368];
	ld.shared.u32 	%r441, [%r429+13372];
	add.s32 	%r442, %r431, %r430;
	add.s32 	%r443, %r442, %r432;
	add.s32 	%r444, %r443, %r433;
	add.s32 	%r445, %r444, %r434;
	add.s32 	%r446, %r445, %r435;
	add.s32 	%r447, %r446, %r436;
	add.s32 	%r448, %r447, %r437;
	add.s32 	%r449, %r448, %r438;
	add.s32 	%r450, %r449, %r439;
	add.s32 	%r451, %r450, %r440;
	add.s32 	%r402, %r451, %r441;
	mov.b32 	%r400, 1;
	mov.b32 	%r425, 0;
	mov.b32 	%r427, -1;
	// begin inline asm
	{  .reg .s32 r0;  .reg .pred p;  shfl.sync.up.b32 r0|p, %r402, %r400, %r425, %r427;  @p add.s32 r0, r0, %r402;  mov.s32 %r398, r0;}
	// end inline asm
	mov.b32 	%r406, 2;
	// begin inline asm
	{  .reg .s32 r0;  .reg .pred p;  shfl.sync.up.b32 r0|p, %r398, %r406, %r425, %r427;  @p add.s32 r0, r0, %r398;  mov.s32 %r404, r0;}
	// end inline asm
	mov.b32 	%r412, 4;
	// begin inline asm
	{  .reg .s32 r0;  .reg .pred p;  shfl.sync.up.b32 r0|p, %r404, %r412, %r425, %r427;  @p add.s32 r0, r0, %r404;  mov.s32 %r410, r0;}
	// end inline asm
	mov.b32 	%r418, 8;
	// begin inline asm
	{  .reg .s32 r0;  .reg .pred p;  shfl.sync.up.b32 r0|p, %r410, %r418, %r425, %r427;  @p add.s32 r0, r0, %r410;  mov.s32 %r416, r0;}
	// end inline asm
	mov.b32 	%r424, 16;
	// begin inline asm
	{  .reg .s32 r0;  .reg .pred p;  shfl.sync.up.b32 r0|p, %r416, %r424, %r425, %r427;  @p add.s32 r0, r0, %r416;  mov.s32 %r422, r0;}
	// end inline asm
	sub.s32 	%r452, %r422, %r402;
	add.s32 	%r453, %r430, %r452;
	add.s32 	%r454, %r431, %r453;
	add.s32 	%r455, %r432, %r454;
	add.s32 	%r456, %r433, %r455;
	add.s32 	%r457, %r434, %r456;
	add.s32 	%r458, %r435, %r457;
	add.s32 	%r459, %r436, %r458;
	add.s32 	%r460, %r437, %r459;
	add.s32 	%r461, %r438, %r460;
	add.s32 	%r462, %r439, %r461;
	add.s32 	%r463, %r440, %r462;
	st.shared.u32 	[%r429+13328], %r452;
	st.shared.u32 	[%r429+13332], %r453;
	st.shared.u32 	[%r429+13336], %r454;
	st.shared.u32 	[%r429+13340], %r455;
	st.shared.u32 	[%r429+13344], %r456;
	st.shared.u32 	[%r429+13348], %r457;
	st.shared.u32 	[%r429+13352], %r458;
	st.shared.u32 	[%r429+13356], %r459;
	st.shared.u32 	[%r429+13360], %r460;
	st.shared.u32 	[%r429+13364], %r461;
	st.shared.u32 	[%r429+13368], %r462;
	st.shared.u32 	[%r429+13372], %r463;
$L__BB16_113:
	shl.b32 	%r464, %r1, 2;
	add.s32 	%r110, %r396, %r464;
	setp.gt.u32 	%p71, %r1, 255;
	bar.sync 	0;
	ld.shared.u32 	%r111, [%r109];
	@%p71 bra 	$L__BB16_115;
	ld.shared.u32 	%r466, [%r110];
	add.s32 	%r467, %r466, %r111;
	st.shared.u32 	[%r110], %r467;
	ld.shared.u32 	%r468, [%r110+1024];
	add.s32 	%r469, %r468, %r111;
	st.shared.u32 	[%r110+1024], %r469;
	ld.shared.u32 	%r470, [%r110+2048];
	add.s32 	%r471, %r470, %r111;
	st.shared.u32 	[%r110+2048], %r471;
	ld.shared.u32 	%r472, [%r110+3072];
	add.s32 	%r473, %r472, %r111;
	st.shared.u32 	[%r110+3072], %r473;
	ld.shared.u32 	%r474, [%r110+4096];
	add.s32 	%r475, %r474, %r111;
	st.shared.u32 	[%r110+4096], %r475;
	ld.shared.u32 	%r476, [%r110+5120];
	add.s32 	%r477, %r476, %r111;
	st.shared.u32 	[%r110+5120], %r477;
	ld.shared.u32 	%r478, [%r110+6144];
	add.s32 	%r479, %r478, %r111;
	st.shared.u32 	[%r110+6144], %r479;
	ld.shared.u32 	%r480, [%r110+7168];
	add.s32 	%r481, %r480, %r111;
	st.shared.u32 	[%r110+7168], %r481;
	ld.shared.u32 	%r482, [%r110+8192];
	add.s32 	%r483, %r482, %r111;
	st.shared.u32 	[%r110+8192], %r483;
	ld.shared.u32 	%r484, [%r110+9216];
	add.s32 	%r485, %r484, %r111;
	st.shared.u32 	[%r110+9216], %r485;
	ld.shared.u32 	%r486, [%r110+10240];
	add.s32 	%r487, %r486, %r111;
	st.shared.u32 	[%r110+10240], %r487;
	ld.shared.u32 	%r488, [%r110+11264];
	add.s32 	%r489, %r488, %r111;
	st.shared.u32 	[%r110+11264], %r489;
$L__BB16_115:
	shl.b32 	%r516, %r1, 5;
	and.b32  	%r517, %r516, 31744;
	add.s32 	%r112, %r396, %r517;
	bar.sync 	0;
	// begin inline asm
	mov.u32 %r490, %lanemask_le;
	// end inline asm
	shr.u32 	%r519, %r1180, %r192;
	and.b32  	%r513, %r519, %r51;
	mov.b32 	%r493, 1;
	// begin inline asm
	{
    .reg .pred p;
    and.b32 %r491, %r513, %r493;    setp.ne.u32 p, %r491, 0;
    vote.ballot.sync.b32 %r491, p, 0xffffffff;
    @!p not.b32 %r491, %r491;
}

	// end inline asm
	mov.b32 	%r496, 2;
	// begin inline asm
	{
    .reg .pred p;
    and.b32 %r494, %r513, %r496;    setp.ne.u32 p, %r494, 0;
    vote.ballot.sync.b32 %r494, p, 0xffffffff;
    @!p not.b32 %r494, %r494;
}

	// end inline asm
	and.b32  	%r520, %r494, %r491;
	mov.b32 	%r499, 4;
	// begin inline asm
	{
    .reg .pred p;
    and.b32 %r497, %r513, %r499;    setp.ne.u32 p, %r497, 0;
    vote.ballot.sync.b32 %r497, p, 0xffffffff;
    @!p not.b32 %r497, %r497;
}

	// end inline asm
	and.b32  	%r521, %r497, %r520;
	mov.b32 	%r502, 8;
	// begin inline asm
	{
    .reg .pred p;
    and.b32 %r500, %r513, %r502;    setp.ne.u32 p, %r500, 0;
    vote.ballot.sync.b32 %r500, p, 0xffffffff;
    @!p not.b32 %r500, %r500;
}

	// end inline asm
	and.b32  	%r522, %r500, %r521;
	mov.b32 	%r505, 16;
	// begin inline asm
	{
    .reg .pred p;
    and.b32 %r503, %r513, %r505;    setp.ne.u32 p, %r503, 0;
    vote.ballot.sync.b32 %r503, p, 0xffffffff;
    @!p not.b32 %r503, %r503;
}

	// end inline asm
	and.b32  	%r523, %r503, %r522;
	mov.b32 	%r508, 32;
	// begin inline asm
	{
    .reg .pred p;
    and.b32 %r506, %r513, %r508;    setp.ne.u32 p, %r506, 0;
    vote.ballot.sync.b32 %r506, p, 0xffffffff;
    @!p not.b32 %r506, %r506;
}

	// end inline asm
	and.b32  	%r524, %r506, %r523;
	mov.b32 	%r511, 64;
	// begin inline asm
	{
    .reg .pred p;
    and.b32 %r509, %r513, %r511;    setp.ne.u32 p, %r509, 0;
    vote.ballot.sync.b32 %r509, p, 0xffffffff;
    @!p not.b32 %r509, %r509;
}

	// end inline asm
	and.b32  	%r525, %r509, %r524;
	mov.b32 	%r514, 128;
	// begin inline asm
	{
    .reg .pred p;
    and.b32 %r512, %r513, %r514;    setp.ne.u32 p, %r512, 0;
    vote.ballot.sync.b32 %r512, p, 0xffffffff;
    @!p not.b32 %r512, %r512;
}

	// end inline asm
	and.b32  	%r526, %r512, %r525;
	clz.b32 	%r527, %r526;
	sub.s32 	%r115, 31, %r527;
	and.b32  	%r528, %r490, %r526;
	popc.b32 	%r116, %r528;
	setp.ne.s32 	%p72, %r194, %r115;
	mov.b32 	%r1181, 0;
	@%p72 bra 	$L__BB16_117;
	shl.b32 	%r529, %r513, 2;
	add.s32 	%r530, %r112, %r529;
	atom.shared.add.u32 	%r1181, [%r530], %r116;
$L__BB16_117:
	shfl.sync.idx.b32	%r556|%p73, %r1181, %r115, 31, -1;
	add.s32 	%r119, %r116, %r556;
	shr.u32 	%r557, %r1179, %r192;
	and.b32  	%r553, %r557, %r51;
	mov.b32 	%r533, 1;
	// begin inline asm
	{
    .reg .pred p;
    and.b32 %r531, %r553, %r533;    setp.ne.u32 p, %r531, 0;
    vote.ballot.sync.b32 %r531, p, 0xffffffff;
    @!p not.b32 %r531, %r531;
}

	// end inline asm
	mov.b32 	%r536, 2;
	// begin inline asm
	{
    .reg .pred p;
    and.b32 %r534, %r553, %r536;    setp.ne.u32 p, %r534, 0;
    vote.ballot.sync.b32 %r534, p, 0xffffffff;
    @!p not.b32 %r534, %r534;
}

	// end inline asm
	and.b32  	%r558, %r534, %r531;
	mov.b32 	%r539, 4;
	// begin inline asm
	{
    .reg .pred p;
    and.b32 %r537, %r553, %r539;    setp.ne.u32 p, %r537, 0;
    vote.ballot.sync.b32 %r537, p, 0xffffffff;
    @!p not.b32 %r537, %r537;
}

	// end inline asm
	and.b32  	%r559, %r537, %r558;
	mov.b32 	%r542, 8;
	// begin inline asm
	{
    .reg .pred p;
    and.b32 %r540, %r553, %r542;    setp.ne.u32 p, %r540, 0;
    vote.ballot.sync.b32 %r540, p, 0xffffffff;
    @!p not.b32 %r540, %r540;
}

	// end inline asm
	and.b32  	%r560, %r540, %r559;
	mov.b32 	%r545, 16;
	// begin inline asm
	{
    .reg .pred p;
    and.b32 %r543, %r553, %r545;    setp.ne.u32 p, %r543, 0;
    vote.ballot.sync.b32 %r543, p, 0xffffffff;
    @!p not.b32 %r543, %r543;
}

	// end inline asm
	and.b32  	%r561, %r543, %r560;
	mov.b32 	%r548, 32;
	// begin inline asm
	{
    .reg .pred p;
    and.b32 %r546, %r553, %r548;    setp.ne.u32 p, %r546, 0;
    vote.ballot.sync.b32 %r546, p, 0xffffffff;
    @!p not.b32 %r546, %r546;
}

	// end inline asm
	and.b32  	%r562, %r546, %r561;
	mov.b32 	%r551, 64;
	// begin inline asm
	{
    .reg .pred p;
    and.b32 %r549, %r553, %r551;    setp.ne.u32 p, %r549, 0;
    vote.ballot.sync.b32 %r549, p, 0xffffffff;
    @!p not.b32 %r549, %r549;
}

	// end inline asm
	and.b32  	%r563, %r549, %r562;
	mov.b32 	%r554, 128;
	// begin inline asm
	{
    .reg .pred p;
    and.b32 %r552, %r553, %r554;    setp.ne.u32 p, %r552, 0;
    vote.ballot.sync.b32 %r552, p, 0xffffffff;
    @!p not.b32 %r552, %r552;
}

	// end inline asm
	and.b32  	%r564, %r552, %r563;
	clz.b32 	%r565, %r564;
	sub.s32 	%r121, 31, %r565;
	and.b32  	%r566, %r490, %r564;
	popc.b32 	%r122, %r566;
	setp.ne.s32 	%p74, %r194, %r121;
	mov.b32 	%r1182, 0;
	@%p74 bra 	$L__BB16_119;
	shl.b32 	%r567, %r553, 2;
	add.s32 	%r568, %r112, %r567;
	atom.shared.add.u32 	%r1182, [%r568], %r122;
$L__BB16_119:
	shfl.sync.idx.b32	%r594|%p75, %r1182, %r121, 31, -1;
	add.s32 	%r125, %r122, %r594;
	shr.u32 	%r595, %r1178, %r192;
	and.b32  	%r591, %r595, %r51;
	mov.b32 	%r571, 1;
	// begin inline asm
	{
    .reg .pred p;
    and.b32 %r569, %r591, %r571;    setp.ne.u32 p, %r569, 0;
    vote.ballot.sync.b32 %r569, p, 0xffffffff;
    @!p not.b32 %r569, %r569;
}

	// end inline asm
	mov.b32 	%r574, 2;
	// begin inline asm
	{
    .reg .pred p;
    and.b32 %r572, %r591, %r574;    setp.ne.u32 p, %r572, 0;
    vote.ballot.sync.b32 %r572, p, 0xffffffff;
    @!p not.b32 %r572, %r572;
}

	// end inline asm
	and.b32  	%r596, %r572, %r569;
	mov.b32 	%r577, 4;
	// begin inline asm
	{
    .reg .pred p;
    and.b32 %r575, %r591, %r577;    setp.ne.u32 p, %r575, 0;
    vote.ballot.sync.b32 %r575, p, 0xffffffff;
    @!p not.b32 %r575, %r575;
}

	// end inline asm
	and.b32  	%r597, %r575, %r596;
	mov.b32 	%r580, 8;
	// begin inline asm
	{
    .reg .pred p;
    and.b32 %r578, %r591, %r580;    setp.ne.u32 p, %r578, 0;
    vote.ballot.sync.b32 %r578, p, 0xffffffff;
    @!p not.b32 %r578, %r578;
}

	// end inline asm
	and.b32  	%r598, %r578, %r597;
	mov.b32 	%r583, 16;
	// begin inline asm
	{
    .reg .pred p;
    and.b32 %r581, %r591, %r583;    setp.ne.u32 p, %r581, 0;
    vote.ballot.sync.b32 %r581, p, 0xffffffff;
    @!p not.b32 %r581, %r581;
}

	// end inline asm
	and.b32  	%r599, %r581, %r598;
	mov.b32 	%r586, 32;
	// begin inline asm
	{
    .reg .pred p;
    and.b32 %r584, %r591, %r586;    setp.ne.u32 p, %r584, 0;
    vote.ballot.sync.b32 %r584, p, 0xffffffff;
    @!p not.b32 %r584, %r584;
}

	// end inline asm
	and.b32  	%r600, %r584, %r599;
	mov.b32 	%r589, 64;
	// begin inline asm
	{
    .reg .pred p;
    and.b32 %r587, %r591, %r589;    setp.ne.u32 p, %r587, 0;
    vote.ballot.sync.b32 %r587, p, 0xffffffff;
    @!p not.b32 %r587, %r587;
}

	// end inline asm
	and.b32  	%r601, %r587, %r600;
	mov.b32 	%r592, 128;
	// begin inline asm
	{
    .reg .pred p;
    and.b32 %r590, %r591, %r592;    setp.ne.u32 p, %r590, 0;
    vote.ballot.sync.b32 %r590, p, 0xffffffff;
    @!p not.b32 %r590, %r590;
}

	// end inline asm
	and.b32  	%r602, %r590, %r601;
	clz.b32 	%r603, %r602;
	sub.s32 	%r127, 31, %r603;
	and.b32  	%r604, %r490, %r602;
	popc.b32 	%r128, %r604;
	setp.ne.s32 	%p76, %r194, %r127;
	mov.b32 	%r1183, 0;
	@%p76 bra 	$L__BB16_121;
	shl.b32 	%r605, %r591, 2;
	add.s32 	%r606, %r112, %r605;
	atom.shared.add.u32 	%r1183, [%r606], %r128;
$L__BB16_121:
	shfl.sync.idx.b32	%r632|%p77, %r1183, %r127, 31, -1;
	add.s32 	%r131, %r128, %r632;
	shr.u32 	%r633, %r1177, %r192;
	and.b32  	%r629, %r633, %r51;
	mov.b32 	%r609, 1;
	// begin inline asm
	{
    .reg .pred p;
    and.b32 %r607, %r629, %r609;    setp.ne.u32 p, %r607, 0;
    vote.ballot.sync.b32 %r607, p, 0xffffffff;
    @!p not.b32 %r607, %r607;
}

	// end inline asm
	mov.b32 	%r612, 2;
	// begin inline asm
	{
    .reg .pred p;
    and.b32 %r610, %r629, %r612;    setp.ne.u32 p, %r610, 0;
    vote.ballot.sync.b32 %r610, p, 0xffffffff;
    @!p not.b32 %r610, %r610;
}

	// end inline asm
	and.b32  	%r634, %r610, %r607;
	mov.b32 	%r615, 4;
	// begin inline asm
	{
    .reg .pred p;
    and.b32 %r613, %r629, %r615;    setp.ne.u32 p, %r613, 0;
    vote.ballot.sync.b32 %r613, p, 0xffffffff;
    @!p not.b32 %r613, %r613;
}

	// end inline asm
	and.b32  	%r635, %r613, %r634;
	mov.b32 	%r618, 8;
	// begin inline asm
	{
    .reg .pred p;
    and.b32 %r616, %r629, %r618;    setp.ne.u32 p, %r616, 0;
    vote.ballot.sync.b32 %r616, p, 0xffffffff;
    @!p not.b32 %r616, %r616;
}

	// end inline asm
	and.b32  	%r636, %r616, %r635;
	mov.b32 	%r621, 16;
	// begin inline asm
	{
    .reg .pred p;
    and.b32 %r619, %r629, %r621;    setp.ne.u32 p, %r619, 0;
    vote.ballot.sync.b32 %r619, p, 0xffffffff;
    @!p not.b32 %r619, %r619;
}

	// end inline asm
	and.b32  	%r637, %r619, %r636;
	mov.b32 	%r624, 32;
	// begin inline asm
	{
    .reg .pred p;
    and.b32 %r622, %r629, %r624;    setp.ne.u32 p, %r622, 0;
    vote.ballot.sync.b32 %r622, p, 0xffffffff;
    @!p not.b32 %r622, %r622;
}

	// end inline asm
	and.b32  	%r638, %r622, %r637;
	mov.b32 	%r627, 64;
	// begin inline asm
	{
    .reg .pred p;
    and.b32 %r625, %r629, %r627;    setp.ne.u32 p, %r625, 0;
    vote.ballot.sync.b32 %r625, p, 0xffffffff;
    @!p not.b32 %r625, %r625;
}

	// end inline asm
	and.b32  	%r639, %r625, %r638;
	mov.b32 	%r630, 128;
	// begin inline asm
	{
    .reg .pred p;
    and.b32 %r628, %r629, %r630;    setp.ne.u32 p, %r628, 0;
    vote.ballot.sync.b32 %r628, p, 0xffffffff;
    @!p not.b32 %r628, %r628;
}

	// end inline asm
	and.b32  	%r640, %r628, %r639;
	clz.b32 	%r641, %r640;
	sub.s32 	%r133, 31, %r641;
	and.b32  	%r642, %r490, %r640;
	popc.b32 	%r134, %r642;
	setp.ne.s32 	%p78, %r194, %r133;
	mov.b32 	%r1184, 0;
	@%p78 bra 	$L__BB16_123;
	shl.b32 	%r643, %r629, 2;
	add.s32 	%r644, %r112, %r643;
	atom.shared.add.u32 	%r1184, [%r644], %r134;
$L__BB16_123:
	shfl.sync.idx.b32	%r670|%p79, %r1184, %r133, 31, -1;
	add.s32 	%r137, %r134, %r670;
	shr.u32 	%r671, %r1176, %r192;
	and.b32  	%r667, %r671, %r51;
	mov.b32 	%r647, 1;
	// begin inline asm
	{
    .reg .pred p;
    and.b32 %r645, %r667, %r647;    setp.ne.u32 p, %r645, 0;
    vote.ballot.sync.b32 %r645, p, 0xffffffff;
    @!p not.b32 %r645, %r645;
}

	// end inline asm
	mov.b32 	%r650, 2;
	// begin inline asm
	{
    .reg .pred p;
    and.b32 %r648, %r667, %r650;    setp.ne.u32 p, %r648, 0;
    vote.ballot.sync.b32 %r648, p, 0xffffffff;
    @!p not.b32 %r648, %r648;
}

	// end inline asm
	and.b32  	%r672, %r648, %r645;
	mov.b32 	%r653, 4;
	// begin inline asm
	{
    .reg .pred p;
    and.b32 %r651, %r667, %r653;    setp.ne.u32 p, %r651, 0;
    vote.ballot.sync.b32 %r651, p, 0xffffffff;
    @!p not.b32 %r651, %r651;
}

	// end inline asm
	and.b32  	%r673, %r651, %r672;
	mov.b32 	%r656, 8;
	// begin inline asm
	{
    .reg .pred p;
    and.b32 %r654, %r667, %r656;    setp.ne.u32 p, %r654, 0;
    vote.ballot.sync.b32 %r654, p, 0xffffffff;
    @!p not.b32 %r654, %r654;
}

	// end inline asm
	and.b32  	%r674, %r654, %r673;
	mov.b32 	%r659, 16;
	// begin inline asm
	{
    .reg .pred p;
    and.b32 %r657, %r667, %r659;    setp.ne.u32 p, %r657, 0;
    vote.ballot.sync.b32 %r657, p, 0xffffffff;
    @!p not.b32 %r657, %r657;
}

	// end inline asm
	and.b32  	%r675, %r657, %r674;
	mov.b32 	%r662, 32;
	// begin inline asm
	{
    .reg .pred p;
    and.b32 %r660, %r667, %r662;    setp.ne.u32 p, %r660, 0;
    vote.ballot.sync.b32 %r660, p, 0xffffffff;
    @!p not.b32 %r660, %r660;
}

	// end inline asm
	and.b32  	%r676, %r660, %r675;
	mov.b32 	%r665, 64;
	// begin inline asm
	{
    .reg .pred p;
    and.b32 %r663, %r667, %r665;    setp.ne.u32 p, %r663, 0;
    vote.ballot.sync.b32 %r663, p, 0xffffffff;
    @!p not.b32 %r663, %r663;
}

	// end inline asm
	and.b32  	%r677, %r663, %r676;
	mov.b32 	%r668, 128;
	// begin inline asm
	{
    .reg .pred p;
    and.b32 %r666, %r667, %r668;    setp.ne.u32 p, %r666, 0;
    vote.ballot.sync.b32 %r666, p, 0xffffffff;
    @!p not.b32 %r666, %r666;
}

	// end inline asm
	and.b32  	%r678, %r666, %r677;
	clz.b32 	%r679, %r678;
	sub.s32 	%r139, 31, %r679;
	and.b32  	%r680, %r490, %r678;
	popc.b32 	%r140, %r680;
	setp.ne.s32 	%p80, %r194, %r139;
	mov.b32 	%r1185, 0;
	@%p80 bra 	$L__BB16_125;
	shl.b32 	%r681, %r667, 2;
	add.s32 	%r682, %r112, %r681;
	atom.shared.add.u32 	%r1185, [%r682], %r140;
$L__BB16_125:
	shfl.sync.idx.b32	%r708|%p81, %r1185, %r139, 31, -1;
	add.s32 	%r143, %r140, %r708;
	shr.u32 	%r709, %r1175, %r192;
	and.b32  	%r705, %r709, %r51;
	mov.b32 	%r685, 1;
	// begin inline asm
	{
    .reg .pred p;
    and.b32 %r683, %r705, %r685;    setp.ne.u32 p, %r683, 0;
    vote.ballot.sync.b32 %r683, p, 0xffffffff;
    @!p not.b32 %r683, %r683;
}

	// end inline asm
	mov.b32 	%r688, 2;
	// begin inline asm
	{
    .reg .pred p;
    and.b32 %r686, %r705, %r688;    setp.ne.u32 p, %r686, 0;
    vote.ballot.sync.b32 %r686, p, 0xffffffff;
    @!p not.b32 %r686, %r686;
}

	// end inline asm
	and.b32  	%r710, %r686, %r683;
	mov.b32 	%r691, 4;
	// begin inline asm
	{
    .reg .pred p;
    and.b32 %r689, %r705, %r691;    setp.ne.u32 p, %r689, 0;
    vote.ballot.sync.b32 %r689, p, 0xffffffff;
    @!p not.b32 %r689, %r689;
}

	// end inline asm
	and.b32  	%r711, %r689, %r710;
	mov.b32 	%r694, 8;
	// begin inline asm
	{
    .reg .pred p;
    and.b32 %r692, %r705, %r694;    setp.ne.u32 p, %r692, 0;
    vote.ballot.sync.b32 %r692, p, 0xffffffff;
    @!p not.b32 %r692, %r692;
}

	// end inline asm
	and.b32  	%r712, %r692, %r711;
	mov.b32 	%r697, 16;
	// begin inline asm
	{
    .reg .pred p;
    and.b32 %r695, %r705, %r697;    setp.ne.u32 p, %r695, 0;
    vote.ballot.sync.b32 %r695, p, 0xffffffff;
    @!p not.b32 %r695, %r695;
}

	// end inline asm
	and.b32  	%r713, %r695, %r712;
	mov.b32 	%r700, 32;
	// begin inline asm
	{
    .reg .pred p;
    and.b32 %r698, %r705, %r700;    setp.ne.u32 p, %r698, 0;
    vote.ballot.sync.b32 %r698, p, 0xffffffff;
    @!p not.b32 %r698, %r698;
}

	// end inline asm
	and.b32  	%r714, %r698, %r713;
	mov.b32 	%r703, 64;
	// begin inline asm
	{
    .reg .pred p;
    and.b32 %r701, %r705, %r703;    setp.ne.u32 p, %r701, 0;
    vote.ballot.sync.b32 %r701, p, 0xffffffff;
    @!p not.b32 %r701, %r701;
}

	// end inline asm
	and.b32  	%r715, %r701, %r714;
	mov.b32 	%r706, 128;
	// begin inline asm
	{
    .reg .pred p;
    and.b32 %r704, %r705, %r706;    setp.ne.u32 p, %r704, 0;
    vote.ballot.sync.b32 %r704, p, 0xffffffff;
    @!p not.b32 %r704, %r704;
}

	// end inline asm
	and.b32  	%r716, %r704, %r715;
	clz.b32 	%r717, %r716;
	sub.s32 	%r145, 31, %r717;
	and.b32  	%r718, %r490, %r716;
	popc.b32 	%r146, %r718;
	setp.ne.s32 	%p82, %r194, %r145;
	mov.b32 	%r1186, 0;
	@%p82 bra 	$L__BB16_127;
	shl.b32 	%r719, %r705, 2;
	add.s32 	%r720, %r112, %r719;
	atom.shared.add.u32 	%r1186, [%r720], %r146;
$L__BB16_127:
	shfl.sync.idx.b32	%r746|%p83, %r1186, %r145, 31, -1;
	add.s32 	%r149, %r146, %r746;
	shr.u32 	%r747, %r1174, %r192;
	and.b32  	%r743, %r747, %r51;
	mov.b32 	%r723, 1;
	// begin inline asm
	{
    .reg .pred p;
    and.b32 %r721, %r743, %r723;    setp.ne.u32 p, %r721, 0;
    vote.ballot.sync.b32 %r721, p, 0xffffffff;
    @!p not.b32 %r721, %r721;
}

	// end inline asm
	mov.b32 	%r726, 2;
	// begin inline asm
	{
    .reg .pred p;
    and.b32 %r724, %r743, %r726;    setp.ne.u32 p, %r724, 0;
    vote.ballot.sync.b32 %r724, p, 0xffffffff;
    @!p not.b32 %r724, %r724;
}

	// end inline asm
	and.b32  	%r748, %r724, %r721;
	mov.b32 	%r729, 4;
	// begin inline asm
	{
    .reg .pred p;
    and.b32 %r727, %r743, %r729;    setp.ne.u32 p, %r727, 0;
    vote.ballot.sync.b32 %r727, p, 0xffffffff;
    @!p not.b32 %r727, %r727;
}

	// end inline asm
	and.b32  	%r749, %r727, %r748;
	mov.b32 	%r732, 8;
	// begin inline asm
	{
    .reg .pred p;
    and.b32 %r730, %r743, %r732;    setp.ne.u32 p, %r730, 0;
    vote.ballot.sync.b32 %r730, p, 0xffffffff;
    @!p not.b32 %r730, %r730;
}

	// end inline asm
	and.b32  	%r750, %r730, %r749;
	mov.b32 	%r735, 16;
	// begin inline asm
	{
    .reg .pred p;
    and.b32 %r733, %r743, %r735;    setp.ne.u32 p, %r733, 0;
    vote.ballot.sync.b32 %r733, p, 0xffffffff;
    @!p not.b32 %r733, %r733;
}

	// end inline asm
	and.b32  	%r751, %r733, %r750;
	mov.b32 	%r738, 32;
	// begin inline asm
	{
    .reg .pred p;
    and.b32 %r736, %r743, %r738;    setp.ne.u32 p, %r736, 0;
    vote.ballot.sync.b32 %r736, p, 0xffffffff;
    @!p not.b32 %r736, %r736;
}

	// end inline asm
	and.b32  	%r752, %r736, %r751;
	mov.b32 	%r741, 64;
	// begin inline asm
	{
    .reg .pred p;
    and.b32 %r739, %r743, %r741;    setp.ne.u32 p, %r739, 0;
    vote.ballot.sync.b32 %r739, p, 0xffffffff;
    @!p not.b32 %r739, %r739;
}

	// end inline asm
	and.b32  	%r753, %r739, %r752;
	mov.b32 	%r744, 128;
	// begin inline asm
	{
    .reg .pred p;
    and.b32 %r742, %r743, %r744;    setp.ne.u32 p, %r742, 0;
    vote.ballot.sync.b32 %r742, p, 0xffffffff;
    @!p not.b32 %r742, %r742;
}

	// end inline asm
	and.b32  	%r754, %r742, %r753;
	clz.b32 	%r755, %r754;
	sub.s32 	%r151, 31, %r755;
	and.b32  	%r756, %r490, %r754;
	popc.b32 	%r152, %r756;
	setp.ne.s32 	%p84, %r194, %r151;
	mov.b32 	%r1187, 0;
	@%p84 bra 	$L__BB16_129;
	shl.b32 	%r757, %r743, 2;
	add.s32 	%r758, %r112, %r757;
	atom.shared.add.u32 	%r1187, [%r758], %r152;
$L__BB16_129:
	shfl.sync.idx.b32	%r784|%p85, %r1187, %r151, 31, -1;
	add.s32 	%r155, %r152, %r784;
	shr.u32 	%r785, %r1173, %r192;
	and.b32  	%r781, %r785, %r51;
	mov.b32 	%r761, 1;
	// begin inline asm
	{
    .reg .pred p;
    and.b32 %r759, %r781, %r761;    setp.ne.u32 p, %r759, 0;
    vote.ballot.sync.b32 %r759, p, 0xffffffff;
    @!p not.b32 %r759, %r759;
}

	// end inline asm
	mov.b32 	%r764, 2;
	// begin inline asm
	{
    .reg .pred p;
    and.b32 %r762, %r781, %r764;    setp.ne.u32 p, %r762, 0;
    vote.ballot.sync.b32 %r762, p, 0xffffffff;
    @!p not.b32 %r762, %r762;
}

	// end inline asm
	and.b32  	%r786, %r762, %r759;
	mov.b32 	%r767, 4;
	// begin inline asm
	{
    .reg .pred p;
    and.b32 %r765, %r781, %r767;    setp.ne.u32 p, %r765, 0;
    vote.ballot.sync.b32 %r765, p, 0xffffffff;
    @!p not.b32 %r765, %r765;
}

	// end inline asm
	and.b32  	%r787, %r765, %r786;
	mov.b32 	%r770, 8;
	// begin inline asm
	{
    .reg .pred p;
    and.b32 %r768, %r781, %r770;    setp.ne.u32 p, %r768, 0;
    vote.ballot.sync.b32 %r768, p, 0xffffffff;
    @!p not.b32 %r768, %r768;
}

	// end inline asm
	and.b32  	%r788, %r768, %r787;
	mov.b32 	%r773, 16;
	// begin inline asm
	{
    .reg .pred p;
    and.b32 %r771, %r781, %r773;    setp.ne.u32 p, %r771, 0;
    vote.ballot.sync.b32 %r771, p, 0xffffffff;
    @!p not.b32 %r771, %r771;
}

	// end inline asm
	and.b32  	%r789, %r771, %r788;
	mov.b32 	%r776, 32;
	// begin inline asm
	{
    .reg .pred p;
    and.b32 %r774, %r781, %r776;    setp.ne.u32 p, %r774, 0;
    vote.ballot.sync.b32 %r774, p, 0xffffffff;
    @!p not.b32 %r774, %r774;
}

	// end inline asm
	and.b32  	%r790, %r774, %r789;
	mov.b32 	%r779, 64;
	// begin inline asm
	{
    .reg .pred p;
    and.b32 %r777, %r781, %r779;    setp.ne.u32 p, %r777, 0;
    vote.ballot.sync.b32 %r777, p, 0xffffffff;
    @!p not.b32 %r777, %r777;
}

	// end inline asm
	and.b32  	%r791, %r777, %r790;
	mov.b32 	%r782, 128;
	// begin inline asm
	{
    .reg .pred p;
    and.b32 %r780, %r781, %r782;    setp.ne.u32 p, %r780, 0;
    vote.ballot.sync.b32 %r780, p, 0xffffffff;
    @!p not.b32 %r780, %r780;
}

	// end inline asm
	and.b32  	%r792, %r780, %r791;
	clz.b32 	%r793, %r792;
	sub.s32 	%r157, 31, %r793;
	and.b32  	%r794, %r490, %r792;
	popc.b32 	%r158, %r794;
	setp.ne.s32 	%p86, %r194, %r157;
	mov.b32 	%r1188, 0;
	@%p86 bra 	$L__BB16_131;
	shl.b32 	%r795, %r781, 2;
	add.s32 	%r796, %r112, %r795;
	atom.shared.add.u32 	%r1188, [%r796], %r158;
$L__BB16_131:
	shfl.sync.idx.b32	%r822|%p87, %r1188, %r157, 31, -1;
	add.s32 	%r161, %r158, %r822;
	shr.u32 	%r823, %r1172, %r192;
	and.b32  	%r819, %r823, %r51;
	mov.b32 	%r799, 1;
	// begin inline asm
	{
    .reg .pred p;
    and.b32 %r797, %r819, %r799;    setp.ne.u32 p, %r797, 0;
    vote.ballot.sync.b32 %r797, p, 0xffffffff;
    @!p not.b32 %r797, %r797;
}

	// end inline asm
	mov.b32 	%r802, 2;
	// begin inline asm
	{
    .reg .pred p;
    and.b32 %r800, %r819, %r802;    setp.ne.u32 p, %r800, 0;
    vote.ballot.sync.b32 %r800, p, 0xffffffff;
    @!p not.b32 %r800, %r800;
}

	// end inline asm
	and.b32  	%r824, %r800, %r797;
	mov.b32 	%r805, 4;
	// begin inline asm
	{
    .reg .pred p;
    and.b32 %r803, %r819, %r805;    setp.ne.u32 p, %r803, 0;
    vote.ballot.sync.b32 %r803, p, 0xffffffff;
    @!p not.b32 %r803, %r803;
}

	// end inline asm
	and.b32  	%r825, %r803, %r824;
	mov.b32 	%r808, 8;
	// begin inline asm
	{
    .reg .pred p;
    and.b32 %r806, %r819, %r808;    setp.ne.u32 p, %r806, 0;
    vote.ballot.sync.b32 %r806, p, 0xffffffff;
    @!p not.b32 %r806, %r806;
}

	// end inline asm
	and.b32  	%r826, %r806, %r825;
	mov.b32 	%r811, 16;
	// begin inline asm
	{
    .reg .pred p;
    and.b32 %r809, %r819, %r811;    setp.ne.u32 p, %r809, 0;
    vote.ballot.sync.b32 %r809, p, 0xffffffff;
    @!p not.b32 %r809, %r809;
}

	// end inline asm
	and.b32  	%r827, %r809, %r826;
	mov.b32 	%r814, 32;
	// begin inline asm
	{
    .reg .pred p;
    and.b32 %r812, %r819, %r814;    setp.ne.u32 p, %r812, 0;
    vote.ballot.sync.b32 %r812, p, 0xffffffff;
    @!p not.b32 %r812, %r812;
}

	// end inline asm
	and.b32  	%r828, %r812, %r827;
	mov.b32 	%r817, 64;
	// begin inline asm
	{
    .reg .pred p;
    and.b32 %r815, %r819, %r817;    setp.ne.u32 p, %r815, 0;
    vote.ballot.sync.b32 %r815, p, 0xffffffff;
    @!p not.b32 %r815, %r815;
}

	// end inline asm
	and.b32  	%r829, %r815, %r828;
	mov.b32 	%r820, 128;
	// begin inline asm
	{
    .reg .pred p;
    and.b32 %r818, %r819, %r820;    setp.ne.u32 p, %r818, 0;
    vote.ballot.sync.b32 %r818, p, 0xffffffff;
    @!p not.b32 %r818, %r818;
}

	// end inline asm
	and.b32  	%r830, %r818, %r829;
	clz.b32 	%r831, %r830;
	sub.s32 	%r163, 31, %r831;
	and.b32  	%r832, %r490, %r830;
	popc.b32 	%r164, %r832;
	setp.ne.s32 	%p88, %r194, %r163;
	mov.b32 	%r1189, 0;
	@%p88 bra 	$L__BB16_133;
	shl.b32 	%r833, %r819, 2;
	add.s32 	%r834, %r112, %r833;
	atom.shared.add.u32 	%r1189, [%r834], %r164;
$L__BB16_133:
	setp.gt.u32 	%p89, %r1, 255;
	shfl.sync.idx.b32	%r835|%p90, %r1189, %r163, 31, -1;
	add.s32 	%r167, %r164, %r835;
	bar.sync 	0;
	shl.b32 	%r836, %r119, 2;
	add.s32 	%r838, %r396, %r836;
	st.shared.u32 	[%r838+-4], %r1180;
	shl.b32 	%r839, %r125, 2;
	add.s32 	%r840, %r396, %r839;
	st.shared.u32 	[%r840+-4], %r1179;
	shl.b32 	%r841, %r131, 2;
	add.s32 	%r842, %r396, %r841;
	st.shared.u32 	[%r842+-4], %r1178;
	shl.b32 	%r843, %r137, 2;
	add.s32 	%r844, %r396, %r843;
	st.shared.u32 	[%r844+-4], %r1177;
	shl.b32 	%r845, %r143, 2;
	add.s32 	%r846, %r396, %r845;
	st.shared.u32 	[%r846+-4], %r1176;
	shl.b32 	%r847, %r149, 2;
	add.s32 	%r848, %r396, %r847;
	st.shared.u32 	[%r848+-4], %r1175;
	shl.b32 	%r849, %r155, 2;
	add.s32 	%r850, %r396, %r849;
	st.shared.u32 	[%r850+-4], %r1174;
	shl.b32 	%r851, %r161, 2;
	add.s32 	%r852, %r396, %r851;
	st.shared.u32 	[%r852+-4], %r1173;
	shl.b32 	%r853, %r167, 2;
	add.s32 	%r854, %r396, %r853;
	st.shared.u32 	[%r854+-4], %r1172;
	shl.b32 	%r855, %r1, 3;
	add.s32 	%r856, %r396, %r855;
	add.s32 	%r168, %r856, 41472;
	@%p89 bra 	$L__BB16_141;
	ld.param.u64 	%rd219, [_ZN3cub18CUB_300001_SM_10006detail10radix_sort29DeviceRadixSortOnesweepKernelINS1_5radix10policy_hubIiN4cuda3std3__45tupleIJfffEEEyE10Policy1000ELNS0_9SortOrderE0EiSA_yiiNS1_21identity_decomposer_tEEEvPT5_SG_PT3_PKSH_PT1_PKSL_PT2_PKSP_T4_iiT6__param_3];
	cvta.to.global.u64 	%rd75, %rd219;
	shl.b64 	%rd76, %rd9, 3;
	add.s64 	%rd77, %rd75, %rd76;
	ld.global.u64 	%rd78, [%rd77];
	cvt.s64.s32 	%rd79, %r111;
	sub.s64 	%rd225, %rd78, %rd79;
	st.shared.u64 	[%r168], %rd225;
	setp.lt.s32 	%p91, %r4, 1;
	mov.u32 	%r1193, %r1167;
	@%p91 bra 	$L__BB16_140;
	mov.b32 	%r1191, -1;
	mov.u32 	%r1190, %r4;
	mov.u32 	%r1193, %r1167;
$L__BB16_136:
	ld.param.u64 	%rd212, [_ZN3cub18CUB_300001_SM_10006detail10radix_sort29DeviceRadixSortOnesweepKernelINS1_5radix10policy_hubIiN4cuda3std3__45tupleIJfffEEEyE10Policy1000ELNS0_9SortOrderE0EiSA_yiiNS1_21identity_decomposer_tEEEvPT5_SG_PT3_PKSH_PT1_PKSL_PT2_PKSP_T4_iiT6__param_0];
	add.s32 	%r172, %r1190, -1;
	shl.b32 	%r858, %r172, 8;
	add.s32 	%r859, %r858, %r1;
	cvta.to.global.u64 	%rd80, %rd212;
	mul.wide.s32 	%rd81, %r859, 4;
	add.s64 	%rd20, %rd80, %rd81;
$L__BB16_137:
	membar.cta;
	ld.volatile.global.u32 	%r173, [%rd20];
	setp.eq.s32 	%p92, %r173, 0;
	@%p92 bra 	$L__BB16_137;
	and.b32  	%r860, %r173, 1073741823;
	add.s32 	%r1193, %r860, %r1193;
	setp.gt.s32 	%p93, %r173, -1;
	vote.sync.ballot.b32 	%r1191, %p93, %r1191;
	setp.gt.u32 	%p95, %r1190, 1;
	and.pred  	%p96, %p93, %p95;
	mov.u32 	%r1190, %r172;
	@%p96 bra 	$L__BB16_136;
	ld.shared.u64 	%rd225, [%r168];
$L__BB16_140:
	ld.param.u64 	%rd213, [_ZN3cub18CUB_300001_SM_10006detail10radix_sort29DeviceRadixSortOnesweepKernelINS1_5radix10policy_hubIiN4cuda3std3__45tupleIJfffEEEyE10Policy1000ELNS0_9SortOrderE0EiSA_yiiNS1_21identity_decomposer_tEEEvPT5_SG_PT3_PKSH_PT1_PKSL_PT2_PKSP_T4_iiT6__param_0];
	or.b32  	%r861, %r1193, -2147483648;
	cvta.to.global.u64 	%rd82, %rd213;
	shl.b32 	%r862, %r4, 8;
	add.s32 	%r863, %r862, %r1;
	mul.wide.s32 	%rd83, %r863, 4;
	add.s64 	%rd84, %rd82, %rd83;
	st.volatile.global.u32 	[%rd84], %r861;
	sub.s32 	%r864, %r1193, %r1167;
	cvt.s64.s32 	%rd85, %r864;
	add.s64 	%rd86, %rd225, %rd85;
	st.shared.u64 	[%r168], %rd86;
$L__BB16_141:
	ld.param.u64 	%rd216, [_ZN3cub18CUB_300001_SM_10006detail10radix_sort29DeviceRadixSortOnesweepKernelINS1_5radix10policy_hubIiN4cuda3std3__45tupleIJfffEEEyE10Policy1000ELNS0_9SortOrderE0EiSA_yiiNS1_21identity_decomposer_tEEEvPT5_SG_PT3_PKSH_PT1_PKSL_PT2_PKSP_T4_iiT6__param_2];
	setp.gt.u32 	%p97, %r1, 255;
	mad.lo.s32 	%r177, %r4, 3456, 3456;
	setp.lt.s32 	%p98, %r177, %r191;
	setp.eq.s64 	%p99, %rd216, 0;
	or.pred  	%p100, %p99, %p98;
	or.pred  	%p101, %p97, %p100;
	@%p101 bra 	$L__BB16_143;
	ld.param.u64 	%rd217, [_ZN3cub18CUB_300001_SM_10006detail10radix_sort29DeviceRadixSortOnesweepKernelINS1_5radix10policy_hubIiN4cuda3std3__45tupleIJfffEEEyE10Policy1000ELNS0_9SortOrderE0EiSA_yiiNS1_21identity_decomposer_tEEEvPT5_SG_PT3_PKSH_PT1_PKSL_PT2_PKSP_T4_iiT6__param_2];
	ld.shared.u64 	%rd87, [%r168];
	cvt.s64.s32 	%rd88, %r1167;
	cvt.s64.s32 	%rd89, %r111;
	add.s64 	%rd90, %rd89, %rd88;
	add.s64 	%rd91, %rd90, %rd87;
	cvta.to.global.u64 	%rd92, %rd217;
	shl.b64 	%rd93, %rd9, 3;
	add.s64 	%rd94, %rd92, %rd93;
	st.global.u64 	[%rd94], %rd91;
$L__BB16_143:
	setp.gt.s32 	%p102, %r177, %r191;
	bar.sync 	0;
	@%p102 bra 	$L__BB16_145;
	ld.shared.u32 	%r865, [%r110];
	shr.u32 	%r866, %r865, %r192;
	and.b32  	%r867, %r866, %r51;
	shl.b32 	%r868, %r867, 3;
	add.s32 	%r870, %r396, 41472;
	add.s32 	%r871, %r870, %r868;
	ld.shared.u64 	%rd95, [%r871];
	add.s64 	%rd96, %rd95, %rd9;
	xor.b32  	%r872, %r865, -2147483648;
	shl.b64 	%rd97, %rd96, 2;
	add.s64 	%rd98, %rd1, %rd97;
	st.global.u32 	[%rd98], %r872;
	bar.warp.sync 	-1;
	ld.shared.u32 	%r873, [%r110+1536];
	shr.u32 	%r874, %r873, %r192;
	and.b32  	%r875, %r874, %r51;
	shl.b32 	%r876, %r875, 3;
	add.s32 	%r877, %r870, %r876;
	ld.shared.u64 	%rd99, [%r877];
	add.s64 	%rd100, %rd99, %rd9;
	xor.b32  	%r878, %r873, -2147483648;
	shl.b64 	%rd101, %rd100, 2;
	add.s64 	%rd102, %rd1, %rd101;
	st.global.u32 	[%rd102+1536], %r878;
	bar.warp.sync 	-1;
	ld.shared.u32 	%r879, [%r110+3072];
	shr.u32 	%r880, %r879, %r192;
	and.b32  	%r881, %r880, %r51;
	shl.b32 	%r882, %r881, 3;
	add.s32 	%r883, %r870, %r882;
	ld.shared.u64 	%rd103, [%r883];
	add.s64 	%rd104, %rd103, %rd9;
	xor.b32  	%r884, %r879, -2147483648;
	shl.b64 	%rd105, %rd104, 2;
	add.s64 	%rd106, %rd1, %rd105;
	st.global.u32 	[%rd106+3072], %r884;
	bar.warp.sync 	-1;
	ld.shared.u32 	%r885, [%r110+4608];
	shr.u32 	%r886, %r885, %r192;
	and.b32  	%r887, %r886, %r51;
	shl.b32 	%r888, %r887, 3;
	add.s32 	%r889, %r870, %r888;
	ld.shared.u64 	%rd107, [%r889];
	add.s64 	%rd108, %rd107, %rd9;
	xor.b32  	%r890, %r885, -2147483648;
	shl.b64 	%rd109, %rd108, 2;
	add.s64 	%rd110, %rd1, %rd109;
	st.global.u32 	[%rd110+4608], %r890;
	bar.warp.sync 	-1;
	ld.shared.u32 	%r891, [%r110+6144];
	shr.u32 	%r892, %r891, %r192;
	and.b32  	%r893, %r892, %r51;
	shl.b32 	%r894, %r893, 3;
	add.s32 	%r895, %r870, %r894;
	ld.shared.u64 	%rd111, [%r895];
	add.s64 	%rd112, %rd111, %rd9;
	xor.b32  	%r896, %r891, -2147483648;
	shl.b64 	%rd113, %rd112, 2;
	add.s64 	%rd114, %rd1, %rd113;
	st.global.u32 	[%rd114+6144], %r896;
	bar.warp.sync 	-1;
	ld.shared.u32 	%r897, [%r110+7680];
	shr.u32 	%r898, %r897, %r192;
	and.b32  	%r899, %r898, %r51;
	shl.b32 	%r900, %r899, 3;
	add.s32 	%r901, %r870, %r900;
	ld.shared.u64 	%rd115, [%r901];
	add.s64 	%rd116, %rd115, %rd9;
	xor.b32  	%r902, %r897, -2147483648;
	shl.b64 	%rd117, %rd116, 2;
	add.s64 	%rd118, %rd1, %rd117;
	st.global.u32 	[%rd118+7680], %r902;
	bar.warp.sync 	-1;
	ld.shared.u32 	%r903, [%r110+9216];
	shr.u32 	%r904, %r903, %r192;
	and.b32  	%r905, %r904, %r51;
	shl.b32 	%r906, %r905, 3;
	add.s32 	%r907, %r870, %r906;
	ld.shared.u64 	%rd119, [%r907];
	add.s64 	%rd120, %rd119, %rd9;
	xor.b32  	%r908, %r903, -2147483648;
	shl.b64 	%rd121, %rd120, 2;
	add.s64 	%rd122, %rd1, %rd121;
	st.global.u32 	[%rd122+9216], %r908;
	bar.warp.sync 	-1;
	ld.shared.u32 	%r909, [%r110+10752];
	shr.u32 	%r910, %r909, %r192;
	and.b32  	%r911, %r910, %r51;
	shl.b32 	%r912, %r911, 3;
	add.s32 	%r913, %r870, %r912;
	ld.shared.u64 	%rd123, [%r913];
	add.s64 	%rd124, %rd123, %rd9;
	xor.b32  	%r914, %r909, -2147483648;
	shl.b64 	%rd125, %rd124, 2;
	add.s64 	%rd126, %rd1, %rd125;
	st.global.u32 	[%rd126+10752], %r914;
	bar.warp.sync 	-1;
	ld.shared.u32 	%r915, [%r110+12288];
	shr.u32 	%r916, %r915, %r192;
	and.b32  	%r917, %r916, %r51;
	shl.b32 	%r918, %r917, 3;
	add.s32 	%r919, %r870, %r918;
	ld.shared.u64 	%rd127, [%r919];
	add.s64 	%rd128, %rd127, %rd9;
	xor.b32  	%r920, %r915, -2147483648;
	shl.b64 	%rd129, %rd128, 2;
	add.s64 	%rd130, %rd1, %rd129;
	st.global.u32 	[%rd130+12288], %r920;
	bar.warp.sync 	-1;
	bra.uni 	$L__BB16_164;
$L__BB16_145:
	mad.lo.s32 	%r178, %r4, -3456, %r191;
	setp.ge.s32 	%p103, %r1, %r178;
	@%p103 bra 	$L__BB16_147;
	ld.shared.u32 	%r921, [%r110];
	shr.u32 	%r922, %r921, %r192;
	and.b32  	%r923, %r922, %r51;
	shl.b32 	%r924, %r923, 3;
	add.s32 	%r926, %r396, %r924;
	ld.shared.u64 	%rd131, [%r926+41472];
	xor.b32  	%r927, %r921, -2147483648;
	add.s64 	%rd132, %rd131, %rd9;
	shl.b64 	%rd133, %rd132, 2;
	add.s64 	%rd134, %rd1, %rd133;
	st.global.u32 	[%rd134], %r927;
$L__BB16_147:
	bar.warp.sync 	-1;
	add.s32 	%r928, %r1, 384;
	setp.ge.s32 	%p104, %r928, %r178;
	@%p104 bra 	$L__BB16_149;
	ld.shared.u32 	%r929, [%r110+1536];
	shr.u32 	%r930, %r929, %r192;
	and.b32  	%r931, %r930, %r51;
	shl.b32 	%r932, %r931, 3;
	add.s32 	%r934, %r396, %r932;
	ld.shared.u64 	%rd135, [%r934+41472];
	xor.b32  	%r935, %r929, -2147483648;
	add.s64 	%rd136, %rd135, %rd9;
	shl.b64 	%rd137, %rd136, 2;
	add.s64 	%rd138, %rd1, %rd137;
	st.global.u32 	[%rd138+1536], %r935;
$L__BB16_149:
	bar.warp.sync 	-1;
	add.s32 	%r936, %r1, 768;
	setp.ge.s32 	%p105, %r936, %r178;
	@%p105 bra 	$L__BB16_151;
	ld.shared.u32 	%r937, [%r110+3072];
	shr.u32 	%r938, %r937, %r192;
	and.b32  	%r939, %r938, %r51;
	shl.b32 	%r940, %r939, 3;
	add.s32 	%r942, %r396, %r940;
	ld.shared.u64 	%rd139, [%r942+41472];
	xor.b32  	%r943, %r937, -2147483648;
	add.s64 	%rd140, %rd139, %rd9;
	shl.b64 	%rd141, %rd140, 2;
	add.s64 	%rd142, %rd1, %rd141;
	st.global.u32 	[%rd142+3072], %r943;
$L__BB16_151:
	bar.warp.sync 	-1;
	add.s32 	%r944, %r1, 1152;
	setp.ge.s32 	%p106, %r944, %r178;
	@%p106 bra 	$L__BB16_153;
	ld.shared.u32 	%r945, [%r110+4608];
	shr.u32 	%r946, %r945, %r192;
	and.b32  	%r947, %r946, %r51;
	shl.b32 	%r948, %r947, 3;
	add.s32 	%r950, %r396, %r948;
	ld.shared.u64 	%rd143, [%r950+41472];
	xor.b32  	%r951, %r945, -2147483648;
	add.s64 	%rd144, %rd143, %rd9;
	shl.b64 	%rd145, %rd144, 2;
	add.s64 	%rd146, %rd1, %rd145;
	st.global.u32 	[%rd146+4608], %r951;
$L__BB16_153:
	bar.warp.sync 	-1;
	add.s32 	%r952, %r1, 1536;
	setp.ge.s32 	%p107, %r952, %r178;
	@%p107 bra 	$L__BB16_155;
	ld.shared.u32 	%r953, [%r110+6144];
	shr.u32 	%r954, %r953, %r192;
	and.b32  	%r955, %r954, %r51;
	shl.b32 	%r956, %r955, 3;
	add.s32 	%r958, %r396, %r956;
	ld.shared.u64 	%rd147, [%r958+41472];
	xor.b32  	%r959, %r953, -2147483648;
	add.s64 	%rd148, %rd147, %rd9;
	shl.b64 	%rd149, %rd148, 2;
	add.s64 	%rd150, %rd1, %rd149;
	st.global.u32 	[%rd150+6144], %r959;
$L__BB16_155:
	bar.warp.sync 	-1;
	add.s32 	%r960, %r1, 1920;
	setp.ge.s32 	%p108, %r960, %r178;
	@%p108 bra 	$L__BB16_157;
	ld.shared.u32 	%r961, [%r110+7680];
	shr.u32 	%r962, %r961, %r192;
	and.b32  	%r963, %r962, %r51;
	shl.b32 	%r964, %r963, 3;
	add.s32 	%r966, %r396, %r964;
	ld.shared.u64 	%rd151, [%r966+41472];
	xor.b32  	%r967, %r961, -2147483648;
	add.s64 	%rd152, %rd151, %rd9;
	shl.b64 	%rd153, %rd152, 2;
	add.s64 	%rd154, %rd1, %rd153;
	st.global.u32 	[%rd154+7680], %r967;
$L__BB16_157:
	bar.warp.sync 	-1;
	add.s32 	%r968, %r1, 2304;
	setp.ge.s32 	%p109, %r968, %r178;
	@%p109 bra 	$L__BB16_159;
	ld.shared.u32 	%r969, [%r110+9216];
	shr.u32 	%r970, %r969, %r192;
	and.b32  	%r971, %r970, %r51;
	shl.b32 	%r972, %r971, 3;
	add.s32 	%r974, %r396, %r972;
	ld.shared.u64 	%rd155, [%r974+41472];
	xor.b32  	%r975, %r969, -2147483648;
	add.s64 	%rd156, %rd155, %rd9;
	shl.b64 	%rd157, %rd156, 2;
	add.s64 	%rd158, %rd1, %rd157;
	st.global.u32 	[%rd158+9216], %r975;
$L__BB16_159:
	bar.warp.sync 	-1;
	add.s32 	%r976, %r1, 2688;
	setp.ge.s32 	%p110, %r976, %r178;
	@%p110 bra 	$L__BB16_161;
	ld.shared.u32 	%r977, [%r110+10752];
	shr.u32 	%r978, %r977, %r192;
	and.b32  	%r979, %r978, %r51;
	shl.b32 	%r980, %r979, 3;
	add.s32 	%r982, %r396, %r980;
	ld.shared.u64 	%rd159, [%r982+41472];
	xor.b32  	%r983, %r977, -2147483648;
	add.s64 	%rd160, %rd159, %rd9;
	shl.b64 	%rd161, %rd160, 2;
	add.s64 	%rd162, %rd1, %rd161;
	st.global.u32 	[%rd162+10752], %r983;
$L__BB16_161:
	bar.warp.sync 	-1;
	or.b32  	%r984, %r1, 3072;
	setp.ge.s32 	%p111, %r984, %r178;
	@%p111 bra 	$L__BB16_163;
	ld.shared.u32 	%r985, [%r110+12288];
	shr.u32 	%r986, %r985, %r192;
	and.b32  	%r987, %r986, %r51;
	shl.b32 	%r988, %r987, 3;
	add.s32 	%r990, %r396, %r988;
	ld.shared.u64 	%rd163, [%r990+41472];
	xor.b32  	%r991, %r985, -2147483648;
	add.s64 	%rd164, %rd163, %rd9;
	shl.b64 	%rd165, %rd164, 2;
	add.s64 	%rd166, %rd1, %rd165;
	st.global.u32 	[%rd166+12288], %r991;
$L__BB16_163:
	bar.warp.sync 	-1;
$L__BB16_164:
	setp.gt.s32 	%p112, %r177, %r191;
	ld.shared.u32 	%r992, [%r110];
	shr.u32 	%r993, %r992, %r192;
	and.b32  	%r179, %r993, %r51;
	ld.shared.u32 	%r994, [%r110+1536];
	shr.u32 	%r995, %r994, %r192;
	and.b32  	%r180, %r995, %r51;
	ld.shared.u32 	%r996, [%r110+3072];
	shr.u32 	%r997, %r996, %r192;
	and.b32  	%r181, %r997, %r51;
	ld.shared.u32 	%r998, [%r110+4608];
	shr.u32 	%r999, %r998, %r192;
	and.b32  	%r182, %r999, %r51;
	ld.shared.u32 	%r1000, [%r110+6144];
	shr.u32 	%r1001, %r1000, %r192;
	and.b32  	%r183, %r1001, %r51;
	ld.shared.u32 	%r1002, [%r110+7680];
	shr.u32 	%r1003, %r1002, %r192;
	and.b32  	%r184, %r1003, %r51;
	ld.shared.u32 	%r1004, [%r110+9216];
	shr.u32 	%r1005, %r1004, %r192;
	and.b32  	%r185, %r1005, %r51;
	ld.shared.u32 	%r1006, [%r110+10752];
	shr.u32 	%r1007, %r1006, %r192;
	and.b32  	%r186, %r1007, %r51;
	ld.shared.u32 	%r1008, [%r110+12288];
	shr.u32 	%r1009, %r1008, %r192;
	and.b32  	%r187, %r1009, %r51;
	@%p112 bra 	$L__BB16_166;
	ld.global.f32 	%f360, [%rd8];
	ld.global.f32 	%f359, [%rd8+4];
	ld.global.f32 	%f358, [%rd8+8];
	ld.global.f32 	%f361, [%rd8+384];
	ld.global.f32 	%f362, [%rd8+388];
	ld.global.f32 	%f363, [%rd8+392];
	ld.global.f32 	%f364, [%rd8+768];
	ld.global.f32 	%f365, [%rd8+772];
	ld.global.f32 	%f366, [%rd8+776];
	ld.global.f32 	%f367, [%rd8+1152];
	ld.global.f32 	%f368, [%rd8+1156];
	ld.global.f32 	%f369, [%rd8+1160];
	ld.global.f32 	%f370, [%rd8+1536];
	ld.global.f32 	%f371, [%rd8+1540];
	ld.global.f32 	%f372, [%rd8+1544];
	ld.global.f32 	%f373, [%rd8+1920];
	ld.global.f32 	%f374, [%rd8+1924];
	ld.global.f32 	%f375, [%rd8+1928];
	ld.global.f32 	%f376, [%rd8+2304];
	ld.global.f32 	%f377, [%rd8+2308];
	ld.global.f32 	%f378, [%rd8+2312];
	ld.global.f32 	%f379, [%rd8+2688];
	ld.global.f32 	%f380, [%rd8+2692];
	ld.global.f32 	%f381, [%rd8+2696];
	ld.global.f32 	%f382, [%rd8+3072];
	ld.global.f32 	%f383, [%rd8+3076];
	ld.global.f32 	%f384, [%rd8+3080];
	bra.uni 	$L__BB16_184;
$L__BB16_166:
	cvt.u32.u64 	%r1010, %rd7;
	mul.lo.s32 	%r1011, %r4, 3456;
	sub.s32 	%r188, %r191, %r1011;
	setp.ge.s32 	%p113, %r1010, %r188;
	mov.f32 	%f358, 0f00000000;
	mov.f32 	%f359, %f358;
	mov.f32 	%f360, %f358;
	@%p113 bra 	$L__BB16_168;
	ld.global.f32 	%f360, [%rd8];
	ld.global.f32 	%f359, [%rd8+4];
	ld.global.f32 	%f358, [%rd8+8];
$L__BB16_168:
	add.s32 	%r1013, %r1010, 32;
	setp.ge.s32 	%p114, %r1013, %r188;
	mov.f32 	%f361, 0f00000000;
	mov.f32 	%f362, %f361;
	mov.f32 	%f363, %f361;
	@%p114 bra 	$L__BB16_170;
	ld.global.f32 	%f361, [%rd8+384];
	ld.global.f32 	%f362, [%rd8+388];
	ld.global.f32 	%f363, [%rd8+392];
$L__BB16_170:
	add.s32 	%r1015, %r1010, 64;
	setp.ge.s32 	%p115, %r1015, %r188;
	mov.f32 	%f364, 0f00000000;
	mov.f32 	%f365, %f364;
	mov.f32 	%f366, %f364;
	@%p115 bra 	$L__BB16_172;
	ld.global.f32 	%f364, [%rd8+768];
	ld.global.f32 	%f365, [%rd8+772];
	ld.global.f32 	%f366, [%rd8+776];
$L__BB16_172:
	add.s32 	%r1017, %r1010, 96;
	setp.ge.s32 	%p116, %r1017, %r188;
	mov.f32 	%f367, 0f00000000;
	mov.f32 	%f368, %f367;
	mov.f32 	%f369, %f367;
	@%p116 bra 	$L__BB16_174;
	ld.global.f32 	%f367, [%rd8+1152];
	ld.global.f32 	%f368, [%rd8+1156];
	ld.global.f32 	%f369, [%rd8+1160];
$L__BB16_174:
	add.s32 	%r1019, %r1010, 128;
	setp.ge.s32 	%p117, %r1019, %r188;
	mov.f32 	%f370, 0f00000000;
	mov.f32 	%f371, %f370;
	mov.f32 	%f372, %f370;
	@%p117 bra 	$L__BB16_176;
	ld.global.f32 	%f370, [%rd8+1536];
	ld.global.f32 	%f371, [%rd8+1540];
	ld.global.f32 	%f372, [%rd8+1544];
$L__BB16_176:
	add.s32 	%r1021, %r1010, 160;
	setp.ge.s32 	%p118, %r1021, %r188;
	mov.f32 	%f373, 0f00000000;
	mov.f32 	%f374, %f373;
	mov.f32 	%f375, %f373;
	@%p118 bra 	$L__BB16_178;
	ld.global.f32 	%f373, [%rd8+1920];
	ld.global.f32 	%f374, [%rd8+1924];
	ld.global.f32 	%f375, [%rd8+1928];
$L__BB16_178:
	add.s32 	%r1023, %r1010, 192;
	setp.ge.s32 	%p119, %r1023, %r188;
	mov.f32 	%f376, 0f00000000;
	mov.f32 	%f377, %f376;
	mov.f32 	%f378, %f376;
	@%p119 bra 	$L__BB16_180;
	ld.global.f32 	%f376, [%rd8+2304];
	ld.global.f32 	%f377, [%rd8+2308];
	ld.global.f32 	%f378, [%rd8+2312];
$L__BB16_180:
	add.s32 	%r1025, %r1010, 224;
	setp.ge.s32 	%p120, %r1025, %r188;
	mov.f32 	%f379, 0f00000000;
	mov.f32 	%f380, %f379;
	mov.f32 	%f381, %f379;
	@%p120 bra 	$L__BB16_182;
	ld.global.f32 	%f379, [%rd8+2688];
	ld.global.f32 	%f380, [%rd8+2692];
	ld.global.f32 	%f381, [%rd8+2696];
$L__BB16_182:
	add.s32 	%r1027, %r1010, 256;
	setp.ge.s32 	%p121, %r1027, %r188;
	mov.f32 	%f382, 0f00000000;
	mov.f32 	%f383, %f382;
	mov.f32 	%f384, %f382;
	@%p121 bra 	$L__BB16_184;
	ld.global.f32 	%f382, [%rd8+3072];
	ld.global.f32 	%f383, [%rd8+3076];
	ld.global.f32 	%f384, [%rd8+3080];
$L__BB16_184:
	ld.param.u64 	%rd222, [_ZN3cub18CUB_300001_SM_10006detail10radix_sort29DeviceRadixSortOnesweepKernelINS1_5radix10policy_hubIiN4cuda3std3__45tupleIJfffEEEyE10Policy1000ELNS0_9SortOrderE0EiSA_yiiNS1_21identity_decomposer_tEEEvPT5_SG_PT3_PKSH_PT1_PKSL_PT2_PKSP_T4_iiT6__param_6];
	cvta.to.global.u64 	%rd23, %rd222;
	shl.b32 	%r1028, %r1, 2;
	mov.u32 	%r1029, _ZZN3cub18CUB_300001_SM_10006detail10radix_sort29DeviceRadixSortOnesweepKernelINS1_5radix10policy_hubIiN4cuda3std3__45tupleIJfffEEEyE10Policy1000ELNS0_9SortOrderE0EiSA_yiiNS1_21identity_decomposer_tEEEvPT5_SG_PT3_PKSH_PT1_PKSL_PT2_PKSP_T4_iiT6_E1s;
	add.s32 	%r189, %r1029, %r1028;
	mad.lo.s32 	%r1030, %r4, 3456, 3456;
	setp.gt.s32 	%p122, %r1030, %r191;
	bar.sync 	0;
	shl.b32 	%r1031, %r119, 3;
	shl.b32 	%r1032, %r119, 2;
	add.s32 	%r1033, %r1029, %r1032;
	add.s32 	%r1034, %r1033, %r1031;
	st.shared.f32 	[%r1034+-12], %f360;
	st.shared.f32 	[%r1034+-8], %f359;
	st.shared.f32 	[%r1034+-4], %f358;
	shl.b32 	%r1035, %r125, 3;
	shl.b32 	%r1036, %r125, 2;
	add.s32 	%r1037, %r1029, %r1036;
	add.s32 	%r1038, %r1037, %r1035;
	st.shared.f32 	[%r1038+-12], %f361;
	st.shared.f32 	[%r1038+-8], %f362;
	st.shared.f32 	[%r1038+-4], %f363;
	shl.b32 	%r1039, %r131, 3;
	shl.b32 	%r1040, %r131, 2;
	add.s32 	%r1041, %r1029, %r1040;
	add.s32 	%r1042, %r1041, %r1039;
	st.shared.f32 	[%r1042+-12], %f364;
	st.shared.f32 	[%r1042+-8], %f365;
	st.shared.f32 	[%r1042+-4], %f366;
	shl.b32 	%r1043, %r137, 3;
	shl.b32 	%r1044, %r137, 2;
	add.s32 	%r1045, %r1029, %r1044;
	add.s32 	%r1046, %r1045, %r1043;
	st.shared.f32 	[%r1046+-12], %f367;
	st.shared.f32 	[%r1046+-8], %f368;
	st.shared.f32 	[%r1046+-4], %f369;
	shl.b32 	%r1047, %r143, 3;
	shl.b32 	%r1048, %r143, 2;
	add.s32 	%r1049, %r1029, %r1048;
	add.s32 	%r1050, %r1049, %r1047;
	st.shared.f32 	[%r1050+-12], %f370;
	st.shared.f32 	[%r1050+-8], %f371;
	st.shared.f32 	[%r1050+-4], %f372;
	shl.b32 	%r1051, %r149, 3;
	shl.b32 	%r1052, %r149, 2;
	add.s32 	%r1053, %r1029, %r1052;
	add.s32 	%r1054, %r1053, %r1051;
	st.shared.f32 	[%r1054+-12], %f373;
	st.shared.f32 	[%r1054+-8], %f374;
	st.shared.f32 	[%r1054+-4], %f375;
	shl.b32 	%r1055, %r155, 3;
	shl.b32 	%r1056, %r155, 2;
	add.s32 	%r1057, %r1029, %r1056;
	add.s32 	%r1058, %r1057, %r1055;
	st.shared.f32 	[%r1058+-12], %f376;
	st.shared.f32 	[%r1058+-8], %f377;
	st.shared.f32 	[%r1058+-4], %f378;
	shl.b32 	%r1059, %r161, 3;
	shl.b32 	%r1060, %r161, 2;
	add.s32 	%r1061, %r1029, %r1060;
	add.s32 	%r1062, %r1061, %r1059;
	st.shared.f32 	[%r1062+-12], %f379;
	st.shared.f32 	[%r1062+-8], %f380;
	st.shared.f32 	[%r1062+-4], %f381;
	shl.b32 	%r1063, %r167, 3;
	shl.b32 	%r1064, %r167, 2;
	add.s32 	%r1065, %r1029, %r1064;
	add.s32 	%r1066, %r1065, %r1063;
	st.shared.f32 	[%r1066+-12], %f382;
	st.shared.f32 	[%r1066+-8], %f383;
	st.shared.f32 	[%r1066+-4], %f384;
	bar.sync 	0;
	@%p122 bra 	$L__BB16_186;
	shl.b32 	%r1067, %r1, 3;
	add.s32 	%r1068, %r189, %r1067;
	ld.shared.f32 	%f229, [%r1068];
	ld.shared.f32 	%f230, [%r1068+4];
	ld.shared.f32 	%f231, [%r1068+8];
	shl.b32 	%r1069, %r179, 3;
	add.s32 	%r1071, %r1029, 41472;
	add.s32 	%r1072, %r1071, %r1069;
	ld.shared.u64 	%rd167, [%r1072];
	add.s64 	%rd168, %rd167, %rd9;
	mad.lo.s64 	%rd169, %rd168, 12, %rd23;
	st.global.f32 	[%rd169], %f229;
	st.global.f32 	[%rd169+4], %f230;
	st.global.f32 	[%rd169+8], %f231;
	bar.warp.sync 	-1;
	ld.shared.f32 	%f232, [%r1068+4608];
	ld.shared.f32 	%f233, [%r1068+4612];
	ld.shared.f32 	%f234, [%r1068+4616];
	shl.b32 	%r1073, %r180, 3;
	add.s32 	%r1074, %r1071, %r1073;
	ld.shared.u64 	%rd170, [%r1074];
	add.s64 	%rd171, %rd170, %rd9;
	mad.lo.s64 	%rd172, %rd171, 12, %rd23;
	st.global.f32 	[%rd172+4608], %f232;
	st.global.f32 	[%rd172+4612], %f233;
	st.global.f32 	[%rd172+4616], %f234;
	bar.warp.sync 	-1;
	ld.shared.f32 	%f235, [%r1068+9216];
	ld.shared.f32 	%f236, [%r1068+9220];
	ld.shared.f32 	%f237, [%r1068+9224];
	shl.b32 	%r1075, %r181, 3;
	add.s32 	%r1076, %r1071, %r1075;
	ld.shared.u64 	%rd173, [%r1076];
	add.s64 	%rd174, %rd173, %rd9;
	mad.lo.s64 	%rd175, %rd174, 12, %rd23;
	st.global.f32 	[%rd175+9216], %f235;
	st.global.f32 	[%rd175+9220], %f236;
	st.global.f32 	[%rd175+9224], %f237;
	bar.warp.sync 	-1;
	ld.shared.f32 	%f238, [%r1068+13824];
	ld.shared.f32 	%f239, [%r1068+13828];
	ld.shared.f32 	%f240, [%r1068+13832];
	shl.b32 	%r1077, %r182, 3;
	add.s32 	%r1078, %r1071, %r1077;
	ld.shared.u64 	%rd176, [%r1078];
	add.s64 	%rd177, %rd176, %rd9;
	mad.lo.s64 	%rd178, %rd177, 12, %rd23;
	st.global.f32 	[%rd178+13824], %f238;
	st.global.f32 	[%rd178+13828], %f239;
	st.global.f32 	[%rd178+13832], %f240;
	bar.warp.sync 	-1;
	ld.shared.f32 	%f241, [%r1068+18432];
	ld.shared.f32 	%f242, [%r1068+18436];
	ld.shared.f32 	%f243, [%r1068+18440];
	shl.b32 	%r1079, %r183, 3;
	add.s32 	%r1080, %r1071, %r1079;
	ld.shared.u64 	%rd179, [%r1080];
	add.s64 	%rd180, %rd179, %rd9;
	mad.lo.s64 	%rd181, %rd180, 12, %rd23;
	st.global.f32 	[%rd181+18432], %f241;
	st.global.f32 	[%rd181+18436], %f242;
	st.global.f32 	[%rd181+18440], %f243;
	bar.warp.sync 	-1;
	ld.shared.f32 	%f244, [%r1068+23040];
	ld.shared.f32 	%f245, [%r1068+23044];
	ld.shared.f32 	%f246, [%r1068+23048];
	shl.b32 	%r1081, %r184, 3;
	add.s32 	%r1082, %r1071, %r1081;
	ld.shared.u64 	%rd182, [%r1082];
	add.s64 	%rd183, %rd182, %rd9;
	mad.lo.s64 	%rd184, %rd183, 12, %rd23;
	st.global.f32 	[%rd184+23040], %f244;
	st.global.f32 	[%rd184+23044], %f245;
	st.global.f32 	[%rd184+23048], %f246;
	bar.warp.sync 	-1;
	ld.shared.f32 	%f247, [%r1068+27648];
	ld.shared.f32 	%f248, [%r1068+27652];
	ld.shared.f32 	%f249, [%r1068+27656];
	shl.b32 	%r1083, %r185, 3;
	add.s32 	%r1084, %r1071, %r1083;
	ld.shared.u64 	%rd185, [%r1084];
	add.s64 	%rd186, %rd185, %rd9;
	mad.lo.s64 	%rd187, %rd186, 12, %rd23;
	st.global.f32 	[%rd187+27648], %f247;
	st.global.f32 	[%rd187+27652], %f248;
	st.global.f32 	[%rd187+27656], %f249;
	bar.warp.sync 	-1;
	ld.shared.f32 	%f250, [%r1068+32256];
	ld.shared.f32 	%f251, [%r1068+32260];
	ld.shared.f32 	%f252, [%r1068+32264];
	shl.b32 	%r1085, %r186, 3;
	add.s32 	%r1086, %r1071, %r1085;
	ld.shared.u64 	%rd188, [%r1086];
	add.s64 	%rd189, %rd188, %rd9;
	mad.lo.s64 	%rd190, %rd189, 12, %rd23;
	st.global.f32 	[%rd190+32256], %f250;
	st.global.f32 	[%rd190+32260], %f251;
	st.global.f32 	[%rd190+32264], %f252;
	bar.warp.sync 	-1;
	ld.shared.f32 	%f253, [%r1068+36864];
	ld.shared.f32 	%f254, [%r1068+36868];
	ld.shared.f32 	%f255, [%r1068+36872];
	shl.b32 	%r1087, %r187, 3;
	add.s32 	%r1088, %r1071, %r1087;
	ld.shared.u64 	%rd191, [%r1088];
	add.s64 	%rd192, %rd191, %rd9;
	mad.lo.s64 	%rd193, %rd192, 12, %rd23;
	st.global.f32 	[%rd193+36864], %f253;
	st.global.f32 	[%rd193+36868], %f254;
	st.global.f32 	[%rd193+36872], %f255;
	bar.warp.sync 	-1;
	bra.uni 	$L__BB16_205;
$L__BB16_186:
	mad.lo.s32 	%r190, %r4, -3456, %r191;
	shl.b32 	%r1089, %r179, 3;
	add.s32 	%r1091, %r1029, %r1089;
	ld.shared.u64 	%rd24, [%r1091+41472];
	setp.ge.s32 	%p123, %r1, %r190;
	@%p123 bra 	$L__BB16_188;
	shl.b32 	%r1092, %r1, 3;
	add.s32 	%r1093, %r189, %r1092;
	ld.shared.f32 	%f256, [%r1093+8];
	ld.shared.f32 	%f257, [%r1093+4];
	ld.shared.f32 	%f258, [%r1093];
	add.s64 	%rd194, %rd24, %rd9;
	mad.lo.s64 	%rd195, %rd194, 12, %rd23;
	st.global.f32 	[%rd195], %f258;
	st.global.f32 	[%rd195+4], %f257;
	st.global.f32 	[%rd195+8], %f256;
$L__BB16_188:
	bar.warp.sync 	-1;
	shl.b32 	%r1094, %r180, 3;
	add.s32 	%r1096, %r1029, %r1094;
	ld.shared.u64 	%rd25, [%r1096+41472];
	add.s32 	%r1097, %r1, 384;
	setp.ge.s32 	%p124, %r1097, %r190;
	@%p124 bra 	$L__BB16_190;
	shl.b32 	%r1098, %r1, 3;
	add.s32 	%r1099, %r189, %r1098;
	ld.shared.f32 	%f259, [%r1099+4616];
	ld.shared.f32 	%f260, [%r1099+4612];
	ld.shared.f32 	%f261, [%r1099+4608];
	add.s64 	%rd196, %rd25, %rd9;
	mad.lo.s64 	%rd197, %rd196, 12, %rd23;
	st.global.f32 	[%rd197+4608], %f261;
	st.global.f32 	[%rd197+4612], %f260;
	st.global.f32 	[%rd197+4616], %f259;
$L__BB16_190:
	bar.warp.sync 	-1;
	shl.b32 	%r1100, %r181, 3;
	add.s32 	%r1102, %r1029, %r1100;
	ld.shared.u64 	%rd26, [%r1102+41472];
	add.s32 	%r1103, %r1, 768;
	setp.ge.s32 	%p125, %r1103, %r190;
	@%p125 bra 	$L__BB16_192;
	shl.b32 	%r1104, %r1, 3;
	add.s32 	%r1105, %r189, %r1104;
	ld.shared.f32 	%f262, [%r1105+9224];
	ld.shared.f32 	%f263, [%r1105+9220];
	ld.shared.f32 	%f264, [%r1105+9216];
	add.s64 	%rd198, %rd26, %rd9;
	mad.lo.s64 	%rd199, %rd198, 12, %rd23;
	st.global.f32 	[%rd199+9216], %f264;
	st.global.f32 	[%rd199+9220], %f263;
	st.global.f32 	[%rd199+9224], %f262;
$L__BB16_192:
	bar.warp.sync 	-1;
	shl.b32 	%r1106, %r182, 3;
	add.s32 	%r1108, %r1029, %r1106;
	ld.shared.u64 	%rd27, [%r1108+41472];
	add.s32 	%r1109, %r1, 1152;
	setp.ge.s32 	%p126, %r1109, %r190;
	@%p126 bra 	$L__BB16_194;
	shl.b32 	%r1110, %r1, 3;
	add.s32 	%r1111, %r189, %r1110;
	ld.shared.f32 	%f265, [%r1111+13832];
	ld.shared.f32 	%f266, [%r1111+13828];
	ld.shared.f32 	%f267, [%r1111+13824];
	add.s64 	%rd200, %rd27, %rd9;
	mad.lo.s64 	%rd201, %rd200, 12, %rd23;
	st.global.f32 	[%rd201+13824], %f267;
	st.global.f32 	[%rd201+13828], %f266;
	st.global.f32 	[%rd201+13832], %f265;
$L__BB16_194:
	bar.warp.sync 	-1;
	shl.b32 	%r1112, %r183, 3;
	add.s32 	%r1114, %r1029, %r1112;
	ld.shared.u64 	%rd28, [%r1114+41472];
	add.s32 	%r1115, %r1, 1536;
	setp.ge.s32 	%p127, %r1115, %r190;
	@%p127 bra 	$L__BB16_196;
	shl.b32 	%r1116, %r1, 3;
	add.s32 	%r1117, %r189, %r1116;
	ld.shared.f32 	%f268, [%r1117+18440];
	ld.shared.f32 	%f269, [%r1117+18436];
	ld.shared.f32 	%f270, [%r1117+18432];
	add.s64 	%rd202, %rd28, %rd9;
	mad.lo.s64 	%rd203, %rd202, 12, %rd23;
	st.global.f32 	[%rd203+18432], %f270;
	st.global.f32 	[%rd203+18436], %f269;
	st.global.f32 	[%rd203+18440], %f268;
$L__BB16_196:
	bar.warp.sync 	-1;
	shl.b32 	%r1118, %r184, 3;
	add.s32 	%r1120, %r1029, %r1118;
	ld.shared.u64 	%rd29, [%r1120+41472];
	add.s32 	%r1121, %r1, 1920;
	setp.ge.s32 	%p128, %r1121, %r190;
	@%p128 bra 	$L__BB16_198;
	shl.b32 	%r1122, %r1, 3;
	add.s32 	%r1123, %r189, %r1122;
	ld.shared.f32 	%f271, [%r1123+23048];
	ld.shared.f32 	%f272, [%r1123+23044];
	ld.shared.f32 	%f273, [%r1123+23040];
	add.s64 	%rd204, %rd29, %rd9;
	mad.lo.s64 	%rd205, %rd204, 12, %rd23;
	st.global.f32 	[%rd205+23040], %f273;
	st.global.f32 	[%rd205+23044], %f272;
	st.global.f32 	[%rd205+23048], %f271;
$L__BB16_198:
	bar.warp.sync 	-1;
	shl.b32 	%r1124, %r185, 3;
	add.s32 	%r1126, %r1029, %r1124;
	ld.shared.u64 	%rd30, [%r1126+41472];
	add.s32 	%r1127, %r1, 2304;
	setp.ge.s32 	%p129, %r1127, %r190;
	@%p129 bra 	$L__BB16_200;
	shl.b32 	%r1128, %r1, 3;
	add.s32 	%r1129, %r189, %r1128;
	ld.shared.f32 	%f274, [%r1129+27656];
	ld.shared.f32 	%f275, [%r1129+27652];
	ld.shared.f32 	%f276, [%r1129+27648];
	add.s64 	%rd206, %rd30, %rd9;
	mad.lo.s64 	%rd207, %rd206, 12, %rd23;
	st.global.f32 	[%rd207+27648], %f276;
	st.global.f32 	[%rd207+27652], %f275;
	st.global.f32 	[%rd207+27656], %f274;
$L__BB16_200:
	bar.warp.sync 	-1;
	shl.b32 	%r1130, %r186, 3;
	add.s32 	%r1132, %r1029, %r1130;
	ld.shared.u64 	%rd31, [%r1132+41472];
	add.s32 	%r1133, %r1, 2688;
	setp.ge.s32 	%p130, %r1133, %r190;
	@%p130 bra 	$L__BB16_202;
	shl.b32 	%r1134, %r1, 3;
	add.s32 	%r1135, %r189, %r1134;
	ld.shared.f32 	%f277, [%r1135+32264];
	ld.shared.f32 	%f278, [%r1135+32260];
	ld.shared.f32 	%f279, [%r1135+32256];
	add.s64 	%rd208, %rd31, %rd9;
	mad.lo.s64 	%rd209, %rd208, 12, %rd23;
	st.global.f32 	[%rd209+32256], %f279;
	st.global.f32 	[%rd209+32260], %f278;
	st.global.f32 	[%rd209+32264], %f277;
$L__BB16_202:
	bar.warp.sync 	-1;
	shl.b32 	%r1136, %r187, 3;
	add.s32 	%r1138, %r1029, %r1136;
	ld.shared.u64 	%rd210, [%r1138+41472];
	add.s64 	%rd32, %rd210, %rd9;
	or.b32  	%r1139, %r1, 3072;
	setp.ge.s32 	%p131, %r1139, %r190;
	@%p131 bra 	$L__BB16_204;
	shl.b32 	%r1140, %r1, 3;
	add.s32 	%r1141, %r189, %r1140;
	ld.shared.f32 	%f280, [%r1141+36872];
	ld.shared.f32 	%f281, [%r1141+36868];
	ld.shared.f32 	%f282, [%r1141+36864];
	mad.lo.s64 	%rd211, %rd32, 12, %rd23;
	st.global.f32 	[%rd211+36864], %f282;
	st.global.f32 	[%rd211+36868], %f281;
	st.global.f32 	[%rd211+36872], %f280;
$L__BB16_204:
	bar.warp.sync 	-1;
$L__BB16_205:
	ret;

}
	// .globl	_ZN3cub18CUB_300001_SM_10006detail10radix_sort31DeviceRadixSortSingleTileKernelINS1_5radix10policy_hubIiiyE10Policy1000ELNS0_9SortOrderE0EiiyNS1_21identity_decomposer_tEEEvPKT1_PSA_PKT2_PSE_T3_iiT4_
.visible .entry _ZN3cub18CUB_300001_SM_10006detail10radix_sort31DeviceRadixSortSingleTileKernelINS1_5radix10policy_hubIiiyE10Policy1000ELNS0_9SortOrderE0EiiyNS1_21identity_decomposer_tEEEvPKT1_PSA_PKT2_PSE_T3_iiT4_(
	.param .u64 .ptr .align 1 _ZN3cub18CUB_300001_SM_10006detail10radix_sort31DeviceRadixSortSingleTileKernelINS1_5radix10policy_hubIiiyE10Policy1000ELNS0_9SortOrderE0EiiyNS1_21identity_decomposer_tEEEvPKT1_PSA_PKT2_PSE_T3_iiT4__param_0,
	.param .u64 .ptr .align 1 _ZN3cub18CUB_300001_SM_10006detail10radix_sort31DeviceRadixSortSingleTileKernelINS1_5radix10policy_hubIiiyE10Policy1000ELNS0_9SortOrderE0EiiyNS1_21identity_decomposer_tEEEvPKT1_PSA_PKT2_PSE_T3_iiT4__param_1,
	.param .u64 .ptr .align 1 _ZN3cub18CUB_300001_SM_10006detail10radix_sort31DeviceRadixSortSingleTileKernelINS1_5radix10policy_hubIiiyE10Policy1000ELNS0_9SortOrderE0EiiyNS1_21identity_decomposer_tEEEvPKT1_PSA_PKT2_PSE_T3_iiT4__param_2,
	.param .u64 .ptr .align 1 _ZN3cub18CUB_300001_SM_10006detail10radix_sort31DeviceRadixSortSingleTileKernelINS1_5radix10policy_hubIiiyE10Policy1000ELNS0_9SortOrderE0EiiyNS1_21identity_decomposer_tEEEvPKT1_PSA_PKT2_PSE_T3_iiT4__param_3,
	.param .u64 _ZN3cub18CUB_300001_SM_10006detail10radix_sort31DeviceRadixSortSingleTileKernelINS1_5radix10policy_hubIiiyE10Policy1000ELNS0_9SortOrderE0EiiyNS1_21identity_decomposer_tEEEvPKT1_PSA_PKT2_PSE_T3_iiT4__param_4,
	.param .u32 _ZN3cub18CUB_300001_SM_10006detail10radix_sort31DeviceRadixSortSingleTileKernelINS1_5radix10policy_hubIiiyE10Policy1000ELNS0_9SortOrderE0EiiyNS1_21identity_decomposer_tEEEvPKT1_PSA_PKT2_PSE_T3_iiT4__param_5,
	.param .u32 _ZN3cub18CUB_300001_SM_10006detail10radix_sort31DeviceRadixSortSingleTileKernelINS1_5radix10policy_hubIiiyE10Policy1000ELNS0_9SortOrderE0EiiyNS1_21identity_decomposer_tEEEvPKT1_PSA_PKT2_PSE_T3_iiT4__param_6,
	.param .align 1 .b8 _ZN3cub18CUB_300001_SM_10006detail10radix_sort31DeviceRadixSortSingleTileKernelINS1_5radix10policy_hubIiiyE10Policy1000ELNS0_9SortOrderE0EiiyNS1_21identity_decomposer_tEEEvPKT1_PSA_PKT2_PSE_T3_iiT4__param_7[1]
)
.maxntid 256
.minnctapersm 1
{
	.reg .pred 	%p<73>;
	.reg .b16 	%rs<39>;
	.reg .b32 	%r<900>;
	.reg .b64 	%rd<37>;
	// demoted variable
	.shared .align 16 .b8 _ZZN3cub18CUB_300001_SM_10006detail10radix_sort31DeviceRadixSortSingleTileKernelINS1_5radix10policy_hubIiiyE10Policy1000ELNS0_9SortOrderE0EiiyNS1_21identity_decomposer_tEEEvPKT1_PSA_PKT2_PSE_T3_iiT4_E12temp_storage[33856];
	ld.param.u64 	%rd10, [_ZN3cub18CUB_300001_SM_10006detail10radix_sort31DeviceRadixSortSingleTileKernelINS1_5radix10policy_hubIiiyE10Policy1000ELNS0_9SortOrderE0EiiyNS1_21identity_decomposer_tEEEvPKT1_PSA_PKT2_PSE_T3_iiT4__param_0];
	ld.param.u64 	%rd6, [_ZN3cub18CUB_300001_SM_10006detail10radix_sort31DeviceRadixSortSingleTileKernelINS1_5radix10policy_hubIiiyE10Policy1000ELNS0_9SortOrderE0EiiyNS1_21identity_decomposer_tEEEvPKT1_PSA_PKT2_PSE_T3_iiT4__param_1];
	ld.param.u64 	%rd7, [_ZN3cub18CUB_300001_SM_10006detail10radix_sort31DeviceRadixSortSingleTileKernelINS1_5radix10policy_hubIiiyE10Policy1000ELNS0_9SortOrderE0EiiyNS1_21identity_decomposer_tEEEvPKT1_PSA_PKT2_PSE_T3_iiT4__param_2];
	ld.param.u64 	%rd8, [_ZN3cub18CUB_300001_SM_10006detail10radix_sort31DeviceRadixSortSingleTileKernelINS1_5radix10policy_hubIiiyE10Policy1000ELNS0_9SortOrderE0EiiyNS1_21identity_decomposer_tEEEvPKT1_PSA_PKT2_PSE_T3_iiT4__param_3];
	ld.param.u64 	%rd9, [_ZN3cub18CUB_300001_SM_10006detail10radix_sort31DeviceRadixSortSingleTileKernelINS1_5radix10policy_hubIiiyE10Policy1000ELNS0_9SortOrderE0EiiyNS1_21identity_decomposer_tEEEvPKT1_PSA_PKT2_PSE_T3_iiT4__param_4];
	ld.param.u32 	%r303, [_ZN3cub18CUB_300001_SM_10006detail10radix_sort31DeviceRadixSortSingleTileKernelINS1_5radix10policy_hubIiiyE10Policy1000ELNS0_9SortOrderE0EiiyNS1_21identity_decomposer_tEEEvPKT1_PSA_PKT2_PSE_T3_iiT4__param_5];
	ld.param.u32 	%r304, [_ZN3cub18CUB_300001_SM_10006detail10radix_sort31DeviceRadixSortSingleTileKernelINS1_5radix10policy_hubIiiyE10Policy1000ELNS0_9SortOrderE0EiiyNS1_21identity_decomposer_tEEEvPKT1_PSA_PKT2_PSE_T3_iiT4__param_6];
	cvta.to.global.u64 	%rd11, %rd10;
	cvt.u32.u64 	%r1, %rd9;
	mov.u32 	%r2, %tid.x;
	mul.lo.s32 	%r3, %r2, 19;
	setp.ge.s32 	%p1, %r3, %r1;
	mul.wide.u32 	%rd12, %r3, 4;
	add.s64 	%rd1, %rd11, %rd12;
	mov.b32 	%r878, -1;
	@%p1 bra 	$L__BB17_2;
	ld.global.u32 	%r306, [%rd1];
	xor.b32  	%r878, %r306, -2147483648;
$L__BB17_2:
	add.s32 	%r6, %r3, 1;
	setp.ge.s32 	%p2, %r6, %r1;
	mov.b32 	%r877, -1;
	@%p2 bra 	$L__BB17_4;
	ld.global.u32 	%r308, [%rd1+4];
	xor.b32  	%r877, %r308, -2147483648;
$L__BB17_4:
	add.s32 	%r9, %r3, 2;
	setp.ge.s32 	%p3, %r9, %r1;
	mov.b32 	%r876, -1;
	@%p3 bra 	$L__BB17_6;
	ld.global.u32 	%r310, [%rd1+8];
	xor.b32  	%r876, %r310, -2147483648;
$L__BB17_6:
	add.s32 	%r12, %r3, 3;
	setp.ge.s32 	%p4, %r12, %r1;
	mov.b32 	%r875, -1;
	@%p4 bra 	$L__BB17_8;
	ld.global.u32 	%r312, [%rd1+12];
	xor.b32  	%r875, %r312, -2147483648;
$L__BB17_8:
	add.s32 	%r15, %r3, 4;
	setp.ge.s32 	%p5, %r15, %r1;
	mov.b32 	%r874, -1;
	@%p5 bra 	$L__BB17_10;
	ld.global.u32 	%r314, [%rd1+16];
	xor.b32  	%r874, %r314, -2147483648;
$L__BB17_10:
	add.s32 	%r18, %r3, 5;
	setp.ge.s32 	%p6, %r18, %r1;
	mov.b32 	%r873, -1;
	@%p6 bra 	$L__BB17_12;
	ld.global.u32 	%r316, [%rd1+20];
	xor.b32  	%r873, %r316, -2147483648;
$L__BB17_12:
	add.s32 	%r21, %r3, 6;
	setp.ge.s32 	%p7, %r21, %r1;
	mov.b32 	%r872, -1;
	@%p7 bra 	$L__BB17_14;
	ld.global.u32 	%r318, [%rd1+24];
	xor.b32  	%r872, %r318, -2147483648;
$L__BB17_14:
	add.s32 	%r24, %r3, 7;
	setp.ge.s32 	%p8, %r24, %r1;
	mov.b32 	%r871, -1;
	@%p8 bra 	$L__BB17_16;
	ld.global.u32 	%r320, [%rd1+28];
	xor.b32  	%r871, %r320, -2147483648;
$L__BB17_16:
	add.s32 	%r27, %r3, 8;
	setp.ge.s32 	%p9, %r27, %r1;
	mov.b32 	%r870, -1;
	@%p9 bra 	$L__BB17_18;
	ld.global.u32 	%r322, [%rd1+32];
	xor.b32  	%r870, %r322, -2147483648;
$L__BB17_18:
	add.s32 	%r30, %r3, 9;
	setp.ge.s32 	%p10, %r30, %r1;
	mov.b32 	%r869, -1;
	@%p10 bra 	$L__BB17_20;
	ld.global.u32 	%r324, [%rd1+36];
	xor.b32  	%r869, %r324, -2147483648;
$L__BB17_20:
	add.s32 	%r33, %r3, 10;
	setp.ge.s32 	%p11, %r33, %r1;
	mov.b32 	%r868, -1;
	@%p11 bra 	$L__BB17_22;
	ld.global.u32 	%r326, [%rd1+40];
	xor.b32  	%r868, %r326, -2147483648;
$L__BB17_22:
	add.s32 	%r36, %r3, 11;
	setp.ge.s32 	%p12, %r36, %r1;
	mov.b32 	%r867, -1;
	@%p12 bra 	$L__BB17_24;
	ld.global.u32 	%r328, [%rd1+44];
	xor.b32  	%r867, %r328, -2147483648;
$L__BB17_24:
	add.s32 	%r39, %r3, 12;
	setp.ge.s32 	%p13, %r39, %r1;
	mov.b32 	%r866, -1;
	@%p13 bra 	$L__BB17_26;
	ld.global.u32 	%r330, [%rd1+48];
	xor.b32  	%r866, %r330, -2147483648;
$L__BB17_26:
	add.s32 	%r42, %r3, 13;
	setp.ge.s32 	%p14, %r42, %r1;
	mov.b32 	%r865, -1;
	@%p14 bra 	$L__BB17_28;
	ld.global.u32 	%r332, [%rd1+52];
	xor.b32  	%r865, %r332, -2147483648;
$L__BB17_28:
	add.s32 	%r45, %r3, 14;
	setp.ge.s32 	%p15, %r45, %r1;
	mov.b32 	%r864, -1;
	@%p15 bra 	$L__BB17_30;
	ld.global.u32 	%r334, [%rd1+56];
	xor.b32  	%r864, %r334, -2147483648;
$L__BB17_30:
	add.s32 	%r48, %r3, 15;
	setp.ge.s32 	%p16, %r48, %r1;
	mov.b32 	%r863, -1;
	@%p16 bra 	$L__BB17_32;
	ld.global.u32 	%r336, [%rd1+60];
	xor.b32  	%r863, %r336, -2147483648;
$L__BB17_32:
	add.s32 	%r51, %r3, 16;
	setp.ge.s32 	%p17, %r51, %r1;
	mov.b32 	%r862, -1;
	@%p17 bra 	$L__BB17_34;
	ld.global.u32 	%r338, [%rd1+64];
	xor.b32  	%r862, %r338, -2147483648;
$L__BB17_34:
	add.s32 	%r54, %r3, 17;
	setp.ge.s32 	%p18, %r54, %r1;
	mov.b32 	%r861, -1;
	@%p18 bra 	$L__BB17_36;
	ld.global.u32 	%r340, [%rd1+68];
	xor.b32  	%r861, %r340, -2147483648;
$L__BB17_36:
	add.s32 	%r57, %r3, 18;
	setp.ge.s32 	%p19, %r57, %r1;
	mov.b32 	%r860, -1;
	@%p19 bra 	$L__BB17_38;
	ld.global.u32 	%r342, [%rd1+72];
	xor.b32  	%r860, %r342, -2147483648;
$L__BB17_38:
	bar.sync 	0;
	mov.b64 	{%r344, %r345}, %rd9;
	shfl.sync.idx.b32	%r60|%p20, %r344, 0, 31, -1;
	shfl.sync.idx.b32	%r346|%p21, %r345, 0, 31, -1;
	mov.b64 	%rd2, {%r60, %r346};
	setp.ge.s32 	%p22, %r3, %r60;
	cvta.to.global.u64 	%rd13, %rd7;
	add.s64 	%rd3, %rd13, %rd12;
	@%p22 bra 	$L__BB17_40;
	ld.global.u32 	%r897, [%rd3];
$L__BB17_40:
	setp.ge.s32 	%p23, %r6, %r60;
	@%p23 bra 	$L__BB17_42;
	ld.global.u32 	%r896, [%rd3+4];
$L__BB17_42:
	setp.ge.s32 	%p24, %r9, %r60;
	@%p24 bra 	$L__BB17_44;
	ld.global.u32 	%r895, [%rd3+8];
$L__BB17_44:
	setp.ge.s32 	%p25, %r12, %r60;
	@%p25 bra 	$L__BB17_46;
	ld.global.u32 	%r894, [%rd3+12];
$L__BB17_46:
	setp.ge.s32 	%p26, %r15, %r60;
	@%p26 bra 	$L__BB17_48;
	ld.global.u32 	%r893, [%rd3+16];
$L__BB17_48:
	setp.ge.s32 	%p27, %r18, %r60;
	@%p27 bra 	$L__BB17_50;
	ld.global.u32 	%r892, [%rd3+20];
$L__BB17_50:
	setp.ge.s32 	%p28, %r21, %r60;
	@%p28 bra 	$L__BB17_52;
	ld.global.u32 	%r891, [%rd3+24];
$L__BB17_52:
	setp.ge.s32 	%p29, %r24, %r60;
	@%p29 bra 	$L__BB17_54;
	ld.global.u32 	%r890, [%rd3+28];
$L__BB17_54:
	setp.ge.s32 	%p30, %r27, %r60;
	@%p30 bra 	$L__BB17_56;
	ld.global.u32 	%r889, [%rd3+32];
$L__BB17_56:
	setp.ge.s32 	%p31, %r30, %r60;
	@%p31 bra 	$L__BB17_58;
	ld.global.u32 	%r888, [%rd3+36];
$L__BB17_58:
	setp.ge.s32 	%p32, %r33, %r60;
	@%p32 bra 	$L__BB17_60;
	ld.global.u32 	%r887, [%rd3+40];
$L__BB17_60:
	setp.ge.s32 	%p33, %r36, %r60;
	@%p33 bra 	$L__BB17_62;
	ld.global.u32 	%r886, [%rd3+44];
$L__BB17_62:
	setp.ge.s32 	%p34, %r39, %r60;
	@%p34 bra 	$L__BB17_64;
	ld.global.u32 	%r885, [%rd3+48];
$L__BB17_64:
	setp.ge.s32 	%p35, %r42, %r60;
	@%p35 bra 	$L__BB17_66;
	ld.global.u32 	%r884, [%rd3+52];
$L__BB17_66:
	setp.ge.s32 	%p36, %r45, %r60;
	@%p36 bra 	$L__BB17_68;
	ld.global.u32 	%r883, [%rd3+56];
$L__BB17_68:
	setp.ge.s32 	%p37, %r48, %r60;
	@%p37 bra 	$L__BB17_70;
	ld.global.u32 	%r882, [%rd3+60];
$L__BB17_70:
	setp.ge.s32 	%p38, %r51, %r60;
	@%p38 bra 	$L__BB17_72;
	ld.global.u32 	%r881, [%rd3+64];
$L__BB17_72:
	setp.ge.s32 	%p39, %r54, %r60;
	@%p39 bra 	$L__BB17_74;
	ld.global.u32 	%r880, [%rd3+68];
$L__BB17_74:
	setp.ge.s32 	%p40, %r57, %r60;
	@%p40 bra 	$L__BB17_76;
	ld.global.u32 	%r879, [%rd3+72];
$L__BB17_76:
	bar.sync 	0;
	shr.u32 	%r99, %r2, 5;
	shl.b32 	%r366, %r2, 2;
	mov.u32 	%r367, _ZZN3cub18CUB_300001_SM_10006detail10radix_sort31DeviceRadixSortSingleTileKernelINS1_5radix10policy_hubIiiyE10Policy1000ELNS0_9SortOrderE0EiiyNS1_21identity_decomposer_tEEEvPKT1_PSA_PKT2_PSE_T3_iiT4_E12temp_storage;
	add.s32 	%r100, %r367, %r366;
	shl.b32 	%r368, %r2, 7;
	add.s32 	%r101, %r100, %r368;
	shl.b32 	%r369, %r99, 2;
	add.s32 	%r370, %r367, %r369;
	add.s32 	%r102, %r370, 33792;
	mad.lo.s32 	%r103, %r2, -56, %r101;
	add.s32 	%r859, %r303, 6;
	sub.s32 	%r858, %r304, %r303;
$L__BB17_77:
	add.s32 	%r430, %r859, -6;
	min.s32 	%r373, %r858, 6;
	mov.b32 	%r459, 0;
	st.shared.u32 	[%r100], %r459;
	st.shared.u32 	[%r100+1024], %r459;
	st.shared.u32 	[%r100+2048], %r459;
	st.shared.u32 	[%r100+3072], %r459;
	st.shared.u32 	[%r100+4096], %r459;
	st.shared.u32 	[%r100+5120], %r459;
	st.shared.u32 	[%r100+6144], %r459;
	st.shared.u32 	[%r100+7168], %r459;
	st.shared.u32 	[%r100+8192], %r459;
	st.shared.u32 	[%r100+9216], %r459;
	st.shared.u32 	[%r100+10240], %r459;
	st.shared.u32 	[%r100+11264], %r459;
	st.shared.u32 	[%r100+12288], %r459;
	st.shared.u32 	[%r100+13312], %r459;
	st.shared.u32 	[%r100+14336], %r459;
	st.shared.u32 	[%r100+15360], %r459;
	st.shared.u32 	[%r100+16384], %r459;
	st.shared.u32 	[%r100+17408], %r459;
	st.shared.u32 	[%r100+18432], %r459;
	st.shared.u32 	[%r100+19456], %r459;
	st.shared.u32 	[%r100+20480], %r459;
	st.shared.u32 	[%r100+21504], %r459;
	st.shared.u32 	[%r100+22528], %r459;
	st.shared.u32 	[%r100+23552], %r459;
	st.shared.u32 	[%r100+24576], %r459;
	st.shared.u32 	[%r100+25600], %r459;
	st.shared.u32 	[%r100+26624], %r459;
	st.shared.u32 	[%r100+27648], %r459;
	st.shared.u32 	[%r100+28672], %r459;
	st.shared.u32 	[%r100+29696], %r459;
	st.shared.u32 	[%r100+30720], %r459;
	st.shared.u32 	[%r100+31744], %r459;
	st.shared.u32 	[%r100+32768], %r459;
	// begin inline asm
	bmsk.clamp.b32 %r371, %r459, %r373;
	// end inline asm
	// begin inline asm
	shr.b32 %r374, %r878, %r430;
	// end inline asm
	and.b32  	%r462, %r371, %r374;
	shl.b32 	%r463, %r462, 10;
	and.b32  	%r464, %r463, 31744;
	add.s32 	%r465, %r100, %r464;
	shr.u32 	%r466, %r462, 4;
	and.b32  	%r467, %r466, 268435454;
	add.s32 	%r147, %r465, %r467;
	ld.shared.u16 	%rs1, [%r147];
	add.s16 	%rs20, %rs1, 1;
	st.shared.u16 	[%r147], %rs20;
	// begin inline asm
	shr.b32 %r377, %r877, %r430;
	// end inline asm
	and.b32  	%r468, %r371, %r377;
	shl.b32 	%r469, %r468, 10;
	and.b32  	%r470, %r469, 31744;
	add.s32 	%r471, %r100, %r470;
	shr.u32 	%r472, %r468, 4;
	and.b32  	%r473, %r472, 268435454;
	add.s32 	%r148, %r471, %r473;
	ld.shared.u16 	%rs2, [%r148];
	add.s16 	%rs21, %rs2, 1;
	st.shared.u16 	[%r148], %rs21;
	// begin inline asm
	shr.b32 %r380, %r876, %r430;
	// end inline asm
	and.b32  	%r474, %r371, %r380;
	shl.b32 	%r475, %r474, 10;
	and.b32  	%r476, %r475, 31744;
	add.s32 	%r477, %r100, %r476;
	shr.u32 	%r478, %r474, 4;
	and.b32  	%r479, %r478, 268435454;
	add.s32 	%r149, %r477, %r479;
	ld.shared.u16 	%rs3, [%r149];
	add.s16 	%rs22, %rs3, 1;
	st.shared.u16 	[%r149], %rs22;
	// begin inline asm
	shr.b32 %r383, %r875, %r430;
	// end inline asm
	and.b32  	%r480, %r371, %r383;
	shl.b32 	%r481, %r480, 10;
	and.b32  	%r482, %r481, 31744;
	add.s32 	%r483, %r100, %r482;
	shr.u32 	%r484, %r480, 4;
	and.b32  	%r485, %r484, 268435454;
	add.s32 	%r150, %r483, %r485;
	ld.shared.u16 	%rs4, [%r150];
	add.s16 	%rs23, %rs4, 1;
	st.shared.u16 	[%r150], %rs23;
	// begin inline asm
	shr.b32 %r386, %r874, %r430;
	// end inline asm
	and.b32  	%r486, %r371, %r386;
	shl.b32 	%r487, %r486, 10;
	and.b32  	%r488, %r487, 31744;
	add.s32 	%r489, %r100, %r488;
	shr.u32 	%r490, %r486, 4;
	and.b32  	%r491, %r490, 268435454;
	add.s32 	%r151, %r489, %r491;
	ld.shared.u16 	%rs5, [%r151];
	add.s16 	%rs24, %rs5, 1;
	st.shared.u16 	[%r151], %rs24;
	// begin inline asm
	shr.b32 %r389, %r873, %r430;
	// end inline asm
	and.b32  	%r492, %r371, %r389;
	shl.b32 	%r493, %r492, 10;
	and.b32  	%r494, %r493, 31744;
	add.s32 	%r495, %r100, %r494;
	shr.u32 	%r496, %r492, 4;
	and.b32  	%r497, %r496, 268435454;
	add.s32 	%r152, %r495, %r497;
	ld.shared.u16 	%rs6, [%r152];
	add.s16 	%rs25, %rs6, 1;
	st.shared.u16 	[%r152], %rs25;
	// begin inline asm
	shr.b32 %r392, %r872, %r430;
	// end inline asm
	and.b32  	%r498, %r371, %r392;
	shl.b32 	%r499, %r498, 10;
	and.b32  	%r500, %r499, 31744;
	add.s32 	%r501, %r100, %r500;
	shr.u32 	%r502, %r498, 4;
	and.b32  	%r503, %r502, 268435454;
	add.s32 	%r153, %r501, %r503;
	ld.shared.u16 	%rs7, [%r153];
	add.s16 	%rs26, %rs7, 1;
	st.shared.u16 	[%r153], %rs26;
	// begin inline asm
	shr.b32 %r395, %r871, %r430;
	// end inline asm
	and.b32  	%r504, %r371, %r395;
	shl.b32 	%r505, %r504, 10;
	and.b32  	%r506, %r505, 31744;
	add.s32 	%r507, %r100, %r506;
	shr.u32 	%r508, %r504, 4;
	and.b32  	%r509, %r508, 268435454;
	add.s32 	%r154, %r507, %r509;
	ld.shared.u16 	%rs8, [%r154];
	add.s16 	%rs27, %rs8, 1;
	st.shared.u16 	[%r154], %rs27;
	// begin inline asm
	shr.b32 %r398, %r870, %r430;
	// end inline asm
	and.b32  	%r510, %r371, %r398;
	shl.b32 	%r511, %r510, 10;
	and.b32  	%r512, %r511, 31744;
	add.s32 	%r513, %r100, %r512;
	shr.u32 	%r514, %r510, 4;
	and.b32  	%r515, %r514, 268435454;
	add.s32 	%r155, %r513, %r515;
	ld.shared.u16 	%rs9, [%r155];
	add.s16 	%rs28, %rs9, 1;
	st.shared.u16 	[%r155], %rs28;
	// begin inline asm
	shr.b32 %r401, %r869, %r430;
	// end inline asm
	and.b32  	%r516, %r371, %r401;
	shl.b32 	%r517, %r516, 10;
	and.b32  	%r518, %r517, 31744;
	add.s32 	%r519, %r100, %r518;
	shr.u32 	%r520, %r516, 4;
	and.b32  	%r521, %r520, 268435454;
	add.s32 	%r156, %r519, %r521;
	ld.shared.u16 	%rs10, [%r156];
	add.s16 	%rs29, %rs10, 1;
	st.shared.u16 	[%r156], %rs29;
	// begin inline asm
	shr.b32 %r404, %r868, %r430;
	// end inline asm
	and.b32  	%r522, %r371, %r404;
	shl.b32 	%r523, %r522, 10;
	and.b32  	%r524, %r523, 31744;
	add.s32 	%r525, %r100, %r524;
	shr.u32 	%r526, %r522, 4;
	and.b32  	%r527, %r526, 268435454;
	add.s32 	%r157, %r525, %r527;
	ld.shared.u16 	%rs11, [%r157];
	add.s16 	%rs30, %rs11, 1;
	st.shared.u16 	[%r157], %rs30;
	// begin inline asm
	shr.b32 %r407, %r867, %r430;
	// end inline asm
	and.b32  	%r528, %r371, %r407;
	shl.b32 	%r529, %r528, 10;
	and.b32  	%r530, %r529, 31744;
	add.s32 	%r531, %r100, %r530;
	shr.u32 	%r532, %r528, 4;
	and.b32  	%r533, %r532, 268435454;
	add.s32 	%r158, %r531, %r533;
	ld.shared.u16 	%rs12, [%r158];
	add.s16 	%rs31, %rs12, 1;
	st.shared.u16 	[%r158], %rs31;
	// begin inline asm
	shr.b32 %r410, %r866, %r430;
	// end inline asm
	and.b32  	%r534, %r371, %r410;
	shl.b32 	%r535, %r534, 10;
	and.b32  	%r536, %r535, 31744;
	add.s32 	%r537, %r100, %r536;
	shr.u32 	%r538, %r534, 4;
	and.b32  	%r539, %r538, 268435454;
	add.s32 	%r159, %r537, %r539;
	ld.shared.u16 	%rs13, [%r159];
	add.s16 	%rs32, %rs13, 1;
	st.shared.u16 	[%r159], %rs32;
	// begin inline asm
	shr.b32 %r413, %r865, %r430;
	// end inline asm
	and.b32  	%r540, %r371, %r413;
	shl.b32 	%r541, %r540, 10;
	and.b32  	%r542, %r541, 31744;
	add.s32 	%r543, %r100, %r542;
	shr.u32 	%r544, %r540, 4;
	and.b32  	%r545, %r544, 268435454;
	add.s32 	%r160, %r543, %r545;
	ld.shared.u16 	%rs14, [%r160];
	add.s16 	%rs33, %rs14, 1;
	st.shared.u16 	[%r160], %rs33;
	// begin inline asm
	shr.b32 %r416, %r864, %r430;
	// end inline asm
	and.b32  	%r546, %r371, %r416;
	shl.b32 	%r547, %r546, 10;
	and.b32  	%r548, %r547, 31744;
	add.s32 	%r549, %r100, %r548;
	shr.u32 	%r550, %r546, 4;
	and.b32  	%r551, %r550, 268435454;
	add.s32 	%r161, %r549, %r551;
	ld.shared.u16 	%rs15, [%r161];
	add.s16 	%rs34, %rs15, 1;
	st.shared.u16 	[%r161], %rs34;
	// begin inline asm
	shr.b32 %r419, %r863, %r430;
	// end inline asm
	and.b32  	%r552, %r371, %r419;
	shl.b32 	%r553, %r552, 10;
	and.b32  	%r554, %r553, 31744;
	add.s32 	%r555, %r100, %r554;
	shr.u32 	%r556, %r552, 4;
	and.b32  	%r557, %r556, 268435454;
	add.s32 	%r162, %r555, %r557;
	ld.shared.u16 	%rs16, [%r162];
	add.s16 	%rs35, %rs16, 1;
	st.shared.u16 	[%r162], %rs35;
	// begin inline asm
	shr.b32 %r422, %r862, %r430;
	// end inline asm
	and.b32  	%r558, %r371, %r422;
	shl.b32 	%r559, %r558, 10;
	and.b32  	%r560, %r559, 31744;
	add.s32 	%r561, %r100, %r560;
	shr.u32 	%r562, %r558, 4;
	and.b32  	%r563, %r562, 268435454;
	add.s32 	%r163, %r561, %r563;
	ld.shared.u16 	%rs17, [%r163];
	add.s16 	%rs36, %rs17, 1;
	st.shared.u16 	[%r163], %rs36;
	// begin inline asm
	shr.b32 %r425, %r861, %r430;
	// end inline asm
	and.b32  	%r564, %r371, %r425;
	shl.b32 	%r565, %r564, 10;
	and.b32  	%r566, %r565, 31744;
	add.s32 	%r567, %r100, %r566;
	shr.u32 	%r568, %r564, 4;
	and.b32  	%r569, %r568, 268435454;
	add.s32 	%r164, %r567, %r569;
	ld.shared.u16 	%rs18, [%r164];
	add.s16 	%rs37, %rs18, 1;
	st.shared.u16 	[%r164], %rs37;
	// begin inline asm
	shr.b32 %r428, %r860, %r430;
	// end inline asm
	and.b32  	%r570, %r371, %r428;
	shl.b32 	%r571, %r570, 10;
	and.b32  	%r572, %r571, 31744;
	add.s32 	%r573, %r100, %r572;
	shr.u32 	%r574, %r570, 4;
	and.b32  	%r575, %r574, 268435454;
	add.s32 	%r165, %r573, %r575;
	ld.shared.u16 	%rs19, [%r165];
	add.s16 	%rs38, %rs19, 1;
	st.shared.u16 	[%r165], %rs38;
	bar.sync 	0;
	ld.shared.u32 	%r166, [%r101];
	ld.shared.u32 	%r576, [%r101+4];
	ld.shared.u32 	%r577, [%r101+8];
	ld.shared.u32 	%r578, [%r101+12];
	ld.shared.u32 	%r579, [%r101+16];
	ld.shared.u32 	%r580, [%r101+20];
	ld.shared.u32 	%r581, [%r101+24];
	ld.shared.u32 	%r582, [%r101+28];
	ld.shared.u32 	%r583, [%r101+32];
	ld.shared.u32 	%r584, [%r101+36];
	ld.shared.u32 	%r585, [%r101+40];
	ld.shared.u32 	%r586, [%r101+44];
	ld.shared.u32 	%r587, [%r101+48];
	ld.shared.u32 	%r588, [%r101+52];
	ld.shared.u32 	%r589, [%r101+56];
	ld.shared.u32 	%r590, [%r101+60];
	ld.shared.u32 	%r591, [%r101+64];
	ld.shared.u32 	%r592, [%r101+68];
	ld.shared.u32 	%r593, [%r101+72];
	ld.shared.u32 	%r594, [%r101+76];
	ld.shared.u32 	%r595, [%r101+80];
	ld.shared.u32 	%r596, [%r101+84];
	ld.shared.u32 	%r597, [%r101+88];
	ld.shared.u32 	%r598, [%r101+92];
	ld.shared.u32 	%r599, [%r101+96];
	ld.shared.u32 	%r600, [%r101+100];
	ld.shared.u32 	%r601, [%r101+104];
	ld.shared.u32 	%r602, [%r101+108];
	ld.shared.u32 	%r603, [%r101+112];
	ld.shared.u32 	%r604, [%r101+116];
	ld.shared.u32 	%r605, [%r101+120];
	ld.shared.u32 	%r606, [%r101+124];
	ld.shared.u32 	%r607, [%r101+128];
	add.s32 	%r167, %r576, %r166;
	add.s32 	%r168, %r577, %r167;
	add.s32 	%r169, %r578, %r168;
	add.s32 	%r170, %r579, %r169;
	add.s32 	%r171, %r580, %r170;
	add.s32 	%r172, %r581, %r171;
	add.s32 	%r173, %r582, %r172;
	add.s32 	%r174, %r583, %r173;
	add.s32 	%r175, %r584, %r174;
	add.s32 	%r176, %r585, %r175;
	add.s32 	%r177, %r586, %r176;
	add.s32 	%r178, %r587, %r177;
	add.s32 	%r179, %r588, %r178;
	add.s32 	%r180, %r589, %r179;
	add.s32 	%r181, %r590, %r180;
	add.s32 	%r182, %r591, %r181;
	add.s32 	%r183, %r592, %r182;
	add.s32 	%r184, %r593, %r183;
	add.s32 	%r185, %r594, %r184;
	add.s32 	%r186, %r595, %r185;
	add.s32 	%r187, %r596, %r186;
	add.s32 	%r188, %r597, %r187;
	add.s32 	%r189, %r598, %r188;
	add.s32 	%r190, %r599, %r189;
	add.s32 	%r191, %r600, %r190;
	add.s32 	%r192, %r601, %r191;
	add.s32 	%r193, %r602, %r192;
	add.s32 	%r194, %r603, %r193;
	add.s32 	%r195, %r604, %r194;
	add.s32 	%r196, %r605, %r195;
	add.s32 	%r197, %r606, %r196;
	add.s32 	%r436, %r607, %r197;
	// begin inline asm
	mov.u32 %r431, %laneid;
	// end inline asm
	mov.b32 	%r434, 1;
	mov.b32 	%r461, -1;
	// begin inline asm
	{  .reg .u32 r0;  .reg .pred p;  shfl.sync.up.b32 r0|p, %r436, %r434, %r459, %r461;  @p add.u32 r0, r0, %r436;  mov.u32 %r432, r0;}
	// end inline asm
	mov.b32 	%r440, 2;
	// begin inline asm
	{  .reg .u32 r0;  .reg .pred p;  shfl.sync.up.b32 r0|p, %r432, %r440, %r459, %r461;  @p add.u32 r0, r0, %r432;  mov.u32 %r438, r0;}
	// end inline asm
	mov.b32 	%r446, 4;
	// begin inline asm
	{  .reg .u32 r0;  .reg .pred p;  shfl.sync.up.b32 r0|p, %r438, %r446, %r459, %r461;  @p add.u32 r0, r0, %r438;  mov.u32 %r444, r0;}
	// end inline asm
	mov.b32 	%r452, 8;
	// begin inline asm
	{  .reg .u32 r0;  .reg .pred p;  shfl.sync.up.b32 r0|p, %r444, %r452, %r459, %r461;  @p add.u32 r0, r0, %r444;  mov.u32 %r450, r0;}
	// end inline asm
	mov.b32 	%r458, 16;
	// begin inline asm
	{  .reg .u32 r0;  .reg .pred p;  shfl.sync.up.b32 r0|p, %r450, %r458, %r459, %r461;  @p add.u32 r0, r0, %r450;  mov.u32 %r456, r0;}
	// end inline asm
	setp.ne.s32 	%p41, %r431, 31;
	@%p41 bra 	$L__BB17_79;
	st.shared.u32 	[%r102], %r456;
$L__BB17_79:
	sub.s32 	%r608, %r456, %r436;
	setp.gt.u32 	%p42, %r2, 31;
	setp.eq.s32 	%p43, %r99, 7;
	setp.eq.s32 	%p44, %r99, 6;
	setp.eq.s32 	%p45, %r99, 5;
	setp.eq.s32 	%p46, %r99, 4;
	setp.eq.s32 	%p47, %r99, 3;
	setp.eq.s32 	%p48, %r99, 2;
	setp.eq.s32 	%p49, %r99, 1;
	bar.sync 	0;
	ld.shared.v4.u32 	{%r609, %r610, %r611, %r612}, [_ZZN3cub18CUB_300001_SM_10006detail10radix_sort31DeviceRadixSortSingleTileKernelINS1_5radix10policy_hubIiiyE10Policy1000ELNS0_9SortOrderE0EiiyNS1_21identity_decomposer_tEEEvPKT1_PSA_PKT2_PSE_T3_iiT4_E12temp_storage+33792];
	selp.b32 	%r613, %r609, %r898, %p49;
	add.s32 	%r614, %r610, %r609;
	selp.b32 	%r615, %r614, %r613, %p48;
	add.s32 	%r616, %r614, %r611;
	selp.b32 	%r617, %r616, %r615, %p47;
	add.s32 	%r618, %r616, %r612;
	selp.b32 	%r619, %r618, %r617, %p46;
	ld.shared.v4.u32 	{%r620, %r621, %r622, %r623}, [_ZZN3cub18CUB_300001_SM_10006detail10radix_sort31DeviceRadixSortSingleTileKernelINS1_5radix10policy_hubIiiyE10Policy1000ELNS0_9SortOrderE0EiiyNS1_21identity_decomposer_tEEEvPKT1_PSA_PKT2_PSE_T3_iiT4_E12temp_storage+33808];
	add.s32 	%r624, %r618, %r620;
	selp.b32 	%r625, %r624, %r619, %p45;
	add.s32 	%r626, %r624, %r621;
	selp.b32 	%r627, %r626, %r625, %p44;
	add.s32 	%r628, %r626, %r622;
	selp.b32 	%r898, %r628, %r627, %p43;
	add.s32 	%r202, %r628, %r623;
	setp.ne.s32 	%p50, %r431, 0;
	selp.b32 	%r629, %r608, 0, %p50;
	add.s32 	%r630, %r898, %r629;
	or.pred  	%p51, %p42, %p50;
	selp.b32 	%r899, %r630, %r608, %p42;
	@%p51 bra 	$L__BB17_81;
	shl.b32 	%r899, %r202, 16;
	st.shared.u32 	[_ZZN3cub18CUB_300001_SM_10006detail10radix_sort31DeviceRadixSortSingleTileKernelINS1_5radix10policy_hubIiiyE10Policy1000ELNS0_9SortOrderE0EiiyNS1_21identity_decomposer_tEEEvPKT1_PSA_PKT2_PSE_T3_iiT4_E12temp_storage+33832], %r899;
$L__BB17_81:
	setp.eq.s32 	%p52, %r2, 0;
	bar.sync 	0;
	ld.shared.u32 	%r631, [_ZZN3cub18CUB_300001_SM_10006detail10radix_sort31DeviceRadixSortSingleTileKernelINS1_5radix10policy_hubIiiyE10Policy1000ELNS0_9SortOrderE0EiiyNS1_21identity_decomposer_tEEEvPKT1_PSA_PKT2_PSE_T3_iiT4_E12temp_storage+33832];
	selp.b32 	%r632, 0, %r631, %p52;
	add.s32 	%r633, %r899, %r632;
	add.s32 	%r634, %r166, %r633;
	add.s32 	%r635, %r167, %r633;
	add.s32 	%r636, %r168, %r633;
	add.s32 	%r637, %r169, %r633;
	add.s32 	%r638, %r170, %r633;
	add.s32 	%r639, %r171, %r633;
	add.s32 	%r640, %r172, %r633;
	add.s32 	%r641, %r173, %r633;
	add.s32 	%r642, %r174, %r633;
	add.s32 	%r643, %r175, %r633;
	add.s32 	%r644, %r176, %r633;
	add.s32 	%r645, %r177, %r633;
	add.s32 	%r646, %r178, %r633;
	add.s32 	%r647, %r179, %r633;
	add.s32 	%r648, %r180, %r633;
	add.s32 	%r649, %r181, %r633;
	add.s32 	%r650, %r182, %r633;
	add.s32 	%r651, %r183, %r633;
	add.s32 	%r652, %r184, %r633;
	add.s32 	%r653, %r185, %r633;
	add.s32 	%r654, %r186, %r633;
	add.s32 	%r655, %r187, %r633;
	add.s32 	%r656, %r188, %r633;
	add.s32 	%r657, %r189, %r633;
	add.s32 	%r658, %r190, %r633;
	add.s32 	%r659, %r191, %r633;
	add.s32 	%r660, %r192, %r633;
	add.s32 	%r661, %r193, %r633;
	add.s32 	%r662, %r194, %r633;
	add.s32 	%r663, %r195, %r633;
	add.s32 	%r664, %r196, %r633;
	add.s32 	%r665, %r197, %r633;
	st.shared.u32 	[%r101], %r633;
	st.shared.u32 	[%r101+4], %r634;
	st.shared.u32 	[%r101+8], %r635;
	st.shared.u32 	[%r101+12], %r636;
	st.shared.u32 	[%r101+16], %r637;
	st.shared.u32 	[%r101+20], %r638;
	st.shared.u32 	[%r101+24], %r639;
	st.shared.u32 	[%r101+28], %r640;
	st.shared.u32 	[%r101+32], %r641;
	st.shared.u32 	[%r101+36], %r642;
	st.shared.u32 	[%r101+40], %r643;
	st.shared.u32 	[%r101+44], %r644;
	st.shared.u32 	[%r101+48], %r645;
	st.shared.u32 	[%r101+52], %r646;
	st.shared.u32 	[%r101+56], %r647;
	st.shared.u32 	[%r101+60], %r648;
	st.shared.u32 	[%r101+64], %r649;
	st.shared.u32 	[%r101+68], %r650;
	st.shared.u32 	[%r101+72], %r651;
	st.shared.u32 	[%r101+76], %r652;
	st.shared.u32 	[%r101+80], %r653;
	st.shared.u32 	[%r101+84], %r654;
	st.shared.u32 	[%r101+88], %r655;
	st.shared.u32 	[%r101+92], %r656;
	st.shared.u32 	[%r101+96], %r657;
	st.shared.u32 	[%r101+100], %r658;
	st.shared.u32 	[%r101+104], %r659;
	st.shared.u32 	[%r101+108], %r660;
	st.shared.u32 	[%r101+112], %r661;
	st.shared.u32 	[%r101+116], %r662;
	st.shared.u32 	[%r101+120], %r663;
	st.shared.u32 	[%r101+124], %r664;
	st.shared.u32 	[%r101+128], %r665;
	bar.sync 	0;
	cvt.u32.u16 	%r666, %rs1;
	ld.shared.u16 	%r667, [%r147];
	add.s32 	%r206, %r667, %r666;
	cvt.u32.u16 	%r668, %rs2;
	ld.shared.u16 	%r669, [%r148];
	add.s32 	%r207, %r669, %r668;
	cvt.u32.u16 	%r670, %rs3;
	ld.shared.u16 	%r671, [%r149];
	add.s32 	%r208, %r671, %r670;
	cvt.u32.u16 	%r672, %rs4;
	ld.shared.u16 	%r673, [%r150];
	add.s32 	%r209, %r673, %r672;
	cvt.u32.u16 	%r674, %rs5;
	ld.shared.u16 	%r675, [%r151];
	add.s32 	%r210, %r675, %r674;
	cvt.u32.u16 	%r676, %rs6;
	ld.shared.u16 	%r677, [%r152];
	add.s32 	%r211, %r677, %r676;
	cvt.u32.u16 	%r678, %rs7;
	ld.shared.u16 	%r679, [%r153];
	add.s32 	%r212, %r679, %r678;
	cvt.u32.u16 	%r680, %rs8;
	ld.shared.u16 	%r681, [%r154];
	add.s32 	%r213, %r681, %r680;
	cvt.u32.u16 	%r682, %rs9;
	ld.shared.u16 	%r683, [%r155];
	add.s32 	%r214, %r683, %r682;
	cvt.u32.u16 	%r684, %rs10;
	ld.shared.u16 	%r685, [%r156];
	add.s32 	%r215, %r685, %r684;
	cvt.u32.u16 	%r686, %rs11;
	ld.shared.u16 	%r687, [%r157];
	add.s32 	%r216, %r687, %r686;
	cvt.u32.u16 	%r688, %rs12;
	ld.shared.u16 	%r689, [%r158];
	add.s32 	%r217, %r689, %r688;
	cvt.u32.u16 	%r690, %rs13;
	ld.shared.u16 	%r691, [%r159];
	add.s32 	%r218, %r691, %r690;
	cvt.u32.u16 	%r692, %rs14;
	ld.shared.u16 	%r693, [%r160];
	add.s32 	%r219, %r693, %r692;
	cvt.u32.u16 	%r694, %rs15;
	ld.shared.u16 	%r695, [%r161];
	add.s32 	%r220, %r695, %r694;
	cvt.u32.u16 	%r696, %rs16;
	ld.shared.u16 	%r697, [%r162];
	add.s32 	%r221, %r697, %r696;
	cvt.u32.u16 	%r698, %rs17;
	ld.shared.u16 	%r699, [%r163];
	add.s32 	%r222, %r699, %r698;
	cvt.u32.u16 	%r700, %rs18;
	ld.shared.u16 	%r701, [%r164];
	add.s32 	%r223, %r701, %r700;
	cvt.u32.u16 	%r702, %rs19;
	ld.shared.u16 	%r703, [%r165];
	add.s32 	%r224, %r703, %r702;
	bar.sync 	0;
	setp.lt.s32 	%p53, %r859, %r304;
	@%p53 bra 	$L__BB17_121;
	cvt.u64.u32 	%rd15, %r2;
	shl.b32 	%r704, %r206, 2;
	mov.u32 	%r705, _ZZN3cub18CUB_300001_SM_10006detail10radix_sort31DeviceRadixSortSingleTileKernelINS1_5radix10policy_hubIiiyE10Policy1000ELNS0_9SortOrderE0EiiyNS1_21identity_decomposer_tEEEvPKT1_PSA_PKT2_PSE_T3_iiT4_E12temp_storage;
	add.s32 	%r706, %r705, %r704;
	st.shared.u32 	[%r706], %r878;
	shl.b32 	%r707, %r207, 2;
	add.s32 	%r708, %r705, %r707;
	st.shared.u32 	[%r708], %r877;
	shl.b32 	%r709, %r208, 2;
	add.s32 	%r710, %r705, %r709;
	st.shared.u32 	[%r710], %r876;
	shl.b32 	%r711, %r209, 2;
	add.s32 	%r712, %r705, %r711;
	st.shared.u32 	[%r712], %r875;
	shl.b32 	%r713, %r210, 2;
	add.s32 	%r714, %r705, %r713;
	st.shared.u32 	[%r714], %r874;
	shl.b32 	%r715, %r211, 2;
	add.s32 	%r716, %r705, %r715;
	st.shared.u32 	[%r716], %r873;
	shl.b32 	%r717, %r212, 2;
	add.s32 	%r718, %r705, %r717;
	st.shared.u32 	[%r718], %r872;
	shl.b32 	%r719, %r213, 2;
	add.s32 	%r720, %r705, %r719;
	st.shared.u32 	[%r720], %r871;
	shl.b32 	%r721, %r214, 2;
	add.s32 	%r722, %r705, %r721;
	st.shared.u32 	[%r722], %r870;
	shl.b32 	%r723, %r215, 2;
	add.s32 	%r724, %r705, %r723;
	st.shared.u32 	[%r724], %r869;
	shl.b32 	%r725, %r216, 2;
	add.s32 	%r726, %r705, %r725;
	st.shared.u32 	[%r726], %r868;
	shl.b32 	%r727, %r217, 2;
	add.s32 	%r728, %r705, %r727;
	st.shared.u32 	[%r728], %r867;
	shl.b32 	%r729, %r218, 2;
	add.s32 	%r730, %r705, %r729;
	st.shared.u32 	[%r730], %r866;
	shl.b32 	%r731, %r219, 2;
	add.s32 	%r732, %r705, %r731;
	st.shared.u32 	[%r732], %r865;
	shl.b32 	%r733, %r220, 2;
	add.s32 	%r734, %r705, %r733;
	st.shared.u32 	[%r734], %r864;
	shl.b32 	%r735, %r221, 2;
	add.s32 	%r736, %r705, %r735;
	st.shared.u32 	[%r736], %r863;
	shl.b32 	%r737, %r222, 2;
	add.s32 	%r738, %r705, %r737;
	st.shared.u32 	[%r738], %r862;
	shl.b32 	%r739, %r223, 2;
	add.s32 	%r740, %r705, %r739;
	st.shared.u32 	[%r740], %r861;
	shl.b32 	%r741, %r224, 2;
	add.s32 	%r742, %r705, %r741;
	st.shared.u32 	[%r742], %r860;
	bar.sync 	0;
	mad.lo.s32 	%r225, %r2, -72, %r103;
	ld.shared.u32 	%r226, [%r225];
	ld.shared.u32 	%r227, [%r225+1024];
	ld.shared.u32 	%r228, [%r225+2048];
	ld.shared.u32 	%r229, [%r225+3072];
	ld.shared.u32 	%r230, [%r225+4096];
	ld.shared.u32 	%r231, [%r225+5120];
	ld.shared.u32 	%r232, [%r225+6144];
	ld.shared.u32 	%r233, [%r225+7168];
	ld.shared.u32 	%r234, [%r225+8192];
	ld.shared.u32 	%r235, [%r225+9216];
	ld.shared.u32 	%r236, [%r225+10240];
	ld.shared.u32 	%r237, [%r225+11264];
	ld.shared.u32 	%r238, [%r225+12288];
	ld.shared.u32 	%r239, [%r225+13312];
	ld.shared.u32 	%r240, [%r225+14336];
	ld.shared.u32 	%r241, [%r225+15360];
	ld.shared.u32 	%r242, [%r225+16384];
	ld.shared.u32 	%r243, [%r225+17408];
	ld.shared.u32 	%r244, [%r225+18432];
	bar.sync 	0;
	st.shared.u32 	[%r706], %r897;
	st.shared.u32 	[%r708], %r896;
	st.shared.u32 	[%r710], %r895;
	st.shared.u32 	[%r712], %r894;
	st.shared.u32 	[%r714], %r893;
	st.shared.u32 	[%r716], %r892;
	st.shared.u32 	[%r718], %r891;
	st.shared.u32 	[%r720], %r890;
	st.shared.u32 	[%r722], %r889;
	st.shared.u32 	[%r724], %r888;
	st.shared.u32 	[%r726], %r887;
	st.shared.u32 	[%r728], %r886;
	st.shared.u32 	[%r730], %r885;
	st.shared.u32 	[%r732], %r884;
	st.shared.u32 	[%r734], %r883;
	st.shared.u32 	[%r736], %r882;
	st.shared.u32 	[%r738], %r881;
	st.shared.u32 	[%r740], %r880;
	st.shared.u32 	[%r742], %r879;
	bar.sync 	0;
	ld.shared.u32 	%r245, [%r225+1024];
	ld.shared.u32 	%r246, [%r225+2048];
	ld.shared.u32 	%r247, [%r225+3072];
	ld.shared.u32 	%r248, [%r225+4096];
	ld.shared.u32 	%r249, [%r225+5120];
	ld.shared.u32 	%r250, [%r225+6144];
	ld.shared.u32 	%r251, [%r225+7168];
	ld.shared.u32 	%r252, [%r225+8192];
	ld.shared.u32 	%r253, [%r225+9216];
	ld.shared.u32 	%r254, [%r225+10240];
	ld.shared.u32 	%r255, [%r225+11264];
	ld.shared.u32 	%r256, [%r225+12288];
	ld.shared.u32 	%r257, [%r225+13312];
	ld.shared.u32 	%r258, [%r225+14336];
	ld.shared.u32 	%r259, [%r225+15360];
	ld.shared.u32 	%r260, [%r225+16384];
	ld.shared.u32 	%r261, [%r225+17408];
	ld.shared.u32 	%r262, [%r225+18432];
	setp.gt.u64 	%p54, %rd2, %rd15;
	cvta.to.global.u64 	%rd16, %rd6;
	mul.wide.u32 	%rd17, %r2, 4;
	add.s64 	%rd4, %rd16, %rd17;
	cvta.to.global.u64 	%rd18, %rd8;
	add.s64 	%rd5, %rd18, %rd17;
	@%p54 bra 	$L__BB17_83;
	bra.uni 	$L__BB17_84;
$L__BB17_83:
	xor.b32  	%r743, %r226, -2147483648;
	ld.shared.u32 	%r744, [%r225];
	st.global.u32 	[%rd4], %r743;
	st.global.u32 	[%rd5], %r744;
$L__BB17_84:
	add.s32 	%r745, %r2, 256;
	cvt.u64.u32 	%rd19, %r745;
	setp.le.u64 	%p55, %rd2, %rd19;
	@%p55 bra 	$L__BB17_86;
	xor.b32  	%r746, %r227, -2147483648;
	st.global.u32 	[%rd4+1024], %r746;
	st.global.u32 	[%rd5+1024], %r245;
$L__BB17_86:
	add.s32 	%r747, %r2, 512;
	cvt.u64.u32 	%rd20, %r747;
	setp.le.u64 	%p56, %rd2, %rd20;
	@%p56 bra 	$L__BB17_88;
	xor.b32  	%r748, %r228, -2147483648;
	st.global.u32 	[%rd4+2048], %r748;
	st.global.u32 	[%rd5+2048], %r246;
$L__BB17_88:
	add.s32 	%r749, %r2, 768;
	cvt.u64.u32 	%rd21, %r749;
	setp.le.u64 	%p57, %rd2, %rd21;
	@%p57 bra 	$L__BB17_90;
	xor.b32  	%r750, %r229, -2147483648;
	st.global.u32 	[%rd4+3072], %r750;
	st.global.u32 	[%rd5+3072], %r247;
$L__BB17_90:
	or.b32  	%r751, %r2, 1024;
	cvt.u64.u32 	%rd22, %r751;
	setp.le.u64 	%p58, %rd2, %rd22;
	@%p58 bra 	$L__BB17_92;
	xor.b32  	%r752, %r230, -2147483648;
	st.global.u32 	[%rd4+4096], %r752;
	st.global.u32 	[%rd5+4096], %r248;
$L__BB17_92:
	add.s32 	%r753, %r2, 1280;
	cvt.u64.u32 	%rd23, %r753;
	setp.le.u64 	%p59, %rd2, %rd23;
	@%p59 bra 	$L__BB17_94;
	xor.b32  	%r754, %r231, -2147483648;
	st.global.u32 	[%rd4+5120], %r754;
	st.global.u32 	[%rd5+5120], %r249;
$L__BB17_94:
	add.s32 	%r755, %r2, 1536;
	cvt.u64.u32 	%rd24, %r755;
	setp.le.u64 	%p60, %rd2, %rd24;
	@%p60 bra 	$L__BB17_96;
	xor.b32  	%r756, %r232, -2147483648;
	st.global.u32 	[%rd4+6144], %r756;
	st.global.u32 	[%rd5+6144], %r250;
$L__BB17_96:
	add.s32 	%r757, %r2, 1792;
	cvt.u64.u32 	%rd25, %r757;
	setp.le.u64 	%p61, %rd2, %rd25;
	@%p61 bra 	$L__BB17_98;
	xor.b32  	%r758, %r233, -2147483648;
	st.global.u32 	[%rd4+7168], %r758;
	st.global.u32 	[%rd5+7168], %r251;
$L__BB17_98:
	or.b32  	%r759, %r2, 2048;
	cvt.u64.u32 	%rd26, %r759;
	setp.le.u64 	%p62, %rd2, %rd26;
	@%p62 bra 	$L__BB17_100;
	xor.b32  	%r760, %r234, -2147483648;
	st.global.u32 	[%rd4+8192], %r760;
	st.global.u32 	[%rd5+8192], %r252;
$L__BB17_100:
	add.s32 	%r761, %r2, 2304;
	cvt.u64.u32 	%rd27, %r761;
	setp.le.u64 	%p63, %rd2, %rd27;
	@%p63 bra 	$L__BB17_102;
	xor.b32  	%r762, %r235, -2147483648;
	st.global.u32 	[%rd4+9216], %r762;
	st.global.u32 	[%rd5+9216], %r253;
$L__BB17_102:
	add.s32 	%r763, %r2, 2560;
	cvt.u64.u32 	%rd28, %r763;
	setp.le.u64 	%p64, %rd2, %rd28;
	@%p64 bra 	$L__BB17_104;
	xor.b32  	%r764, %r236, -2147483648;
	st.global.u32 	[%rd4+10240], %r764;
	st.global.u32 	[%rd5+10240], %r254;
$L__BB17_104:
	add.s32 	%r765, %r2, 2816;
	cvt.u64.u32 	%rd29, %r765;
	setp.le.u64 	%p65, %rd2, %rd29;
	@%p65 bra 	$L__BB17_106;
	xor.b32  	%r766, %r237, -2147483648;
	st.global.u32 	[%rd4+11264], %r766;
	st.global.u32 	[%rd5+11264], %r255;
$L__BB17_106:
	or.b32  	%r767, %r2, 3072;
	cvt.u64.u32 	%rd30, %r767;
	setp.le.u64 	%p66, %rd2, %rd30;
	@%p66 bra 	$L__BB17_108;
	xor.b32  	%r768, %r238, -2147483648;
	st.global.u32 	[%rd4+12288], %r768;
	st.global.u32 	[%rd5+12288], %r256;
$L__BB17_108:
	add.s32 	%r769, %r2, 3328;
	cvt.u64.u32 	%rd31, %r769;
	setp.le.u64 	%p67, %rd2, %rd31;
	@%p67 bra 	$L__BB17_110;
	xor.b32  	%r770, %r239, -2147483648;
	st.global.u32 	[%rd4+13312], %r770;
	st.global.u32 	[%rd5+13312], %r257;
$L__BB17_110:
	add.s32 	%r771, %r2, 3584;
	cvt.u64.u32 	%rd32, %r771;
	setp.le.u64 	%p68, %rd2, %rd32;
	@%p68 bra 	$L__BB17_112;
	xor.b32  	%r772, %r240, -2147483648;
	st.global.u32 	[%rd4+14336], %r772;
	st.global.u32 	[%rd5+14336], %r258;
$L__BB17_112:
	add.s32 	%r773, %r2, 3840;
	cvt.u64.u32 	%rd33, %r773;
	setp.le.u64 	%p69, %rd2, %rd33;
	@%p69 bra 	$L__BB17_114;
	xor.b32  	%r774, %r241, -2147483648;
	st.global.u32 	[%rd4+15360], %r774;
	st.global.u32 	[%rd5+15360], %r259;
$L__BB17_114:
	or.b32  	%r775, %r2, 4096;
	cvt.u64.u32 	%rd34, %r775;
	setp.le.u64 	%p70, %rd2, %rd34;
	@%p70 bra 	$L__BB17_116;
	xor.b32  	%r776, %r242, -2147483648;
	st.global.u32 	[%rd4+16384], %r776;
	st.global.u32 	[%rd5+16384], %r260;
$L__BB17_116:
	add.s32 	%r777, %r2, 4352;
	cvt.u64.u32 	%rd35, %r777;
	setp.le.u64 	%p71, %rd2, %rd35;
	@%p71 bra 	$L__BB17_118;
	xor.b32  	%r778, %r243, -2147483648;
	st.global.u32 	[%rd4+17408], %r778;
	st.global.u32 	[%rd5+17408], %r261;
$L__BB17_118:
	add.s32 	%r779, %r2, 4608;
	cvt.u64.u32 	%rd36, %r779;
	setp.le.u64 	%p72, %rd2, %rd36;
	@%p72 bra 	$L__BB17_120;
	xor.b32  	%r780, %r244, -2147483648;
	st.global.u32 	[%rd4+18432], %r780;
	st.global.u32 	[%rd5+18432], %r262;
$L__BB17_120:
	ret;
$L__BB17_121:
	shl.b32 	%r781, %r206, 2;
	mov.u32 	%r782, _ZZN3cub18CUB_300001_SM_10006detail10radix_sort31DeviceRadixSortSingleTileKernelINS1_5radix10policy_hubIiiyE10Policy1000ELNS0_9SortOrderE0EiiyNS1_21identity_decomposer_tEEEvPKT1_PSA_PKT2_PSE_T3_iiT4_E12temp_storage;
	add.s32 	%r783, %r782, %r781;
	st.shared.u32 	[%r783], %r878;
	shl.b32 	%r784, %r207, 2;
	add.s32 	%r785, %r782, %r784;
	st.shared.u32 	[%r785], %r877;
	shl.b32 	%r786, %r208, 2;
	add.s32 	%r787, %r782, %r786;
	st.shared.u32 	[%r787], %r876;
	shl.b32 	%r788, %r209, 2;
	add.s32 	%r789, %r782, %r788;
	st.shared.u32 	[%r789], %r875;
	shl.b32 	%r790, %r210, 2;
	add.s32 	%r791, %r782, %r790;
	st.shared.u32 	[%r791], %r874;
	shl.b32 	%r792, %r211, 2;
	add.s32 	%r793, %r782, %r792;
	st.shared.u32 	[%r793], %r873;
	shl.b32 	%r794, %r212, 2;
	add.s32 	%r795, %r782, %r794;
	st.shared.u32 	[%r795], %r872;
	shl.b32 	%r796, %r213, 2;
	add.s32 	%r797, %r782, %r796;
	st.shared.u32 	[%r797], %r871;
	shl.b32 	%r798, %r214, 2;
	add.s32 	%r799, %r782, %r798;
	st.shared.u32 	[%r799], %r870;
	shl.b32 	%r800, %r215, 2;
	add.s32 	%r801, %r782, %r800;
	st.shared.u32 	[%r801], %r869;
	shl.b32 	%r802, %r216, 2;
	add.s32 	%r803, %r782, %r802;
	st.shared.u32 	[%r803], %r868;
	shl.b32 	%r804, %r217, 2;
	add.s32 	%r805, %r782, %r804;
	st.shared.u32 	[%r805], %r867;
	shl.b32 	%r806, %r218, 2;
	add.s32 	%r807, %r782, %r806;
	st.shared.u32 	[%r807], %r866;
	shl.b32 	%r808, %r219, 2;
	add.s32 	%r809, %r782, %r808;
	st.shared.u32 	[%r809], %r865;
	shl.b32 	%r810, %r220, 2;
	add.s32 	%r811, %r782, %r810;
	st.shared.u32 	[%r811], %r864;
	shl.b32 	%r812, %r221, 2;
	add.s32 	%r813, %r782, %r812;
	st.shared.u32 	[%r813], %r863;
	shl.b32 	%r814, %r222, 2;
	add.s32 	%r815, %r782, %r814;
	st.shared.u32 	[%r815], %r862;
	shl.b32 	%r816, %r223, 2;
	add.s32 	%r817, %r782, %r816;
	st.shared.u32 	[%r817], %r861;
	shl.b32 	%r818, %r224, 2;
	add.s32 	%r819, %r782, %r818;
	st.shared.u32 	[%r819], %r860;
	bar.sync 	0;
	ld.shared.u32 	%r878, [%r103];
	ld.shared.u32 	%r877, [%r103+4];
	ld.shared.u32 	%r876, [%r103+8];
	ld.shared.u32 	%r875, [%r103+12];
	ld.shared.u32 	%r874, [%r103+16];
	ld.shared.u32 	%r873, [%r103+20];
	ld.shared.u32 	%r872, [%r103+24];
	ld.shared.u32 	%r871, [%r103+28];
	ld.shared.u32 	%r870, [%r103+32];
	ld.shared.u32 	%r869, [%r103+36];
	ld.shared.u32 	%r868, [%r103+40];
	ld.shared.u32 	%r867, [%r103+44];
	ld.shared.u32 	%r866, [%r103+48];
	ld.shared.u32 	%r865, [%r103+52];
	ld.shared.u32 	%r864, [%r103+56];
	ld.shared.u32 	%r863, [%r103+60];
	ld.shared.u32 	%r862, [%r103+64];
	ld.shared.u32 	%r861, [%r103+68];
	ld.shared.u32 	%r860, [%r103+72];
	bar.sync 	0;
	st.shared.u32 	[%r783], %r897;
	st.shared.u32 	[%r785], %r896;
	st.shared.u32 	[%r787], %r895;
	st.shared.u32 	[%r789], %r894;
	st.shared.u32 	[%r791], %r893;
	st.shared.u32 	[%r793], %r892;
	st.shared.u32 	[%r795], %r891;
	st.shared.u32 	[%r797], %r890;
	st.shared.u32 	[%r799], %r889;
	st.shared.u32 	[%r801], %r888;
	st.shared.u32 	[%r803], %r887;
	st.shared.u32 	[%r805], %r886;
	st.shared.u32 	[%r807], %r885;
	st.shared.u32 	[%r809], %r884;
	st.shared.u32 	[%r811], %r883;
	st.shared.u32 	[%r813], %r882;
	st.shared.u32 	[%r815], %r881;
	st.shared.u32 	[%r817], %r880;
	st.shared.u32 	[%r819], %r879;
	bar.sync 	0;
	ld.shared.u32 	%r897, [%r103];
	ld.shared.u32 	%r896, [%r103+4];
	ld.shared.u32 	%r895, [%r103+8];
	ld.shared.u32 	%r894, [%r103+12];
	ld.shared.u32 	%r893, [%r103+16];
	ld.shared.u32 	%r892, [%r103+20];
	ld.shared.u32 	%r891, [%r103+24];
	ld.shared.u32 	%r890, [%r103+28];
	ld.shared.u32 	%r889, [%r103+32];
	ld.shared.u32 	%r888, [%r103+36];
	ld.shared.u32 	%r887, [%r103+40];
	ld.shared.u32 	%r886, [%r103+44];
	ld.shared.u32 	%r885, [%r103+48];
	ld.shared.u32 	%r884, [%r103+52];
	ld.shared.u32 	%r883, [%r103+56];
	ld.shared.u32 	%r882, [%r103+60];
	ld.shared.u32 	%r881, [%r103+64];
	ld.shared.u32 	%r880, [%r103+68];
	ld.shared.u32 	%r879, [%r103+72];
	bar.sync 	0;
	add.s32 	%r859, %r859, 6;
	add.s32 	%r858, %r858, -6;
	bra.uni 	$L__BB17_77;

}
	// .globl	_ZN3cub18CUB_300001_SM_10006detail10radix_sort30DeviceRadixSortHistogramKernelINS1_5radix10policy_hubIiiyE10Policy1000ELNS0_9SortOrderE0EiyNS1_21identity_decomposer_tEEEvPT2_PKT1_SA_iiT3_
.visible .entry _ZN3cub18CUB_300001_SM_10006detail10radix_sort30DeviceRadixSortHistogramKernelINS1_5radix10policy_hubIiiyE10Policy1000ELNS0_9SortOrderE0EiyNS1_21identity_decomposer_tEEEvPT2_PKT1_SA_iiT3_(
	.param .u64 .ptr .align 1 _ZN3cub18CUB_300001_SM_10006detail10radix_sort30DeviceRadixSortHistogramKernelINS1_5radix10policy_hubIiiyE10Policy1000ELNS0_9SortOrderE0EiyNS1_21identity_decomposer_tEEEvPT2_PKT1_SA_iiT3__param_0,
	.param .u64 .ptr .align 1 _ZN3cub18CUB_300001_SM_10006detail10radix_sort30DeviceRadixSortHistogramKernelINS1_5radix10policy_hubIiiyE10Policy1000ELNS0_9SortOrderE0EiyNS1_21identity_decomposer_tEEEvPT2_PKT1_SA_iiT3__param_1,
	.param .u64 _ZN3cub18CUB_300001_SM_10006detail10radix_sort30DeviceRadixSortHistogramKernelINS1_5radix10policy_hubIiiyE10Policy1000ELNS0_9SortOrderE0EiyNS1_21identity_decomposer_tEEEvPT2_PKT1_SA_iiT3__param_2,
	.param .u32 _ZN3cub18CUB_300001_SM_10006detail10radix_sort30DeviceRadixSortHistogramKernelINS1_5radix10policy_hubIiiyE10Policy1000ELNS0_9SortOrderE0EiyNS1_21identity_decomposer_tEEEvPT2_PKT1_SA_iiT3__param_3,
	.param .u32 _ZN3cub18CUB_300001_SM_10006detail10radix_sort30DeviceRadixSortHistogramKernelINS1_5radix10policy_hubIiiyE10Policy1000ELNS0_9SortOrderE0EiyNS1_21identity_decomposer_tEEEvPT2_PKT1_SA_iiT3__param_4,
	.param .align 1 .b8 _ZN3cub18CUB_300001_SM_10006detail10radix_sort30DeviceRadixSortHistogramKernelINS1_5radix10policy_hubIiiyE10Policy1000ELNS0_9SortOrderE0EiyNS1_21identity_decomposer_tEEEvPT2_PKT1_SA_iiT3__param_5[1]
)
.maxntid 128
{
	.reg .pred 	%p<91>;
	.reg .b32 	%r<486>;
	.reg .b64 	%rd<137>;
	// demoted variable
	.shared .align 4 .b8 _ZZN3cub18CUB_300001_SM_10006detail10radix_sort30DeviceRadixSortHistogramKernelINS1_5radix10policy_hubIiiyE10Policy1000ELNS0_9SortOrderE0EiyNS1_21identity_decomposer_tEEEvPT2_PKT1_SA_iiT3_E12temp_storage[4096];
	ld.param.u64 	%rd18, [_ZN3cub18CUB_300001_SM_10006detail10radix_sort30DeviceRadixSortHistogramKernelINS1_5radix10policy_hubIiiyE10Policy1000ELNS0_9SortOrderE0EiyNS1_21identity_decomposer_tEEEvPT2_PKT1_SA_iiT3__param_0];
	ld.param.u64 	%rd19, [_ZN3cub18CUB_300001_SM_10006detail10radix_sort30DeviceRadixSortHistogramKernelINS1_5radix10policy_hubIiiyE10Policy1000ELNS0_9SortOrderE0EiyNS1_21identity_decomposer_tEEEvPT2_PKT1_SA_iiT3__param_1];
	ld.param.u64 	%rd17, [_ZN3cub18CUB_300001_SM_10006detail10radix_sort30DeviceRadixSortHistogramKernelINS1_5radix10policy_hubIiiyE10Policy1000ELNS0_9SortOrderE0EiyNS1_21identity_decomposer_tEEEvPT2_PKT1_SA_iiT3__param_2];
	ld.param.u32 	%r174, [_ZN3cub18CUB_300001_SM_10006detail10radix_sort30DeviceRadixSortHistogramKernelINS1_5radix10policy_hubIiiyE10Policy1000ELNS0_9SortOrderE0EiyNS1_21identity_decomposer_tEEEvPT2_PKT1_SA_iiT3__param_3];
	ld.param.u32 	%r175, [_ZN3cub18CUB_300001_SM_10006detail10radix_sort30DeviceRadixSortHistogramKernelINS1_5radix10policy_hubIiiyE10Policy1000ELNS0_9SortOrderE0EiyNS1_21identity_decomposer_tEEEvPT2_PKT1_SA_iiT3__param_4];
	cvta.to.global.u64 	%rd1, %rd19;
	cvta.to.global.u64 	%rd2, %rd18;
	setp.eq.s64 	%p2, %rd17, 0;
	@%p2 bra 	$L__BB18_153;
	sub.s32 	%r176, %r175, %r174;
	add.s32 	%r177, %r176, 7;
	shr.s32 	%r178, %r177, 31;
	shr.u32 	%r179, %r178, 29;
	add.s32 	%r180, %r177, %r179;
	shr.s32 	%r181, %r180, 3;
	mov.u32 	%r182, %tid.x;
	setp.gt.u32 	%p3, %r182, 255;
	setp.lt.s32 	%p4, %r177, 8;
	mov.u32 	%r183, %ctaid.x;
	shl.b32 	%r184, %r183, 11;
	cvt.u64.u32 	%rd3, %r184;
	mov.u32 	%r185, %nctaid.x;
	shl.b32 	%r186, %r185, 11;
	cvt.u64.u32 	%rd4, %r186;
	add.s32 	%r1, %r181, -1;
	and.b32  	%r2, %r181, 15;
	and.b32  	%r3, %r181, 7;
	add.s32 	%r4, %r3, -1;
	and.b32  	%r5, %r181, 3;
	or.pred  	%p1, %p3, %p4;
	shl.b32 	%r187, %r182, 2;
	mov.u32 	%r188, _ZZN3cub18CUB_300001_SM_10006detail10radix_sort30DeviceRadixSortHistogramKernelINS1_5radix10policy_hubIiiyE10Policy1000ELNS0_9SortOrderE0EiyNS1_21identity_decomposer_tEEEvPT2_PKT1_SA_iiT3_E12temp_storage;
	add.s32 	%r6, %r188, %r187;
	and.b32  	%r7, %r181, 268435440;
	cvt.u64.u32 	%rd5, %r182;
	add.s32 	%r8, %r182, 128;
	add.s32 	%r9, %r182, 256;
	add.s32 	%r10, %r182, 384;
	add.s32 	%r11, %r182, 512;
	add.s32 	%r12, %r182, 640;
	add.s32 	%r13, %r182, 768;
	or.b32  	%r14, %r182, 1024;
	add.s32 	%r15, %r182, 1920;
	and.b32  	%r16, %r181, 268435448;
	and.b32  	%r17, %r181, 1;
	neg.s32 	%r18, %r7;
	add.s32 	%r19, %r6, 8192;
	add.s64 	%rd21, %rd17, -1;
	shr.u64 	%rd22, %rd21, 30;
	add.s64 	%rd23, %rd22, 1;
	min.u64 	%rd6, %rd23, %rd17;
	mov.b64 	%rd135, 0;
$L__BB18_2:
	@%p1 bra 	$L__BB18_30;
	setp.lt.u32 	%p5, %r1, 15;
	mov.b32 	%r439, 0;
	@%p5 bra 	$L__BB18_6;
	mov.u32 	%r436, %r19;
	mov.u32 	%r437, %r18;
$L__BB18_5:
	.pragma "nounroll";
	mov.b32 	%r190, 0;
	st.shared.u32 	[%r436+-8192], %r190;
	st.shared.u32 	[%r436+-7168], %r190;
	st.shared.u32 	[%r436+-6144], %r190;
	st.shared.u32 	[%r436+-5120], %r190;
	st.shared.u32 	[%r436+-4096], %r190;
	st.shared.u32 	[%r436+-3072], %r190;
	st.shared.u32 	[%r436+-2048], %r190;
	st.shared.u32 	[%r436+-1024], %r190;
	st.shared.u32 	[%r436], %r190;
	st.shared.u32 	[%r436+1024], %r190;
	st.shared.u32 	[%r436+2048], %r190;
	st.shared.u32 	[%r436+3072], %r190;
	st.shared.u32 	[%r436+4096], %r190;
	st.shared.u32 	[%r436+5120], %r190;
	st.shared.u32 	[%r436+6144], %r190;
	st.shared.u32 	[%r436+7168], %r190;
	add.s32 	%r437, %r437, 16;
	add.s32 	%r436, %r436, 16384;
	setp.ne.s32 	%p6, %r437, 0;
	mov.u32 	%r439, %r7;
	@%p6 bra 	$L__BB18_5;
$L__BB18_6:
	add.s32 	%r25, %r2, -1;
	setp.eq.s32 	%p7, %r2, 0;
	@%p7 bra 	$L__BB18_16;
	setp.lt.u32 	%p8, %r25, 7;
	@%p8 bra 	$L__BB18_9;
	shl.b32 	%r191, %r439, 10;
	add.s32 	%r192, %r6, %r191;
	mov.b32 	%r193, 0;
	st.shared.u32 	[%r192], %r193;
	st.shared.u32 	[%r192+1024], %r193;
	st.shared.u32 	[%r192+2048], %r193;
	st.shared.u32 	[%r192+3072], %r193;
	st.shared.u32 	[%r192+4096], %r193;
	st.shared.u32 	[%r192+5120], %r193;
	st.shared.u32 	[%r192+6144], %r193;
	st.shared.u32 	[%r192+7168], %r193;
	add.s32 	%r439, %r439, 8;
$L__BB18_9:
	setp.eq.s32 	%p9, %r3, 0;
	@%p9 bra 	$L__BB18_16;
	setp.lt.u32 	%p10, %r4, 3;
	@%p10 bra 	$L__BB18_12;
	shl.b32 	%r194, %r439, 10;
	add.s32 	%r195, %r6, %r194;
	mov.b32 	%r196, 0;
	st.shared.u32 	[%r195], %r196;
	st.shared.u32 	[%r195+1024], %r196;
	st.shared.u32 	[%r195+2048], %r196;
	st.shared.u32 	[%r195+3072], %r196;
	add.s32 	%r439, %r439, 4;
$L__BB18_12:
	setp.eq.s32 	%p11, %r5, 0;
	@%p11 bra 	$L__BB18_16;
	setp.eq.s32 	%p12, %r5, 1;
	shl.b32 	%r197, %r439, 10;
	add.s32 	%r30, %r6, %r197;
	mov.b32 	%r198, 0;
	st.shared.u32 	[%r30], %r198;
	@%p12 bra 	$L__BB18_16;
	setp.eq.s32 	%p13, %r5, 2;
	mov.b32 	%r199, 0;
	st.shared.u32 	[%r30+1024], %r199;
	@%p13 bra 	$L__BB18_16;
	mov.b32 	%r200, 0;
	st.shared.u32 	[%r30+2048], %r200;
$L__BB18_16:
	cvt.u32.u64 	%r201, %rd5;
	setp.gt.u32 	%p14, %r201, 127;
	@%p14 bra 	$L__BB18_30;
	setp.lt.u32 	%p15, %r1, 15;
	mov.b32 	%r443, 0;
	@%p15 bra 	$L__BB18_20;
	mov.b32 	%r441, 0;
$L__BB18_19:
	.pragma "nounroll";
	shl.b32 	%r204, %r441, 10;
	add.s32 	%r205, %r6, %r204;
	mov.b32 	%r206, 0;
	st.shared.u32 	[%r205+512], %r206;
	st.shared.u32 	[%r205+1536], %r206;
	st.shared.u32 	[%r205+2560], %r206;
	st.shared.u32 	[%r205+3584], %r206;
	st.shared.u32 	[%r205+4608], %r206;
	st.shared.u32 	[%r205+5632], %r206;
	st.shared.u32 	[%r205+6656], %r206;
	st.shared.u32 	[%r205+7680], %r206;
	st.shared.u32 	[%r205+8704], %r206;
	st.shared.u32 	[%r205+9728], %r206;
	st.shared.u32 	[%r205+10752], %r206;
	st.shared.u32 	[%r205+11776], %r206;
	st.shared.u32 	[%r205+12800], %r206;
	st.shared.u32 	[%r205+13824], %r206;
	st.shared.u32 	[%r205+14848], %r206;
	st.shared.u32 	[%r205+15872], %r206;
	add.s32 	%r441, %r441, 16;
	setp.ne.s32 	%p16, %r441, %r7;
	mov.u32 	%r443, %r7;
	@%p16 bra 	$L__BB18_19;
$L__BB18_20:
	setp.eq.s32 	%p17, %r2, 0;
	@%p17 bra 	$L__BB18_30;
	setp.lt.u32 	%p18, %r25, 7;
	@%p18 bra 	$L__BB18_23;
	shl.b32 	%r207, %r443, 10;
	add.s32 	%r208, %r6, %r207;
	mov.b32 	%r209, 0;
	st.shared.u32 	[%r208+512], %r209;
	st.shared.u32 	[%r208+1536], %r209;
	st.shared.u32 	[%r208+2560], %r209;
	st.shared.u32 	[%r208+3584], %r209;
	st.shared.u32 	[%r208+4608], %r209;
	st.shared.u32 	[%r208+5632], %r209;
	st.shared.u32 	[%r208+6656], %r209;
	st.shared.u32 	[%r208+7680], %r209;
	add.s32 	%r443, %r443, 8;
$L__BB18_23:
	setp.eq.s32 	%p19, %r3, 0;
	@%p19 bra 	$L__BB18_30;
	setp.lt.u32 	%p20, %r4, 3;
	@%p20 bra 	$L__BB18_26;
	shl.b32 	%r210, %r443, 10;
	add.s32 	%r211, %r6, %r210;
	mov.b32 	%r212, 0;
	st.shared.u32 	[%r211+512], %r212;
	st.shared.u32 	[%r211+1536], %r212;
	st.shared.u32 	[%r211+2560], %r212;
	st.shared.u32 	[%r211+3584], %r212;
	add.s32 	%r443, %r443, 4;
$L__BB18_26:
	setp.eq.s32 	%p21, %r5, 0;
	@%p21 bra 	$L__BB18_30;
	setp.eq.s32 	%p22, %r5, 1;
	shl.b32 	%r213, %r443, 10;
	add.s32 	%r38, %r6, %r213;
	mov.b32 	%r214, 0;
	st.shared.u32 	[%r38+512], %r214;
	@%p22 bra 	$L__BB18_30;
	setp.eq.s32 	%p23, %r5, 2;
	mov.b32 	%r215, 0;
	st.shared.u32 	[%r38+1536], %r215;
	@%p23 bra 	$L__BB18_30;
	mov.b32 	%r216, 0;
	st.shared.u32 	[%r38+2560], %r216;
$L__BB18_30:
	bar.sync 	0;
	bar.sync 	0;
	shl.b64 	%rd8, %rd135, 30;
	sub.s64 	%rd24, %rd17, %rd8;
	min.u64 	%rd9, %rd24, 1073741824;
	setp.le.u64 	%p24, %rd9, %rd3;
	@%p24 bra 	$L__BB18_70;
	mov.u64 	%rd136, %rd3;
$L__BB18_32:
	add.s64 	%rd11, %rd136, %rd8;
	sub.s64 	%rd12, %rd17, %rd11;
	setp.lt.u64 	%p25, %rd12, 2048;
	@%p25 bra 	$L__BB18_34;
	add.s64 	%rd27, %rd11, %rd5;
	shl.b64 	%rd28, %rd27, 2;
	add.s64 	%rd29, %rd1, %rd28;
	ld.global.u32 	%r475, [%rd29];
	ld.global.u32 	%r474, [%rd29+512];
	ld.global.u32 	%r473, [%rd29+1024];
	ld.global.u32 	%r472, [%rd29+1536];
	ld.global.u32 	%r471, [%rd29+2048];
	ld.global.u32 	%r470, [%rd29+2560];
	ld.global.u32 	%r469, [%rd29+3072];
	ld.global.u32 	%r468, [%rd29+3584];
	ld.global.u32 	%r467, [%rd29+4096];
	ld.global.u32 	%r466, [%rd29+4608];
	ld.global.u32 	%r465, [%rd29+5120];
	ld.global.u32 	%r464, [%rd29+5632];
	ld.global.u32 	%r463, [%rd29+6144];
	ld.global.u32 	%r462, [%rd29+6656];
	ld.global.u32 	%r461, [%rd29+7168];
	ld.global.u32 	%r460, [%rd29+7680];
	bra.uni 	$L__BB18_66;
$L__BB18_34:
	cvt.u32.u64 	%r218, %rd5;
	cvt.u32.u64 	%r55, %rd12;
	setp.ge.s32 	%p26, %r218, %r55;
	add.s64 	%rd25, %rd11, %rd5;
	shl.b64 	%rd26, %rd25, 2;
	add.s64 	%rd13, %rd1, %rd26;
	mov.b32 	%r475, 2147483647;
	@%p26 bra 	$L__BB18_36;
	ld.global.u32 	%r475, [%rd13];
$L__BB18_36:
	setp.ge.s32 	%p27, %r8, %r55;
	mov.b32 	%r474, 2147483647;
	@%p27 bra 	$L__BB18_38;
	ld.global.u32 	%r474, [%rd13+512];
$L__BB18_38:
	setp.ge.s32 	%p28, %r9, %r55;
	mov.b32 	%r473, 2147483647;
	@%p28 bra 	$L__BB18_40;
	ld.global.u32 	%r473, [%rd13+1024];
$L__BB18_40:
	setp.ge.s32 	%p29, %r10, %r55;
	mov.b32 	%r472, 2147483647;
	@%p29 bra 	$L__BB18_42;
	ld.global.u32 	%r472, [%rd13+1536];
$L__BB18_42:
	setp.ge.s32 	%p30, %r11, %r55;
	mov.b32 	%r471, 2147483647;
	@%p30 bra 	$L__BB18_44;
	ld.global.u32 	%r471, [%rd13+2048];
$L__BB18_44:
	setp.ge.s32 	%p31, %r12, %r55;
	mov.b32 	%r470, 2147483647;
	@%p31 bra 	$L__BB18_46;
	ld.global.u32 	%r470, [%rd13+2560];
$L__BB18_46:
	setp.ge.s32 	%p32, %r13, %r55;
	mov.b32 	%r469, 2147483647;
	@%p32 bra 	$L__BB18_48;
	ld.global.u32 	%r469, [%rd13+3072];
$L__BB18_48:
	mov.u32 	%r226, %tid.x;
	add.s32 	%r227, %r226, 896;
	setp.ge.s32 	%p33, %r227, %r55;
	mov.b32 	%r468, 2147483647;
	@%p33 bra 	$L__BB18_50;
	ld.global.u32 	%r468, [%rd13+3584];
$L__BB18_50:
	setp.ge.s32 	%p34, %r14, %r55;
	mov.b32 	%r467, 2147483647;
	@%p34 bra 	$L__BB18_52;
	ld.global.u32 	%r467, [%rd13+4096];
$L__BB18_52:
	add.s32 	%r231, %r226, 1152;
	setp.ge.s32 	%p35, %r231, %r55;
	mov.b32 	%r466, 2147483647;
	@%p35 bra 	$L__BB18_54;
	ld.global.u32 	%r466, [%rd13+4608];
$L__BB18_54:
	add.s32 	%r234, %r226, 1280;
	setp.ge.s32 	%p36, %r234, %r55;
	mov.b32 	%r465, 2147483647;
	@%p36 bra 	$L__BB18_56;
	ld.global.u32 	%r465, [%rd13+5120];
$L__BB18_56:
	add.s32 	%r237, %r226, 1408;
	setp.ge.s32 	%p37, %r237, %r55;
	mov.b32 	%r464, 2147483647;
	@%p37 bra 	$L__BB18_58;
	ld.global.u32 	%r464, [%rd13+5632];
$L__BB18_58:
	add.s32 	%r240, %r226, 1536;
	setp.ge.s32 	%p38, %r240, %r55;
	mov.b32 	%r463, 2147483647;
	@%p38 bra 	$L__BB18_60;
	ld.global.u32 	%r463, [%rd13+6144];
$L__BB18_60:
	add.s32 	%r243, %r226, 1664;
	setp.ge.s32 	%p39, %r243, %r55;
	mov.b32 	%r462, 2147483647;
	@%p39 bra 	$L__BB18_62;
	ld.global.u32 	%r462, [%rd13+6656];
$L__BB18_62:
	add.s32 	%r246, %r226, 1792;
	setp.ge.s32 	%p40, %r246, %r55;
	mov.b32 	%r461, 2147483647;
	@%p40 bra 	$L__BB18_64;
	ld.global.u32 	%r461, [%rd13+7168];
$L__BB18_64:
	setp.ge.s32 	%p41, %r15, %r55;
	mov.b32 	%r460, 2147483647;
	@%p41 bra 	$L__BB18_66;
	ld.global.u32 	%r460, [%rd13+7680];
$L__BB18_66:
	setp.le.s32 	%p42, %r175, %r174;
	@%p42 bra 	$L__BB18_69;
	xor.b32  	%r103, %r460, -2147483648;
	xor.b32  	%r104, %r461, -2147483648;
	xor.b32  	%r105, %r462, -2147483648;
	xor.b32  	%r106, %r463, -2147483648;
	xor.b32  	%r107, %r464, -2147483648;
	xor.b32  	%r108, %r465, -2147483648;
	xor.b32  	%r109, %r466, -2147483648;
	xor.b32  	%r110, %r467, -2147483648;
	xor.b32  	%r111, %r468, -2147483648;
	xor.b32  	%r112, %r469, -2147483648;
	xor.b32  	%r113, %r470, -2147483648;
	xor.b32  	%r114, %r471, -2147483648;
	xor.b32  	%r115, %r472, -2147483648;
	xor.b32  	%r116, %r473, -2147483648;
	xor.b32  	%r117, %r474, -2147483648;
	xor.b32  	%r118, %r475, -2147483648;
	mov.b32 	%r476, 0;
	mov.u32 	%r477, %r174;
$L__BB18_68:
	sub.s32 	%r249, %r175, %r477;
	shl.b32 	%r250, %r476, 10;
	mov.u32 	%r251, _ZZN3cub18CUB_300001_SM_10006detail10radix_sort30DeviceRadixSortHistogramKernelINS1_5radix10policy_hubIiiyE10Policy1000ELNS0_9SortOrderE0EiyNS1_21identity_decomposer_tEEEvPT2_PKT1_SA_iiT3_E12temp_storage;
	add.s32 	%r252, %r251, %r250;
	min.s32 	%r253, %r249, 8;
	mov.b32 	%r254, -1;
	shl.b32 	%r255, %r254, %r253;
	not.b32 	%r256, %r255;
	shr.u32 	%r257, %r118, %r477;
	and.b32  	%r258, %r257, %r256;
	shl.b32 	%r259, %r258, 2;
	add.s32 	%r260, %r252, %r259;
	atom.shared.add.u32 	%r261, [%r260], 1;
	shr.u32 	%r262, %r117, %r477;
	and.b32  	%r263, %r262, %r256;
	shl.b32 	%r264, %r263, 2;
	add.s32 	%r265, %r252, %r264;
	atom.shared.add.u32 	%r266, [%r265], 1;
	shr.u32 	%r267, %r116, %r477;
	and.b32  	%r268, %r267, %r256;
	shl.b32 	%r269, %r268, 2;
	add.s32 	%r270, %r252, %r269;
	atom.shared.add.u32 	%r271, [%r270], 1;
	shr.u32 	%r272, %r115, %r477;
	and.b32  	%r273, %r272, %r256;
	shl.b32 	%r274, %r273, 2;
	add.s32 	%r275, %r252, %r274;
	atom.shared.add.u32 	%r276, [%r275], 1;
	shr.u32 	%r277, %r114, %r477;
	and.b32  	%r278, %r277, %r256;
	shl.b32 	%r279, %r278, 2;
	add.s32 	%r280, %r252, %r279;
	atom.shared.add.u32 	%r281, [%r280], 1;
	shr.u32 	%r282, %r113, %r477;
	and.b32  	%r283, %r282, %r256;
	shl.b32 	%r284, %r283, 2;
	add.s32 	%r285, %r252, %r284;
	atom.shared.add.u32 	%r286, [%r285], 1;
	shr.u32 	%r287, %r112, %r477;
	and.b32  	%r288, %r287, %r256;
	shl.b32 	%r289, %r288, 2;
	add.s32 	%r290, %r252, %r289;
	atom.shared.add.u32 	%r291, [%r290], 1;
	shr.u32 	%r292, %r111, %r477;
	and.b32  	%r293, %r292, %r256;
	shl.b32 	%r294, %r293, 2;
	add.s32 	%r295, %r252, %r294;
	atom.shared.add.u32 	%r296, [%r295], 1;
	shr.u32 	%r297, %r110, %r477;
	and.b32  	%r298, %r297, %r256;
	shl.b32 	%r299, %r298, 2;
	add.s32 	%r300, %r252, %r299;
	atom.shared.add.u32 	%r301, [%r300], 1;
	shr.u32 	%r302, %r109, %r477;
	and.b32  	%r303, %r302, %r256;
	shl.b32 	%r304, %r303, 2;
	add.s32 	%r305, %r252, %r304;
	atom.shared.add.u32 	%r306, [%r305], 1;
	shr.u32 	%r307, %r108, %r477;
	and.b32  	%r308, %r307, %r256;
	shl.b32 	%r309, %r308, 2;
	add.s32 	%r310, %r252, %r309;
	atom.shared.add.u32 	%r311, [%r310], 1;
	shr.u32 	%r312, %r107, %r477;
	and.b32  	%r313, %r312, %r256;
	shl.b32 	%r314, %r313, 2;
	add.s32 	%r315, %r252, %r314;
	atom.shared.add.u32 	%r316, [%r315], 1;
	shr.u32 	%r317, %r106, %r477;
	and.b32  	%r318, %r317, %r256;
	shl.b32 	%r319, %r318, 2;
	add.s32 	%r320, %r252, %r319;
	atom.shared.add.u32 	%r321, [%r320], 1;
	shr.u32 	%r322, %r105, %r477;
	and.b32  	%r323, %r322, %r256;
	shl.b32 	%r324, %r323, 2;
	add.s32 	%r325, %r252, %r324;
	atom.shared.add.u32 	%r326, [%r325], 1;
	shr.u32 	%r327, %r104, %r477;
	and.b32  	%r328, %r327, %r256;
	shl.b32 	%r329, %r328, 2;
	add.s32 	%r330, %r252, %r329;
	atom.shared.add.u32 	%r331, [%r330], 1;
	shr.u32 	%r332, %r103, %r477;
	and.b32  	%r333, %r332, %r256;
	shl.b32 	%r334, %r333, 2;
	add.s32 	%r335, %r252, %r334;
	atom.shared.add.u32 	%r336, [%r335], 1;
	add.s32 	%r477, %r477, 8;
	add.s32 	%r476, %r476, 1;
	setp.lt.s32 	%p43, %r477, %r175;
	@%p43 bra 	$L__BB18_68;
$L__BB18_69:
	add.s64 	%rd136, %rd136, %rd4;
	setp.lt.u64 	%p44, %rd136, %rd9;
	@%p44 bra 	$L__BB18_32;
$L__BB18_70:
	bar.sync 	0;
	@%p1 bra 	$L__BB18_152;
	setp.lt.u32 	%p45, %r1, 7;
	mov.b32 	%r480, 0;
	@%p45 bra 	$L__BB18_90;
	mov.b32 	%r478, 0;
$L__BB18_73:
	.pragma "nounroll";
	shl.b32 	%r339, %r478, 10;
	add.s32 	%r124, %r6, %r339;
	ld.shared.u32 	%r125, [%r124];
	setp.eq.s32 	%p46, %r125, 0;
	@%p46 bra 	$L__BB18_75;
	cvt.u32.u64 	%r340, %rd5;
	shl.b32 	%r341, %r478, 8;
	add.s32 	%r342, %r341, %r340;
	mul.wide.u32 	%rd30, %r342, 8;
	add.s64 	%rd31, %rd2, %rd30;
	cvt.u64.u32 	%rd32, %r125;
	atom.global.add.u64 	%rd33, [%rd31], %rd32;
$L__BB18_75:
	ld.shared.u32 	%r126, [%r124+1024];
	setp.eq.s32 	%p47, %r126, 0;
	@%p47 bra 	$L__BB18_77;
	cvt.u32.u64 	%r343, %rd5;
	shl.b32 	%r344, %r478, 8;
	add.s32 	%r345, %r344, %r343;
	add.s32 	%r346, %r345, 256;
	mul.wide.u32 	%rd34, %r346, 8;
	add.s64 	%rd35, %rd2, %rd34;
	cvt.u64.u32 	%rd36, %r126;
	atom.global.add.u64 	%rd37, [%rd35], %rd36;
$L__BB18_77:
	ld.shared.u32 	%r127, [%r124+2048];
	setp.eq.s32 	%p48, %r127, 0;
	@%p48 bra 	$L__BB18_79;
	cvt.u32.u64 	%r347, %rd5;
	shl.b32 	%r348, %r478, 8;
	add.s32 	%r349, %r348, %r347;
	add.s32 	%r350, %r349, 512;
	mul.wide.u32 	%rd38, %r350, 8;
	add.s64 	%rd39, %rd2, %rd38;
	cvt.u64.u32 	%rd40, %r127;
	atom.global.add.u64 	%rd41, [%rd39], %rd40;
$L__BB18_79:
	ld.shared.u32 	%r128, [%r124+3072];
	setp.eq.s32 	%p49, %r128, 0;
	@%p49 bra 	$L__BB18_81;
	cvt.u32.u64 	%r351, %rd5;
	shl.b32 	%r352, %r478, 8;
	add.s32 	%r353, %r352, %r351;
	add.s32 	%r354, %r353, 768;
	mul.wide.u32 	%rd42, %r354, 8;
	add.s64 	%rd43, %rd2, %rd42;
	cvt.u64.u32 	%rd44, %r128;
	atom.global.add.u64 	%rd45, [%rd43], %rd44;
$L__BB18_81:
	ld.shared.u32 	%r129, [%r124+4096];
	setp.eq.s32 	%p50, %r129, 0;
	@%p50 bra 	$L__BB18_83;
	cvt.u32.u64 	%r355, %rd5;
	shl.b32 	%r356, %r478, 8;
	add.s32 	%r357, %r356, %r355;
	add.s32 	%r358, %r357, 1024;
	mul.wide.u32 	%rd46, %r358, 8;
	add.s64 	%rd47, %rd2, %rd46;
	cvt.u64.u32 	%rd48, %r129;
	atom.global.add.u64 	%rd49, [%rd47], %rd48;
$L__BB18_83:
	ld.shared.u32 	%r130, [%r124+5120];
	setp.eq.s32 	%p51, %r130, 0;
	@%p51 bra 	$L__BB18_85;
	cvt.u32.u64 	%r359, %rd5;
	shl.b32 	%r360, %r478, 8;
	add.s32 	%r361, %r360, %r359;
	add.s32 	%r362, %r361, 1280;
	mul.wide.u32 	%rd50, %r362, 8;
	add.s64 	%rd51, %rd2, %rd50;
	cvt.u64.u32 	%rd52, %r130;
	atom.global.add.u64 	%rd53, [%rd51], %rd52;
$L__BB18_85:
	ld.shared.u32 	%r131, [%r124+6144];
	setp.eq.s32 	%p52, %r131, 0;
	@%p52 bra 	$L__BB18_87;
	cvt.u32.u64 	%r363, %rd5;
	shl.b32 	%r364, %r478, 8;
	add.s32 	%r365, %r364, %r363;
	add.s32 	%r366, %r365, 1536;
	mul.wide.u32 	%rd54, %r366, 8;
	add.s64 	%rd55, %rd2, %rd54;
	cvt.u64.u32 	%rd56, %r131;
	atom.global.add.u64 	%rd57, [%rd55], %rd56;
$L__BB18_87:
	ld.shared.u32 	%r132, [%r124+7168];
	setp.eq.s32 	%p53, %r132, 0;
	@%p53 bra 	$L__BB18_89;
	cvt.u32.u64 	%r367, %rd5;
	shl.b32 	%r368, %r478, 8;
	add.s32 	%r369, %r368, %r367;
	add.s32 	%r370, %r369, 1792;
	mul.wide.u32 	%rd58, %r370, 8;
	add.s64 	%rd59, %rd2, %rd58;
	cvt.u64.u32 	%rd60, %r132;
	atom.global.add.u64 	%rd61, [%rd59], %rd60;
$L__BB18_89:
	add.s32 	%r478, %r478, 8;
	setp.ne.s32 	%p54, %r478, %r16;
	mov.u32 	%r480, %r16;
	@%p54 bra 	$L__BB18_73;
$L__BB18_90:
	add.s32 	%r135, %r5, -1;
	setp.eq.s32 	%p55, %r3, 0;
	@%p55 bra 	$L__BB18_111;
	setp.lt.u32 	%p56, %r4, 3;
	@%p56 bra 	$L__BB18_101;
	shl.b32 	%r371, %r480, 10;
	add.s32 	%r136, %r6, %r371;
	ld.shared.u32 	%r137, [%r136];
	setp.eq.s32 	%p57, %r137, 0;
	@%p57 bra 	$L__BB18_94;
	cvt.u32.u64 	%r372, %rd5;
	shl.b32 	%r373, %r480, 8;
	add.s32 	%r374, %r373, %r372;
	mul.wide.u32 	%rd62, %r374, 8;
	add.s64 	%rd63, %rd2, %rd62;
	cvt.u64.u32 	%rd64, %r137;
	atom.global.add.u64 	%rd65, [%rd63], %rd64;
$L__BB18_94:
	ld.shared.u32 	%r138, [%r136+1024];
	setp.eq.s32 	%p58, %r138, 0;
	@%p58 bra 	$L__BB18_96;
	cvt.u32.u64 	%r375, %rd5;
	shl.b32 	%r376, %r480, 8;
	add.s32 	%r377, %r376, %r375;
	add.s32 	%r378, %r377, 256;
	mul.wide.u32 	%rd66, %r378, 8;
	add.s64 	%rd67, %rd2, %rd66;
	cvt.u64.u32 	%rd68, %r138;
	atom.global.add.u64 	%rd69, [%rd67], %rd68;
$L__BB18_96:
	ld.shared.u32 	%r139, [%r136+2048];
	setp.eq.s32 	%p59, %r139, 0;
	@%p59 bra 	$L__BB18_98;
	cvt.u32.u64 	%r379, %rd5;
	shl.b32 	%r380, %r480, 8;
	add.s32 	%r381, %r380, %r379;
	add.s32 	%r382, %r381, 512;
	mul.wide.u32 	%rd70, %r382, 8;
	add.s64 	%rd71, %rd2, %rd70;
	cvt.u64.u32 	%rd72, %r139;
	atom.global.add.u64 	%rd73, [%rd71], %rd72;
$L__BB18_98:
	ld.shared.u32 	%r140, [%r136+3072];
	setp.eq.s32 	%p60, %r140, 0;
	@%p60 bra 	$L__BB18_100;
	cvt.u32.u64 	%r383, %rd5;
	shl.b32 	%r384, %r480, 8;
	add.s32 	%r385, %r384, %r383;
	add.s32 	%r386, %r385, 768;
	mul.wide.u32 	%rd74, %r386, 8;
	add.s64 	%rd75, %rd2, %rd74;
	cvt.u64.u32 	%rd76, %r140;
	atom.global.add.u64 	%rd77, [%rd75], %rd76;
$L__BB18_100:
	add.s32 	%r480, %r480, 4;
$L__BB18_101:
	setp.eq.s32 	%p61, %r5, 0;
	@%p61 bra 	$L__BB18_111;
	setp.eq.s32 	%p62, %r135, 0;
	@%p62 bra 	$L__BB18_108;
	shl.b32 	%r387, %r480, 10;
	add.s32 	%r143, %r6, %r387;
	ld.shared.u32 	%r144, [%r143];
	setp.eq.s32 	%p63, %r144, 0;
	@%p63 bra 	$L__BB18_105;
	cvt.u32.u64 	%r388, %rd5;
	shl.b32 	%r389, %r480, 8;
	add.s32 	%r390, %r389, %r388;
	mul.wide.u32 	%rd78, %r390, 8;
	add.s64 	%rd79, %rd2, %rd78;
	cvt.u64.u32 	%rd80, %r144;
	atom.global.add.u64 	%rd81, [%rd79], %rd80;
$L__BB18_105:
	ld.shared.u32 	%r145, [%r143+1024];
	setp.eq.s32 	%p64, %r145, 0;
	@%p64 bra 	$L__BB18_107;
	cvt.u32.u64 	%r391, %rd5;
	shl.b32 	%r392, %r480, 8;
	add.s32 	%r393, %r392, %r391;
	add.s32 	%r394, %r393, 256;
	mul.wide.u32 	%rd82, %r394, 8;
	add.s64 	%rd83, %rd2, %rd82;
	cvt.u64.u32 	%rd84, %r145;
	atom.global.add.u64 	%rd85, [%rd83], %rd84;
$L__BB18_107:
	add.s32 	%r480, %r480, 2;
$L__BB18_108:
	setp.eq.s32 	%p65, %r17, 0;
	@%p65 bra 	$L__BB18_111;
	shl.b32 	%r395, %r480, 10;
	add.s32 	%r396, %r6, %r395;
	ld.shared.u32 	%r148, [%r396];
	setp.eq.s32 	%p66, %r148, 0;
	@%p66 bra 	$L__BB18_111;
	cvt.u32.u64 	%r397, %rd5;
	shl.b32 	%r398, %r480, 8;
	add.s32 	%r399, %r398, %r397;
	mul.wide.u32 	%rd86, %r399, 8;
	add.s64 	%rd87, %rd2, %rd86;
	cvt.u64.u32 	%rd88, %r148;
	atom.global.add.u64 	%rd89, [%rd87], %rd88;
$L__BB18_111:
	cvt.u32.u64 	%r400, %rd5;
	setp.gt.u32 	%p67, %r400, 127;
	@%p67 bra 	$L__BB18_152;
	setp.lt.u32 	%p68, %r1, 7;
	mov.b32 	%r484, 0;
	@%p68 bra 	$L__BB18_131;
	mov.b32 	%r482, 0;
$L__BB18_114:
	.pragma "nounroll";
	shl.b32 	%r404, %r482, 10;
	add.s32 	%r150, %r6, %r404;
	ld.shared.u32 	%r151, [%r150+512];
	setp.eq.s32 	%p69, %r151, 0;
	shl.b32 	%r405, %r482, 8;
	add.s32 	%r406, %r405, %r400;
	mul.wide.u32 	%rd90, %r406, 8;
	add.s64 	%rd15, %rd2, %rd90;
	@%p69 bra 	$L__BB18_116;
	cvt.u64.u32 	%rd91, %r151;
	atom.global.add.u64 	%rd92, [%rd15+1024], %rd91;
$L__BB18_116:
	ld.shared.u32 	%r152, [%r150+1536];
	setp.eq.s32 	%p70, %r152, 0;
	@%p70 bra 	$L__BB18_118;
	cvt.u64.u32 	%rd93, %r152;
	atom.global.add.u64 	%rd94, [%rd15+3072], %rd93;
$L__BB18_118:
	ld.shared.u32 	%r153, [%r150+2560];
	setp.eq.s32 	%p71, %r153, 0;
	@%p71 bra 	$L__BB18_120;
	cvt.u64.u32 	%rd95, %r153;
	atom.global.add.u64 	%rd96, [%rd15+5120], %rd95;
$L__BB18_120:
	ld.shared.u32 	%r154, [%r150+3584];
	setp.eq.s32 	%p72, %r154, 0;
	@%p72 bra 	$L__BB18_122;
	cvt.u64.u32 	%rd97, %r154;
	atom.global.add.u64 	%rd98, [%rd15+7168], %rd97;
$L__BB18_122:
	ld.shared.u32 	%r155, [%r150+4608];
	setp.eq.s32 	%p73, %r155, 0;
	@%p73 bra 	$L__BB18_124;
	cvt.u64.u32 	%rd99, %r155;
	atom.global.add.u64 	%rd100, [%rd15+9216], %rd99;
$L__BB18_124:
	ld.shared.u32 	%r156, [%r150+5632];
	setp.eq.s32 	%p74, %r156, 0;
	@%p74 bra 	$L__BB18_126;
	cvt.u64.u32 	%rd101, %r156;
	atom.global.add.u64 	%rd102, [%rd15+11264], %rd101;
$L__BB18_126:
	ld.shared.u32 	%r157, [%r150+6656];
	setp.eq.s32 	%p75, %r157, 0;
	@%p75 bra 	$L__BB18_128;
	cvt.u64.u32 	%rd103, %r157;
	atom.global.add.u64 	%rd104, [%rd15+13312], %rd103;
$L__BB18_128:
	ld.shared.u32 	%r158, [%r150+7680];
	setp.eq.s32 	%p76, %r158, 0;
	@%p76 bra 	$L__BB18_130;
	cvt.u64.u32 	%rd105, %r158;
	atom.global.add.u64 	%rd106, [%rd15+15360], %rd105;
$L__BB18_130:
	add.s32 	%r482, %r482, 8;
	setp.ne.s32 	%p77, %r482, %r16;
	mov.u32 	%r484, %r16;
	@%p77 bra 	$L__BB18_114;
$L__BB18_131:
	setp.eq.s32 	%p78, %r3, 0;
	@%p78 bra 	$L__BB18_152;
	setp.lt.u32 	%p79, %r4, 3;
	@%p79 bra 	$L__BB18_142;
	shl.b32 	%r407, %r484, 10;
	add.s32 	%r161, %r6, %r407;
	ld.shared.u32 	%r162, [%r161+512];
	setp.eq.s32 	%p80, %r162, 0;
	@%p80 bra 	$L__BB18_135;
	shl.b32 	%r409, %r484, 8;
	add.s32 	%r410, %r409, %r400;
	mul.wide.u32 	%rd107, %r410, 8;
	add.s64 	%rd108, %rd2, %rd107;
	cvt.u64.u32 	%rd109, %r162;
	atom.global.add.u64 	%rd110, [%rd108+1024], %rd109;
$L__BB18_135:
	ld.shared.u32 	%r163, [%r161+1536];
	setp.eq.s32 	%p81, %r163, 0;
	@%p81 bra 	$L__BB18_137;
	shl.b32 	%r412, %r484, 8;
	add.s32 	%r413, %r412, %r400;
	add.s32 	%r414, %r413, 256;
	mul.wide.u32 	%rd111, %r414, 8;
	add.s64 	%rd112, %rd2, %rd111;
	cvt.u64.u32 	%rd113, %r163;
	atom.global.add.u64 	%rd114, [%rd112+1024], %rd113;
$L__BB18_137:
	ld.shared.u32 	%r164, [%r161+2560];
	setp.eq.s32 	%p82, %r164, 0;
	@%p82 bra 	$L__BB18_139;
	shl.b32 	%r416, %r484, 8;
	add.s32 	%r417, %r416, %r400;
	add.s32 	%r418, %r417, 512;
	mul.wide.u32 	%rd115, %r418, 8;
	add.s64 	%rd116, %rd2, %rd115;
	cvt.u64.u32 	%rd117, %r164;
	atom.global.add.u64 	%rd118, [%rd116+1024], %rd117;
$L__BB18_139:
	ld.shared.u32 	%r165, [%r161+3584];
	setp.eq.s32 	%p83, %r165, 0;
	@%p83 bra 	$L__BB18_141;
	shl.b32 	%r420, %r484, 8;
	add.s32 	%r421, %r420, %r400;
	add.s32 	%r422, %r421, 768;
	mul.wide.u32 	%rd119, %r422, 8;
	add.s64 	%rd120, %rd2, %rd119;
	cvt.u64.u32 	%rd121, %r165;
	atom.global.add.u64 	%rd122, [%rd120+1024], %rd121;
$L__BB18_141:
	add.s32 	%r484, %r484, 4;
$L__BB18_142:
	setp.eq.s32 	%p84, %r5, 0;
	@%p84 bra 	$L__BB18_152;
	setp.eq.s32 	%p85, %r135, 0;
	@%p85 bra 	$L__BB18_149;
	shl.b32 	%r423, %r484, 10;
	add.s32 	%r168, %r6, %r423;
	ld.shared.u32 	%r169, [%r168+512];
	setp.eq.s32 	%p86, %r169, 0;
	@%p86 bra 	$L__BB18_146;
	shl.b32 	%r425, %r484, 8;
	add.s32 	%r426, %r425, %r400;
	mul.wide.u32 	%rd123, %r426, 8;
	add.s64 	%rd124, %rd2, %rd123;
	cvt.u64.u32 	%rd125, %r169;
	atom.global.add.u64 	%rd126, [%rd124+1024], %rd125;
$L__BB18_146:
	ld.shared.u32 	%r170, [%r168+1536];
	setp.eq.s32 	%p87, %r170, 0;
	@%p87 bra 	$L__BB18_148;
	shl.b32 	%r428, %r484, 8;
	add.s32 	%r429, %r428, %r400;
	add.s32 	%r430, %r429, 256;
	mul.wide.u32 	%rd127, %r430, 8;
	add.s64 	%rd128, %rd2, %rd127;
	cvt.u64.u32 	%rd129, %r170;
	atom.global.add.u64 	%rd130, [%rd128+1024], %rd129;
$L__BB18_148:
	add.s32 	%r484, %r484, 2;
$L__BB18_149:
	setp.eq.s32 	%p88, %r17, 0;
	@%p88 bra 	$L__BB18_152;
	shl.b32 	%r431, %r484, 10;
	add.s32 	%r432, %r6, %r431;
	ld.shared.u32 	%r173, [%r432+512];
	setp.eq.s32 	%p89, %r173, 0;
	@%p89 bra 	$L__BB18_152;
	shl.b32 	%r434, %r484, 8;
	add.s32 	%r435, %r434, %r400;
	mul.wide.u32 	%rd131, %r435, 8;
	add.s64 	%rd132, %rd2, %rd131;
	cvt.u64.u32 	%rd133, %r173;
	atom.global.add.u64 	%rd134, [%rd132+1024], %rd133;
$L__BB18_152:
	bar.sync 	0;
	add.s64 	%rd135, %rd135, 1;
	setp.ne.s64 	%p90, %rd135, %rd6;
	@%p90 bra 	$L__BB18_2;
$L__BB18_153:
	ret;

}
	// .globl	_ZN3cub18CUB_300001_SM_10006detail10radix_sort33DeviceRadixSortExclusiveSumKernelINS1_5radix10policy_hubIiiyE10Policy1000EyEEvPT0_
.visible .entry _ZN3cub18CUB_300001_SM_10006detail10radix_sort33DeviceRadixSortExclusiveSumKernelINS1_5radix10policy_hubIiiyE10Policy1000EyEEvPT0_(
	.param .u64 .ptr .align 1 _ZN3cub18CUB_300001_SM_10006detail10radix_sort33DeviceRadixSortExclusiveSumKernelINS1_5radix10policy_hubIiiyE10Policy1000EyEEvPT0__param_0
)
{
	.reg .pred 	%p<4>;
	.reg .b32 	%r<28>;
	.reg .b64 	%rd<54>;
	// demoted variable
	.shared .align 16 .b8 _ZZN3cub18CUB_300001_SM_10006detail10radix_sort33DeviceRadixSortExclusiveSumKernelINS1_5radix10policy_hubIiiyE10Policy1000EyEEvPT0_E12temp_storage[2336];
	ld.param.u64 	%rd5, [_ZN3cub18CUB_300001_SM_10006detail10radix_sort33DeviceRadixSortExclusiveSumKernelINS1_5radix10policy_hubIiiyE10Policy1000EyEEvPT0__param_0];
	cvta.to.global.u64 	%rd6, %rd5;
	mov.u32 	%r3, %ctaid.x;
	shl.b32 	%r4, %r3, 8;
	mov.u32 	%r1, %tid.x;
	setp.gt.u32 	%p1, %r1, 255;
	add.s32 	%r5, %r4, %r1;
	mul.wide.s32 	%rd7, %r5, 8;
	add.s64 	%rd1, %rd6, %rd7;
	@%p1 bra 	$L__BB19_2;
	ld.global.u64 	%rd53, [%rd1];
$L__BB19_2:
	shr.u32 	%r6, %r1, 3;
	add.s32 	%r7, %r6, %r1;
	shl.b32 	%r8, %r7, 3;
	mov.u32 	%r9, _ZZN3cub18CUB_300001_SM_10006detail10radix_sort33DeviceRadixSortExclusiveSumKernelINS1_5radix10policy_hubIiiyE10Policy1000EyEEvPT0_E12temp_storage;
	add.s32 	%r10, %r9, %r8;
	add.s32 	%r2, %r10, 16;
	st.shared.u64 	[%r10+16], %rd53;
	bar.sync 	0;
	setp.gt.u32 	%p2, %r1, 31;
	@%p2 bra 	$L__BB19_4;
	mad.lo.s32 	%r27, %r1, 72, %r9;
	ld.shared.u64 	%rd23, [%r27+16];
	ld.shared.u64 	%rd24, [%r27+24];
	ld.shared.u64 	%rd25, [%r27+32];
	ld.shared.u64 	%rd26, [%r27+40];
	ld.shared.u64 	%rd27, [%r27+48];
	ld.shared.u64 	%rd28, [%r27+56];
	ld.shared.u64 	%rd29, [%r27+64];
	ld.shared.u64 	%rd30, [%r27+72];
	add.s64 	%rd31, %rd24, %rd23;
	add.s64 	%rd32, %rd31, %rd25;
	add.s64 	%rd33, %rd32, %rd26;
	add.s64 	%rd34, %rd33, %rd27;
	add.s64 	%rd35, %rd34, %rd28;
	add.s64 	%rd36, %rd35, %rd29;
	add.s64 	%rd10, %rd36, %rd30;
	mov.b32 	%r11, 1;
	mov.b32 	%r24, 0;
	mov.b32 	%r25, -1;
	// begin inline asm
	{  .reg .u64 r0;  .reg .u32 lo;  .reg .u32 hi;  .reg .pred p;  mov.b64 {lo, hi}, %rd10;  shfl.sync.up.b32 lo|p, lo, %r11, %r24, %r25;  shfl.sync.up.b32 hi|p, hi, %r11, %r24, %r25;  mov.b64 r0, {lo, hi};  @p add.u64 r0, r0, %rd10;  mov.u64 %rd8, r0;}
	// end inline asm
	mov.b32 	%r14, 2;
	// begin inline asm
	{  .reg .u64 r0;  .reg .u32 lo;  .reg .u32 hi;  .reg .pred p;  mov.b64 {lo, hi}, %rd8;  shfl.sync.up.b32 lo|p, lo, %r14, %r24, %r25;  shfl.sync.up.b32 hi|p, hi, %r14, %r24, %r25;  mov.b64 r0, {lo, hi};  @p add.u64 r0, r0, %rd8;  mov.u64 %rd11, r0;}
	// end inline asm
	mov.b32 	%r17, 4;
	// begin inline asm
	{  .reg .u64 r0;  .reg .u32 lo;  .reg .u32 hi;  .reg .pred p;  mov.b64 {lo, hi}, %rd11;  shfl.sync.up.b32 lo|p, lo, %r17, %r24, %r25;  shfl.sync.up.b32 hi|p, hi, %r17, %r24, %r25;  mov.b64 r0, {lo, hi};  @p add.u64 r0, r0, %rd11;  mov.u64 %rd14, r0;}
	// end inline asm
	mov.b32 	%r20, 8;
	// begin inline asm
	{  .reg .u64 r0;  .reg .u32 lo;  .reg .u32 hi;  .reg .pred p;  mov.b64 {lo, hi}, %rd14;  shfl.sync.up.b32 lo|p, lo, %r20, %r24, %r25;  shfl.sync.up.b32 hi|p, hi, %r20, %r24, %r25;  mov.b64 r0, {lo, hi};  @p add.u64 r0, r0, %rd14;  mov.u64 %rd17, r0;}
	// end inline asm
	mov.b32 	%r23, 16;
	// begin inline asm
	{  .reg .u64 r0;  .reg .u32 lo;  .reg .u32 hi;  .reg .pred p;  mov.b64 {lo, hi}, %rd17;  shfl.sync.up.b32 lo|p, lo, %r23, %r24, %r25;  shfl.sync.up.b32 hi|p, hi, %r23, %r24, %r25;  mov.b64 r0, {lo, hi};  @p add.u64 r0, r0, %rd17;  mov.u64 %rd20, r0;}
	// end inline asm
	sub.s64 	%rd37, %rd20, %rd10;
	ld.shared.u64 	%rd38, [%r27+16];
	ld.shared.u64 	%rd39, [%r27+24];
	ld.shared.u64 	%rd40, [%r27+32];
	ld.shared.u64 	%rd41, [%r27+40];
	ld.shared.u64 	%rd42, [%r27+48];
	ld.shared.u64 	%rd43, [%r27+56];
	ld.shared.u64 	%rd44, [%r27+64];
	add.s64 	%rd45, %rd38, %rd37;
	add.s64 	%rd46, %rd39, %rd45;
	add.s64 	%rd47, %rd40, %rd46;
	add.s64 	%rd48, %rd41, %rd47;
	add.s64 	%rd49, %rd42, %rd48;
	add.s64 	%rd50, %rd43, %rd49;
	add.s64 	%rd51, %rd44, %rd50;
	st.shared.u64 	[%r27+16], %rd37;
	st.shared.u64 	[%r27+24], %rd45;
	st.shared.u64 	[%r27+32], %rd46;
	st.shared.u64 	[%r27+40], %rd47;
	st.shared.u64 	[%r27+48], %rd48;
	st.shared.u64 	[%r27+56], %rd49;
	st.shared.u64 	[%r27+64], %rd50;
	st.shared.u64 	[%r27+72], %rd51;
$L__BB19_4:
	setp.gt.u32 	%p3, %r1, 255;
	bar.sync 	0;
	@%p3 bra 	$L__BB19_6;
	ld.shared.u64 	%rd52, [%r2];
	st.global.u64 	[%rd1], %rd52;
$L__BB19_6:
	ret;

}
	// .globl	_ZN3cub18CUB_300001_SM_10006detail10radix_sort29DeviceRadixSortOnesweepKernelINS1_5radix10policy_hubIiiyE10Policy1000ELNS0_9SortOrderE0EiiyiiNS1_21identity_decomposer_tEEEvPT5_SB_PT3_PKSC_PT1_PKSG_PT2_PKSK_T4_iiT6_
.visible .entry _ZN3cub18CUB_300001_SM_10006detail10radix_sort29DeviceRadixSortOnesweepKernelINS1_5radix10policy_hubIiiyE10Policy1000ELNS0_9SortOrderE0EiiyiiNS1_21identity_decomposer_tEEEvPT5_SB_PT3_PKSC_PT1_PKSG_PT2_PKSK_T4_iiT6_(
	.param .u64 .ptr .align 1 _ZN3cub18CUB_300001_SM_10006detail10radix_sort29DeviceRadixSortOnesweepKernelINS1_5radix10policy_hubIiiyE10Policy1000ELNS0_9SortOrderE0EiiyiiNS1_21identity_decomposer_tEEEvPT5_SB_PT3_PKSC_PT1_PKSG_PT2_PKSK_T4_iiT6__param_0,
	.param .u64 .ptr .align 1 _ZN3cub18CUB_300001_SM_10006detail10radix_sort29DeviceRadixSortOnesweepKernelINS1_5radix10policy_hubIiiyE10Policy1000ELNS0_9SortOrderE0EiiyiiNS1_21identity_decomposer_tEEEvPT5_SB_PT3_PKSC_PT1_PKSG_PT2_PKSK_T4_iiT6__param_1,
	.param .u64 .ptr .align 1 _ZN3cub18CUB_300001_SM_10006detail10radix_sort29DeviceRadixSortOnesweepKernelINS1_5radix10policy_hubIiiyE10Policy1000ELNS0_9SortOrderE0EiiyiiNS1_21identity_decomposer_tEEEvPT5_SB_PT3_PKSC_PT1_PKSG_PT2_PKSK_T4_iiT6__param_2,
	.param .u64 .ptr .align 1 _ZN3cub18CUB_300001_SM_10006detail10radix_sort29DeviceRadixSortOnesweepKernelINS1_5radix10policy_hubIiiyE10Policy1000ELNS0_9SortOrderE0EiiyiiNS1_21identity_decomposer_tEEEvPT5_SB_PT3_PKSC_PT1_PKSG_PT2_PKSK_T4_iiT6__param_3,
	.param .u64 .ptr .align 1 _ZN3cub18CUB_300001_SM_10006detail10radix_sort29DeviceRadixSortOnesweepKernelINS1_5radix10policy_hubIiiyE10Policy1000ELNS0_9SortOrderE0EiiyiiNS1_21identity_decomposer_tEEEvPT5_SB_PT3_PKSC_PT1_PKSG_PT2_PKSK_T4_iiT6__param_4,
	.param .u64 .ptr .align 1 _ZN3cub18CUB_300001_SM_10006detail10radix_sort29DeviceRadixSortOnesweepKernelINS1_5radix10policy_hubIiiyE10Policy1000ELNS0_9SortOrderE0EiiyiiNS1_21identity_decomposer_tEEEvPT5_SB_PT3_PKSC_PT1_PKSG_PT2_PKSK_T4_iiT6__param_5,
	.param .u64 .ptr .align 1 _ZN3cub18CUB_300001_SM_10006detail10radix_sort29DeviceRadixSortOnesweepKernelINS1_5radix10policy_hubIiiyE10Policy1000ELNS0_9SortOrderE0EiiyiiNS1_21identity_decomposer_tEEEvPT5_SB_PT3_PKSC_PT1_PKSG_PT2_PKSK_T4_iiT6__param_6,
	.param .u64 .ptr .align 1 _ZN3cub18CUB_300001_SM_10006detail10radix_sort29DeviceRadixSortOnesweepKernelINS1_5radix10policy_hubIiiyE10Policy1000ELNS0_9SortOrderE0EiiyiiNS1_21identity_decomposer_tEEEvPT5_SB_PT3_PKSC_PT1_PKSG_PT2_PKSK_T4_iiT6__param_7,
	.param .u32 _ZN3cub18CUB_300001_SM_10006detail10radix_sort29DeviceRadixSortOnesweepKernelINS1_5radix10policy_hubIiiyE10Policy1000ELNS0_9SortOrderE0EiiyiiNS1_21identity_decomposer_tEEEvPT5_SB_PT3_PKSC_PT1_PKSG_PT2_PKSK_T4_iiT6__param_8,
	.param .u32 _ZN3cub18CUB_300001_SM_10006detail10radix_sort29DeviceRadixSortOnesweepKernelINS1_5radix10policy_hubIiiyE10Policy1000ELNS0_9SortOrderE0EiiyiiNS1_21identity_decomposer_tEEEvPT5_SB_PT3_PKSC_PT1_PKSG_PT2_PKSK_T4_iiT6__param_9,
	.param .u32 _ZN3cub18CUB_300001_SM_10006detail10radix_sort29DeviceRadixSortOnesweepKernelINS1_5radix10policy_hubIiiyE10Policy1000ELNS0_9SortOrderE0EiiyiiNS1_21identity_decomposer_tEEEvPT5_SB_PT3_PKSC_PT1_PKSG_PT2_PKSK_T4_iiT6__param_10,
	.param .align 1 .b8 _ZN3cub18CUB_300001_SM_10006detail10radix_sort29DeviceRadixSortOnesweepKernelINS1_5radix10policy_hubIiiyE10Policy1000ELNS0_9SortOrderE0EiiyiiNS1_21identity_decomposer_tEEEvPT5_SB_PT3_PKSC_PT1_PKSG_PT2_PKSK_T4_iiT6__param_11[1]
)
.maxntid 384
{
	.reg .pred 	%p<205>;
	.reg .b32 	%r<2283>;
	.reg .b64 	%rd<457>;
	// demoted variable
	.shared .align 16 .b8 _ZZN3cub18CUB_300001_SM_10006detail10radix_sort29DeviceRadixSortOnesweepKernelINS1_5radix10policy_hubIiiyE10Policy1000ELNS0_9SortOrderE0EiiyiiNS1_21identity_decomposer_tEEEvPT5_SB_PT3_PKSC_PT1_PKSG_PT2_PKSK_T4_iiT6_E1s[28160];
	ld.param.u64 	%rd43, [_ZN3cub18CUB_300001_SM_10006detail10radix_sort29DeviceRadixSortOnesweepKernelINS1_5radix10policy_hubIiiyE10Policy1000ELNS0_9SortOrderE0EiiyiiNS1_21identity_decomposer_tEEEvPT5_SB_PT3_PKSC_PT1_PKSG_PT2_PKSK_T4_iiT6__param_0];
	ld.param.u64 	%rd44, [_ZN3cub18CUB_300001_SM_10006detail10radix_sort29DeviceRadixSortOnesweepKernelINS1_5radix10policy_hubIiiyE10Policy1000ELNS0_9SortOrderE0EiiyiiNS1_21identity_decomposer_tEEEvPT5_SB_PT3_PKSC_PT1_PKSG_PT2_PKSK_T4_iiT6__param_1];
	ld.param.u64 	%rd47, [_ZN3cub18CUB_300001_SM_10006detail10radix_sort29DeviceRadixSortOnesweepKernelINS1_5radix10policy_hubIiiyE10Policy1000ELNS0_9SortOrderE0EiiyiiNS1_21identity_decomposer_tEEEvPT5_SB_PT3_PKSC_PT1_PKSG_PT2_PKSK_T4_iiT6__param_4];
	ld.param.u64 	%rd50, [_ZN3cub18CUB_300001_SM_10006detail10radix_sort29DeviceRadixSortOnesweepKernelINS1_5radix10policy_hubIiiyE10Policy1000ELNS0_9SortOrderE0EiiyiiNS1_21identity_decomposer_tEEEvPT5_SB_PT3_PKSC_PT1_PKSG_PT2_PKSK_T4_iiT6__param_5];
	cvta.to.global.u64 	%rd1, %rd47;
	cvta.to.global.u64 	%rd2, %rd43;
	cvta.to.global.u64 	%rd3, %rd50;
	mov.u32 	%r1, %tid.x;
	// begin inline asm
	mov.u32 %r443, %laneid;
	// end inline asm
	setp.ne.s32 	%p1, %r1, 0;
	@%p1 bra 	$L__BB20_2;
	cvta.to.global.u64 	%rd51, %rd44;
	atom.global.add.u32 	%r444, [%rd51], 1;
	st.shared.u32 	[_ZZN3cub18CUB_300001_SM_10006detail10radix_sort29DeviceRadixSortOnesweepKernelINS1_5radix10policy_hubIiiyE10Policy1000ELNS0_9SortOrderE0EiiyiiNS1_21identity_decomposer_tEEEvPT5_SB_PT3_PKSC_PT1_PKSG_PT2_PKSK_T4_iiT6_E1s+26112], %r444;
$L__BB20_2:
	ld.param.u32 	%r2078, [_ZN3cub18CUB_300001_SM_10006detail10radix_sort29DeviceRadixSortOnesweepKernelINS1_5radix10policy_hubIiiyE10Policy1000ELNS0_9SortOrderE0EiiyiiNS1_21identity_decomposer_tEEEvPT5_SB_PT3_PKSC_PT1_PKSG_PT2_PKSK_T4_iiT6__param_8];
	bar.sync 	0;
	ld.shared.u32 	%r3, [_ZZN3cub18CUB_300001_SM_10006detail10radix_sort29DeviceRadixSortOnesweepKernelINS1_5radix10policy_hubIiiyE10Policy1000ELNS0_9SortOrderE0EiiyiiNS1_21identity_decomposer_tEEEvPT5_SB_PT3_PKSC_PT1_PKSG_PT2_PKSK_T4_iiT6_E1s+26112];
	mul.lo.s32 	%r445, %r3, 6528;
	add.s32 	%r4, %r445, 6528;
	setp.gt.s32 	%p2, %r4, %r2078;
	cvt.s64.s32 	%rd4, %r445;
	@%p2 bra 	$L__BB20_4;
	and.b32  	%r446, %r1, 31;
	and.b32  	%r447, %r1, 992;
	mul.lo.s32 	%r448, %r447, 17;
	or.b32  	%r449, %r448, %r446;
	cvt.u64.u32 	%rd52, %r449;
	add.s64 	%rd53, %rd52, %rd4;
	shl.b64 	%rd54, %rd53, 2;
	add.s64 	%rd55, %rd3, %rd54;
	ld.global.u32 	%r2165, [%rd55];
	ld.global.u32 	%r2164, [%rd55+128];
	ld.global.u32 	%r2163, [%rd55+256];
	ld.global.u32 	%r2162, [%rd55+384];
	ld.global.u32 	%r2161, [%rd55+512];
	ld.global.u32 	%r2160, [%rd55+640];
	ld.global.u32 	%r2159, [%rd55+768];
	ld.global.u32 	%r2158, [%rd55+896];
	ld.global.u32 	%r2157, [%rd55+1024];
	ld.global.u32 	%r2156, [%rd55+1152];
	ld.global.u32 	%r2155, [%rd55+1280];
	ld.global.u32 	%r2154, [%rd55+1408];
	ld.global.u32 	%r2153, [%rd55+1536];
	ld.global.u32 	%r2152, [%rd55+1664];
	ld.global.u32 	%r2151, [%rd55+1792];
	ld.global.u32 	%r2150, [%rd55+1920];
	ld.global.u32 	%r2149, [%rd55+2048];
	bra.uni 	$L__BB20_38;
$L__BB20_4:
	ld.param.u32 	%r2079, [_ZN3cub18CUB_300001_SM_10006detail10radix_sort29DeviceRadixSortOnesweepKernelINS1_5radix10policy_hubIiiyE10Policy1000ELNS0_9SortOrderE0EiiyiiNS1_21identity_decomposer_tEEEvPT5_SB_PT3_PKSC_PT1_PKSG_PT2_PKSK_T4_iiT6__param_8];
	cvt.u32.u64 	%r451, %rd4;
	sub.s32 	%r22, %r2079, %r451;
	and.b32  	%r452, %r1, 31;
	and.b32  	%r453, %r1, 992;
	mul.lo.s32 	%r454, %r453, 17;
	or.b32  	%r23, %r454, %r452;
	setp.ge.s32 	%p3, %r23, %r22;
	cvt.u64.u32 	%rd56, %r23;
	add.s64 	%rd57, %rd56, %rd4;
	shl.b64 	%rd58, %rd57, 2;
	add.s64 	%rd5, %rd3, %rd58;
	mov.b32 	%r2165, 2147483647;
	@%p3 bra 	$L__BB20_6;
	ld.global.u32 	%r2165, [%rd5];
$L__BB20_6:
	add.s32 	%r456, %r23, 32;
	setp.ge.s32 	%p4, %r456, %r22;
	mov.b32 	%r2164, 2147483647;
	@%p4 bra 	$L__BB20_8;
	ld.global.u32 	%r2164, [%rd5+128];
$L__BB20_8:
	add.s32 	%r458, %r23, 64;
	setp.ge.s32 	%p5, %r458, %r22;
	mov.b32 	%r2163, 2147483647;
	@%p5 bra 	$L__BB20_10;
	ld.global.u32 	%r2163, [%rd5+256];
$L__BB20_10:
	add.s32 	%r460, %r23, 96;
	setp.ge.s32 	%p6, %r460, %r22;
	mov.b32 	%r2162, 2147483647;
	@%p6 bra 	$L__BB20_12;
	ld.global.u32 	%r2162, [%rd5+384];
$L__BB20_12:
	add.s32 	%r462, %r23, 128;
	setp.ge.s32 	%p7, %r462, %r22;
	mov.b32 	%r2161, 2147483647;
	@%p7 bra 	$L__BB20_14;
	ld.global.u32 	%r2161, [%rd5+512];
$L__BB20_14:
	add.s32 	%r464, %r23, 160;
	setp.ge.s32 	%p8, %r464, %r22;
	mov.b32 	%r2160, 2147483647;
	@%p8 bra 	$L__BB20_16;
	ld.global.u32 	%r2160, [%rd5+640];
$L__BB20_16:
	add.s32 	%r466, %r23, 192;
	setp.ge.s32 	%p9, %r466, %r22;
	mov.b32 	%r2159, 2147483647;
	@%p9 bra 	$L__BB20_18;
	ld.global.u32 	%r2159, [%rd5+768];
$L__BB20_18:
	add.s32 	%r468, %r23, 224;
	setp.ge.s32 	%p10, %r468, %r22;
	mov.b32 	%r2158, 2147483647;
	@%p10 bra 	$L__BB20_20;
	ld.global.u32 	%r2158, [%rd5+896];
$L__BB20_20:
	add.s32 	%r470, %r23, 256;
	setp.ge.s32 	%p11, %r470, %r22;
	mov.b32 	%r2157, 2147483647;
	@%p11 bra 	$L__BB20_22;
	ld.global.u32 	%r2157, [%rd5+1024];
$L__BB20_22:
	add.s32 	%r472, %r23, 288;
	setp.ge.s32 	%p12, %r472, %r22;
	mov.b32 	%r2156, 2147483647;
	@%p12 bra 	$L__BB20_24;
	ld.global.u32 	%r2156, [%rd5+1152];
$L__BB20_24:
	add.s32 	%r474, %r23, 320;
	setp.ge.s32 	%p13, %r474, %r22;
	mov.b32 	%r2155, 2147483647;
	@%p13 bra 	$L__BB20_26;
	ld.global.u32 	%r2155, [%rd5+1280];
$L__BB20_26:
	add.s32 	%r476, %r23, 352;
	setp.ge.s32 	%p14, %r476, %r22;
	mov.b32 	%r2154, 2147483647;
	@%p14 bra 	$L__BB20_28;
	ld.global.u32 	%r2154, [%rd5+1408];
$L__BB20_28:
	add.s32 	%r478, %r23, 384;
	setp.ge.s32 	%p15, %r478, %r22;
	mov.b32 	%r2153, 2147483647;
	@%p15 bra 	$L__BB20_30;
	ld.global.u32 	%r2153, [%rd5+1536];
$L__BB20_30:
	add.s32 	%r480, %r23, 416;
	setp.ge.s32 	%p16, %r480, %r22;
	mov.b32 	%r2152, 2147483647;
	@%p16 bra 	$L__BB20_32;
	ld.global.u32 	%r2152, [%rd5+1664];
$L__BB20_32:
	add.s32 	%r482, %r23, 448;
	setp.ge.s32 	%p17, %r482, %r22;
	mov.b32 	%r2151, 2147483647;
	@%p17 bra 	$L__BB20_34;
	ld.global.u32 	%r2151, [%rd5+1792];
$L__BB20_34:
	add.s32 	%r484, %r23, 480;
	setp.ge.s32 	%p18, %r484, %r22;
	mov.b32 	%r2150, 2147483647;
	@%p18 bra 	$L__BB20_36;
	ld.global.u32 	%r2150, [%rd5+1920];
$L__BB20_36:
	add.s32 	%r486, %r23, 512;
	setp.ge.s32 	%p19, %r486, %r22;
	mov.b32 	%r2149, 2147483647;
	@%p19 bra 	$L__BB20_38;
	ld.global.u32 	%r2149, [%rd5+2048];
$L__BB20_38:
	ld.param.u32 	%r2131, [_ZN3cub18CUB_300001_SM_10006detail10radix_sort29DeviceRadixSortOnesweepKernelINS1_5radix10policy_hubIiiyE10Policy1000ELNS0_9SortOrderE0EiiyiiNS1_21identity_decomposer_tEEEvPT5_SB_PT3_PKSC_PT1_PKSG_PT2_PKSK_T4_iiT6__param_10];
	mov.b32 	%r487, -1;
	shl.b32 	%r488, %r487, %r2131;
	not.b32 	%r74, %r488;
	shr.u32 	%r75, %r1, 5;
	shl.b32 	%r489, %r75, 10;
	mov.u32 	%r490, _ZZN3cub18CUB_300001_SM_10006detail10radix_sort29DeviceRadixSortOnesweepKernelINS1_5radix10policy_hubIiiyE10Policy1000ELNS0_9SortOrderE0EiiyiiNS1_21identity_decomposer_tEEEvPT5_SB_PT3_PKSC_PT1_PKSG_PT2_PKSK_T4_iiT6_E1s;
	add.s32 	%r76, %r490, %r489;
	setp.gt.s32 	%p20, %r443, 255;
	@%p20 bra 	$L__BB20_51;
	max.s32 	%r491, %r443, 224;
	sub.s32 	%r492, %r491, %r443;
	add.s32 	%r493, %r492, 31;
	shr.u32 	%r494, %r493, 5;
	add.s32 	%r77, %r494, 1;
	and.b32  	%r78, %r77, 15;
	setp.lt.u32 	%p21, %r493, 480;
	mov.u32 	%r2169, %r443;
	@%p21 bra 	$L__BB20_42;
	and.b32  	%r495, %r77, 268435440;
	neg.s32 	%r2167, %r495;
	shl.b32 	%r497, %r443, 2;
	add.s32 	%r498, %r489, %r497;
	add.s32 	%r500, %r498, %r490;
	add.s32 	%r2166, %r500, 1024;
	mov.u32 	%r2169, %r443;
$L__BB20_41:
	.pragma "nounroll";
	mov.b32 	%r501, 0;
	st.shared.u32 	[%r2166+-1024], %r501;
	st.shared.u32 	[%r2166+-896], %r501;
	st.shared.u32 	[%r2166+-768], %r501;
	st.shared.u32 	[%r2166+-640], %r501;
	st.shared.u32 	[%r2166+-512], %r501;
	st.shared.u32 	[%r2166+-384], %r501;
	st.shared.u32 	[%r2166+-256], %r501;
	st.shared.u32 	[%r2166+-128], %r501;
	st.shared.u32 	[%r2166], %r501;
	st.shared.u32 	[%r2166+128], %r501;
	st.shared.u32 	[%r2166+256], %r501;
	st.shared.u32 	[%r2166+384], %r501;
	st.shared.u32 	[%r2166+512], %r501;
	st.shared.u32 	[%r2166+640], %r501;
	st.shared.u32 	[%r2166+768], %r501;
	st.shared.u32 	[%r2166+896], %r501;
	add.s32 	%r2169, %r2169, 512;
	add.s32 	%r2167, %r2167, 16;
	add.s32 	%r2166, %r2166, 2048;
	setp.ne.s32 	%p22, %r2167, 0;
	@%p22 bra 	$L__BB20_41;
$L__BB20_42:
	setp.eq.s32 	%p23, %r78, 0;
	@%p23 bra 	$L__BB20_51;
	and.b32  	%r88, %r77, 7;
	setp.lt.u32 	%p24, %r78, 8;
	@%p24 bra 	$L__BB20_45;
	shl.b32 	%r502, %r2169, 2;
	add.s32 	%r503, %r76, %r502;
	mov.b32 	%r504, 0;
	st.shared.u32 	[%r503], %r504;
	st.shared.u32 	[%r503+128], %r504;
	st.shared.u32 	[%r503+256], %r504;
	st.shared.u32 	[%r503+384], %r504;
	st.shared.u32 	[%r503+512], %r504;
	st.shared.u32 	[%r503+640], %r504;
	st.shared.u32 	[%r503+768], %r504;
	st.shared.u32 	[%r503+896], %r504;
	add.s32 	%r2169, %r2169, 256;
$L__BB20_45:
	setp.eq.s32 	%p25, %r88, 0;
	@%p25 bra 	$L__BB20_51;
	and.b32  	%r91, %r77, 3;
	setp.lt.u32 	%p26, %r88, 4;
	@%p26 bra 	$L__BB20_48;
	shl.b32 	%r505, %r2169, 2;
	add.s32 	%r506, %r76, %r505;
	mov.b32 	%r507, 0;
	st.shared.u32 	[%r506], %r507;
	st.shared.u32 	[%r506+128], %r507;
	st.shared.u32 	[%r506+256], %r507;
	st.shared.u32 	[%r506+384], %r507;
	add.s32 	%r2169, %r2169, 128;
$L__BB20_48:
	setp.eq.s32 	%p27, %r91, 0;
	@%p27 bra 	$L__BB20_51;
	shl.b32 	%r509, %r2169, 2;
	add.s32 	%r510, %r489, %r509;
	add.s32 	%r2173, %r490, %r510;
	neg.s32 	%r2172, %r91;
$L__BB20_50:
	.pragma "nounroll";
	mov.b32 	%r512, 0;
	st.shared.u32 	[%r2173], %r512;
	add.s32 	%r2173, %r2173, 128;
	add.s32 	%r2172, %r2172, 1;
	setp.ne.s32 	%p28, %r2172, 0;
	@%p28 bra 	$L__BB20_50;
$L__BB20_51:
	ld.param.u32 	%r2094, [_ZN3cub18CUB_300001_SM_10006detail10radix_sort29DeviceRadixSortOnesweepKernelINS1_5radix10policy_hubIiiyE10Policy1000ELNS0_9SortOrderE0EiiyiiNS1_21identity_decomposer_tEEEvPT5_SB_PT3_PKSC_PT1_PKSG_PT2_PKSK_T4_iiT6__param_9];
	bar.warp.sync 	-1;
	xor.b32  	%r514, %r2165, -2147483648;
	shr.u32 	%r515, %r514, %r2094;
	and.b32  	%r100, %r515, %r74;
	shl.b32 	%r516, %r100, 2;
	add.s32 	%r517, %r76, %r516;
	atom.shared.add.u32 	%r518, [%r517], 1;
	xor.b32  	%r2227, %r2164, -2147483648;
	shr.u32 	%r520, %r2227, %r2094;
	and.b32  	%r521, %r520, %r74;
	shl.b32 	%r522, %r521, 2;
	add.s32 	%r523, %r76, %r522;
	atom.shared.add.u32 	%r524, [%r523], 1;
	xor.b32  	%r2226, %r2163, -2147483648;
	shr.u32 	%r526, %r2226, %r2094;
	and.b32  	%r527, %r526, %r74;
	shl.b32 	%r528, %r527, 2;
	add.s32 	%r529, %r76, %r528;
	atom.shared.add.u32 	%r530, [%r529], 1;
	xor.b32  	%r2225, %r2162, -2147483648;
	shr.u32 	%r532, %r2225, %r2094;
	and.b32  	%r533, %r532, %r74;
	shl.b32 	%r534, %r533, 2;
	add.s32 	%r535, %r76, %r534;
	atom.shared.add.u32 	%r536, [%r535], 1;
	xor.b32  	%r537, %r2161, -2147483648;
	shr.u32 	%r538, %r537, %r2094;
	and.b32  	%r539, %r538, %r74;
	shl.b32 	%r540, %r539, 2;
	add.s32 	%r541, %r76, %r540;
	atom.shared.add.u32 	%r542, [%r541], 1;
	xor.b32  	%r543, %r2160, -2147483648;
	shr.u32 	%r544, %r543, %r2094;
	and.b32  	%r545, %r544, %r74;
	shl.b32 	%r546, %r545, 2;
	add.s32 	%r547, %r76, %r546;
	atom.shared.add.u32 	%r548, [%r547], 1;
	xor.b32  	%r549, %r2159, -2147483648;
	shr.u32 	%r550, %r549, %r2094;
	and.b32  	%r551, %r550, %r74;
	shl.b32 	%r552, %r551, 2;
	add.s32 	%r553, %r76, %r552;
	atom.shared.add.u32 	%r554, [%r553], 1;
	xor.b32  	%r555, %r2158, -2147483648;
	shr.u32 	%r556, %r555, %r2094;
	and.b32  	%r557, %r556, %r74;
	shl.b32 	%r558, %r557, 2;
	add.s32 	%r559, %r76, %r558;
	atom.shared.add.u32 	%r560, [%r559], 1;
	xor.b32  	%r561, %r2157, -2147483648;
	shr.u32 	%r562, %r561, %r2094;
	and.b32  	%r563, %r562, %r74;
	shl.b32 	%r564, %r563, 2;
	add.s32 	%r565, %r76, %r564;
	atom.shared.add.u32 	%r566, [%r565], 1;
	xor.b32  	%r567, %r2156, -2147483648;
	shr.u32 	%r568, %r567, %r2094;
	and.b32  	%r569, %r568, %r74;
	shl.b32 	%r570, %r569, 2;
	add.s32 	%r571, %r76, %r570;
	atom.shared.add.u32 	%r572, [%r571], 1;
	xor.b32  	%r573, %r2155, -2147483648;
	shr.u32 	%r574, %r573, %r2094;
	and.b32  	%r575, %r574, %r74;
	shl.b32 	%r576, %r575, 2;
	add.s32 	%r577, %r76, %r576;
	atom.shared.add.u32 	%r578, [%r577], 1;
	xor.b32  	%r579, %r2154, -2147483648;
	shr.u32 	%r580, %r579, %r2094;
	and.b32  	%r581, %r580, %r74;
	shl.b32 	%r582, %r581, 2;
	add.s32 	%r583, %r76, %r582;
	atom.shared.add.u32 	%r584, [%r583], 1;
	xor.b32  	%r585, %r2153, -2147483648;
	shr.u32 	%r586, %r585, %r2094;
	and.b32  	%r587, %r586, %r74;
	shl.b32 	%r588, %r587, 2;
	add.s32 	%r589, %r76, %r588;
	atom.shared.add.u32 	%r590, [%r589], 1;
	xor.b32  	%r591, %r2152, -2147483648;
	shr.u32 	%r592, %r591, %r2094;
	and.b32  	%r593, %r592, %r74;
	shl.b32 	%r594, %r593, 2;
	add.s32 	%r595, %r76, %r594;
	atom.shared.add.u32 	%r596, [%r595], 1;
	xor.b32  	%r597, %r2151, -2147483648;
	shr.u32 	%r598, %r597, %r2094;
	and.b32  	%r599, %r598, %r74;
	shl.b32 	%r600, %r599, 2;
	add.s32 	%r601, %r76, %r600;
	atom.shared.add.u32 	%r602, [%r601], 1;
	xor.b32  	%r603, %r2150, -2147483648;
	shr.u32 	%r604, %r603, %r2094;
	and.b32  	%r605, %r604, %r74;
	shl.b32 	%r606, %r605, 2;
	add.s32 	%r607, %r76, %r606;
	atom.shared.add.u32 	%r608, [%r607], 1;
	xor.b32  	%r2212, %r2149, -2147483648;
	shr.u32 	%r610, %r2212, %r2094;
	and.b32  	%r611, %r610, %r74;
	shl.b32 	%r612, %r611, 2;
	add.s32 	%r613, %r76, %r612;
	atom.shared.add.u32 	%r614, [%r613], 1;
	bar.sync 	0;
	setp.gt.u32 	%p29, %r1, 255;
	shl.b32 	%r615, %r1, 2;
	add.s32 	%r101, %r490, %r615;
	mov.b32 	%r2174, 0;
	@%p29 bra 	$L__BB20_53;
	ld.shared.u32 	%r617, [%r101];
	mov.b32 	%r618, 0;
	st.shared.u32 	[%r101], %r618;
	ld.shared.u32 	%r619, [%r101+1024];
	st.shared.u32 	[%r101+1024], %r617;
	add.s32 	%r620, %r619, %r617;
	ld.shared.u32 	%r621, [%r101+2048];
	st.shared.u32 	[%r101+2048], %r620;
	add.s32 	%r622, %r621, %r620;
	ld.shared.u32 	%r623, [%r101+3072];
	st.shared.u32 	[%r101+3072], %r622;
	add.s32 	%r624, %r623, %r622;
	ld.shared.u32 	%r625, [%r101+4096];
	st.shared.u32 	[%r101+4096], %r624;
	add.s32 	%r626, %r625, %r624;
	ld.shared.u32 	%r627, [%r101+5120];
	st.shared.u32 	[%r101+5120], %r626;
	add.s32 	%r628, %r627, %r626;
	ld.shared.u32 	%r629, [%r101+6144];
	st.shared.u32 	[%r101+6144], %r628;
	add.s32 	%r630, %r629, %r628;
	ld.shared.u32 	%r631, [%r101+7168];
	st.shared.u32 	[%r101+7168], %r630;
	add.s32 	%r632, %r631, %r630;
	ld.shared.u32 	%r633, [%r101+8192];
	st.shared.u32 	[%r101+8192], %r632;
	add.s32 	%r634, %r633, %r632;
	ld.shared.u32 	%r635, [%r101+9216];
	st.shared.u32 	[%r101+9216], %r634;
	add.s32 	%r636, %r635, %r634;
	ld.shared.u32 	%r637, [%r101+10240];
	st.shared.u32 	[%r101+10240], %r636;
	add.s32 	%r638, %r637, %r636;
	ld.shared.u32 	%r639, [%r101+11264];
	st.shared.u32 	[%r101+11264], %r638;
	add.s32 	%r2174, %r639, %r638;
$L__BB20_53:
	setp.gt.u32 	%p30, %r1, 255;
	shl.b32 	%r640, %r3, 8;
	add.s32 	%r641, %r640, %r1;
	mul.wide.s32 	%rd59, %r641, 4;
	add.s64 	%rd6, %rd2, %rd59;
	@%p30 bra 	$L__BB20_55;
	or.b32  	%r642, %r2174, 1073741824;
	st.volatile.global.u32 	[%rd6], %r642;
$L__BB20_55:
	ld.param.u64 	%rd442, [_ZN3cub18CUB_300001_SM_10006detail10radix_sort29DeviceRadixSortOnesweepKernelINS1_5radix10policy_hubIiiyE10Policy1000ELNS0_9SortOrderE0EiiyiiNS1_21identity_decomposer_tEEEvPT5_SB_PT3_PKSC_PT1_PKSG_PT2_PKSK_T4_iiT6__param_7];
	xor.b32  	%r2223, %r2160, -2147483648;
	xor.b32  	%r2224, %r2161, -2147483648;
	xor.b32  	%r2222, %r2159, -2147483648;
	xor.b32  	%r2221, %r2158, -2147483648;
	xor.b32  	%r2228, %r2165, -2147483648;
	xor.b32  	%r2218, %r2155, -2147483648;
	xor.b32  	%r2220, %r2157, -2147483648;
	xor.b32  	%r2217, %r2154, -2147483648;
	xor.b32  	%r2219, %r2156, -2147483648;
	xor.b32  	%r2215, %r2152, -2147483648;
	xor.b32  	%r2216, %r2153, -2147483648;
	xor.b32  	%r2213, %r2150, -2147483648;
	xor.b32  	%r2214, %r2151, -2147483648;
	setp.lt.u32 	%p31, %r1, 256;
	setp.eq.s32 	%p32, %r2174, 6528;
	and.pred  	%p33, %p31, %p32;
	selp.u32 	%r643, 1, 0, %p33;
	{ 
	.reg .pred 	%p1; 
	.reg .pred 	%p2; 
	setp.ne.u32 	%p1, %r643, 0; 
	bar.red.or.pred 	%p2, 0, %p1; 
	selp.u32 	%r644, 1, 0, %p2; 
	}
	setp.eq.s32 	%p34, %r644, 0;
	and.b32  	%r645, %r1, 992;
	and.b32  	%r646, %r1, 31;
	mul.lo.s32 	%r647, %r645, 17;
	or.b32  	%r648, %r647, %r646;
	cvt.u64.u32 	%rd7, %r648;
	mul.lo.s32 	%r649, %r3, 6528;
	cvt.s64.s32 	%rd60, %r649;
	add.s64 	%rd61, %rd7, %rd60;
	cvta.to.global.u64 	%rd62, %rd442;
	shl.b64 	%rd63, %rd61, 2;
	add.s64 	%rd8, %rd62, %rd63;
	cvt.u64.u32 	%rd9, %r1;
	@%p34 bra 	$L__BB20_175;
	setp.gt.u32 	%p35, %r1, 255;
	shl.b32 	%r650, %r1, 3;
	mov.u32 	%r651, _ZZN3cub18CUB_300001_SM_10006detail10radix_sort29DeviceRadixSortOnesweepKernelINS1_5radix10policy_hubIiiyE10Policy1000ELNS0_9SortOrderE0EiiyiiNS1_21identity_decomposer_tEEEvPT5_SB_PT3_PKSC_PT1_PKSG_PT2_PKSK_T4_iiT6_E1s;
	add.s32 	%r652, %r651, %r650;
	add.s32 	%r121, %r652, 26112;
	@%p35 bra 	$L__BB20_64;
	ld.param.u64 	%rd436, [_ZN3cub18CUB_300001_SM_10006detail10radix_sort29DeviceRadixSortOnesweepKernelINS1_5radix10policy_hubIiiyE10Policy1000ELNS0_9SortOrderE0EiiyiiNS1_21identity_decomposer_tEEEvPT5_SB_PT3_PKSC_PT1_PKSG_PT2_PKSK_T4_iiT6__param_3];
	cvta.to.global.u64 	%rd64, %rd436;
	shl.b64 	%rd65, %rd9, 3;
	add.s64 	%rd66, %rd64, %rd65;
	ld.global.u64 	%rd67, [%rd66];
	setp.gt.u32 	%p36, %r1, %r100;
	selp.b64 	%rd68, 6528, 0, %p36;
	sub.s64 	%rd455, %rd67, %rd68;
	st.shared.u64 	[%r121], %rd455;
	setp.lt.s32 	%p37, %r3, 1;
	mov.u32 	%r2178, %r2174;
	@%p37 bra 	$L__BB20_63;
	mov.b32 	%r2176, -1;
	mov.u32 	%r2175, %r3;
	mov.u32 	%r2178, %r2174;
$L__BB20_59:
	ld.param.u64 	%rd429, [_ZN3cub18CUB_300001_SM_10006detail10radix_sort29DeviceRadixSortOnesweepKernelINS1_5radix10policy_hubIiiyE10Policy1000ELNS0_9SortOrderE0EiiyiiNS1_21identity_decomposer_tEEEvPT5_SB_PT3_PKSC_PT1_PKSG_PT2_PKSK_T4_iiT6__param_0];
	add.s32 	%r125, %r2175, -1;
	shl.b32 	%r654, %r125, 8;
	add.s32 	%r655, %r654, %r1;
	cvta.to.global.u64 	%rd69, %rd429;
	mul.wide.s32 	%rd70, %r655, 4;
	add.s64 	%rd11, %rd69, %rd70;
$L__BB20_60:
	membar.cta;
	ld.volatile.global.u32 	%r126, [%rd11];
	setp.eq.s32 	%p38, %r126, 0;
	@%p38 bra 	$L__BB20_60;
	and.b32  	%r656, %r126, 1073741823;
	add.s32 	%r2178, %r656, %r2178;
	setp.gt.s32 	%p39, %r126, -1;
	vote.sync.ballot.b32 	%r2176, %p39, %r2176;
	setp.gt.u32 	%p41, %r2175, 1;
	and.pred  	%p42, %p39, %p41;
	mov.u32 	%r2175, %r125;
	@%p42 bra 	$L__BB20_59;
	ld.shared.u64 	%rd455, [%r121];
$L__BB20_63:
	or.b32  	%r657, %r2178, -2147483648;
	st.volatile.global.u32 	[%rd6], %r657;
	sub.s32 	%r658, %r2178, %r2174;
	cvt.s64.s32 	%rd71, %r658;
	add.s64 	%rd72, %rd455, %rd71;
	st.shared.u64 	[%r121], %rd72;
$L__BB20_64:
	ld.param.u32 	%r2080, [_ZN3cub18CUB_300001_SM_10006detail10radix_sort29DeviceRadixSortOnesweepKernelINS1_5radix10policy_hubIiiyE10Policy1000ELNS0_9SortOrderE0EiiyiiNS1_21identity_decomposer_tEEEvPT5_SB_PT3_PKSC_PT1_PKSG_PT2_PKSK_T4_iiT6__param_8];
	ld.param.u64 	%rd432, [_ZN3cub18CUB_300001_SM_10006detail10radix_sort29DeviceRadixSortOnesweepKernelINS1_5radix10policy_hubIiiyE10Policy1000ELNS0_9SortOrderE0EiiyiiNS1_21identity_decomposer_tEEEvPT5_SB_PT3_PKSC_PT1_PKSG_PT2_PKSK_T4_iiT6__param_2];
	setp.gt.u32 	%p43, %r1, 255;
	setp.lt.s32 	%p44, %r4, %r2080;
	setp.eq.s64 	%p45, %rd432, 0;
	or.pred  	%p46, %p45, %p44;
	or.pred  	%p47, %p43, %p46;
	@%p47 bra 	$L__BB20_66;
	ld.param.u64 	%rd433, [_ZN3cub18CUB_300001_SM_10006detail10radix_sort29DeviceRadixSortOnesweepKernelINS1_5radix10policy_hubIiiyE10Policy1000ELNS0_9SortOrderE0EiiyiiNS1_21identity_decomposer_tEEEvPT5_SB_PT3_PKSC_PT1_PKSG_PT2_PKSK_T4_iiT6__param_2];
	ld.shared.u64 	%rd73, [%r121];
	setp.gt.u32 	%p48, %r1, %r100;
	selp.b64 	%rd74, 6528, 0, %p48;
	cvt.s64.s32 	%rd75, %r2174;
	add.s64 	%rd76, %rd74, %rd75;
	add.s64 	%rd77, %rd76, %rd73;
	cvta.to.global.u64 	%rd78, %rd433;
	shl.b64 	%rd79, %rd9, 3;
	add.s64 	%rd80, %rd78, %rd79;
	st.global.u64 	[%rd80], %rd77;
$L__BB20_66:
	ld.param.u32 	%r2081, [_ZN3cub18CUB_300001_SM_10006detail10radix_sort29DeviceRadixSortOnesweepKernelINS1_5radix10policy_hubIiiyE10Policy1000ELNS0_9SortOrderE0EiiyiiNS1_21identity_decomposer_tEEEvPT5_SB_PT3_PKSC_PT1_PKSG_PT2_PKSK_T4_iiT6__param_8];
	setp.gt.s32 	%p49, %r4, %r2081;
	bar.sync 	0;
	shl.b32 	%r659, %r100, 3;
	add.s32 	%r661, %r651, %r659;
	ld.shared.u64 	%rd14, [%r661+26112];
	@%p49 bra 	$L__BB20_68;
	add.s64 	%rd81, %rd14, %rd7;
	shl.b64 	%rd82, %rd81, 2;
	add.s64 	%rd83, %rd1, %rd82;
	st.global.u32 	[%rd83], %r2165;
	st.global.u32 	[%rd83+128], %r2164;
	st.global.u32 	[%rd83+256], %r2163;
	st.global.u32 	[%rd83+384], %r2162;
	st.global.u32 	[%rd83+512], %r2161;
	st.global.u32 	[%rd83+640], %r2160;
	st.global.u32 	[%rd83+768], %r2159;
	st.global.u32 	[%rd83+896], %r2158;
	st.global.u32 	[%rd83+1024], %r2157;
	st.global.u32 	[%rd83+1152], %r2156;
	st.global.u32 	[%rd83+1280], %r2155;
	st.global.u32 	[%rd83+1408], %r2154;
	st.global.u32 	[%rd83+1536], %r2153;
	st.global.u32 	[%rd83+1664], %r2152;
	st.global.u32 	[%rd83+1792], %r2151;
	st.global.u32 	[%rd83+1920], %r2150;
	st.global.u32 	[%rd83+2048], %r2149;
	bra.uni 	$L__BB20_102;
$L__BB20_68:
	ld.param.u32 	%r2082, [_ZN3cub18CUB_300001_SM_10006detail10radix_sort29DeviceRadixSortOnesweepKernelINS1_5radix10policy_hubIiiyE10Policy1000ELNS0_9SortOrderE0EiiyiiNS1_21identity_decomposer_tEEEvPT5_SB_PT3_PKSC_PT1_PKSG_PT2_PKSK_T4_iiT6__param_8];
	cvt.u32.u64 	%r662, %rd7;
	mad.lo.s32 	%r130, %r3, -6528, %r2082;
	setp.ge.s32 	%p50, %r662, %r130;
	add.s64 	%rd84, %rd14, %rd7;
	shl.b64 	%rd85, %rd84, 2;
	add.s64 	%rd15, %rd1, %rd85;
	@%p50 bra 	$L__BB20_70;
	st.global.u32 	[%rd15], %r2165;
$L__BB20_70:
	add.s32 	%r664, %r662, 32;
	setp.ge.s32 	%p51, %r664, %r130;
	@%p51 bra 	$L__BB20_72;
	st.global.u32 	[%rd15+128], %r2164;
$L__BB20_72:
	add.s32 	%r666, %r662, 64;
	setp.ge.s32 	%p52, %r666, %r130;
	@%p52 bra 	$L__BB20_74;
	st.global.u32 	[%rd15+256], %r2163;
$L__BB20_74:
	add.s32 	%r668, %r662, 96;
	setp.ge.s32 	%p53, %r668, %r130;
	@%p53 bra 	$L__BB20_76;
	st.global.u32 	[%rd15+384], %r2162;
$L__BB20_76:
	add.s32 	%r670, %r662, 128;
	setp.ge.s32 	%p54, %r670, %r130;
	@%p54 bra 	$L__BB20_78;
	st.global.u32 	[%rd15+512], %r2161;
$L__BB20_78:
	add.s32 	%r672, %r662, 160;
	setp.ge.s32 	%p55, %r672, %r130;
	@%p55 bra 	$L__BB20_80;
	st.global.u32 	[%rd15+640], %r2160;
$L__BB20_80:
	add.s32 	%r674, %r662, 192;
	setp.ge.s32 	%p56, %r674, %r130;
	@%p56 bra 	$L__BB20_82;
	st.global.u32 	[%rd15+768], %r2159;
$L__BB20_82:
	add.s32 	%r676, %r662, 224;
	setp.ge.s32 	%p57, %r676, %r130;
	@%p57 bra 	$L__BB20_84;
	st.global.u32 	[%rd15+896], %r2158;
$L__BB20_84:
	add.s32 	%r678, %r662, 256;
	setp.ge.s32 	%p58, %r678, %r130;
	@%p58 bra 	$L__BB20_86;
	st.global.u32 	[%rd15+1024], %r2157;
$L__BB20_86:
	add.s32 	%r680, %r662, 288;
	setp.ge.s32 	%p59, %r680, %r130;
	@%p59 bra 	$L__BB20_88;
	st.global.u32 	[%rd15+1152], %r2156;
$L__BB20_88:
	add.s32 	%r682, %r662, 320;
	setp.ge.s32 	%p60, %r682, %r130;
	@%p60 bra 	$L__BB20_90;
	st.global.u32 	[%rd15+1280], %r2155;
$L__BB20_90:
	add.s32 	%r684, %r662, 352;
	setp.ge.s32 	%p61, %r684, %r130;
	@%p61 bra 	$L__BB20_92;
	st.global.u32 	[%rd15+1408], %r2154;
$L__BB20_92:
	add.s32 	%r686, %r662, 384;
	setp.ge.s32 	%p62, %r686, %r130;
	@%p62 bra 	$L__BB20_94;
	st.global.u32 	[%rd15+1536], %r2153;
$L__BB20_94:
	add.s32 	%r688, %r662, 416;
	setp.ge.s32 	%p63, %r688, %r130;
	@%p63 bra 	$L__BB20_96;
	st.global.u32 	[%rd15+1664], %r2152;
$L__BB20_96:
	add.s32 	%r690, %r662, 448;
	setp.ge.s32 	%p64, %r690, %r130;
	@%p64 bra 	$L__BB20_98;
	st.global.u32 	[%rd15+1792], %r2151;
$L__BB20_98:
	add.s32 	%r692, %r662, 480;
	setp.ge.s32 	%p65, %r692, %r130;
	@%p65 bra 	$L__BB20_100;
	st.global.u32 	[%rd15+1920], %r2150;
$L__BB20_100:
	add.s32 	%r694, %r662, 512;
	setp.ge.s32 	%p66, %r694, %r130;
	@%p66 bra 	$L__BB20_102;
	st.global.u32 	[%rd15+2048], %r2149;
$L__BB20_102:
	ld.param.u32 	%r2083, [_ZN3cub18CUB_300001_SM_10006detail10radix_sort29DeviceRadixSortOnesweepKernelINS1_5radix10policy_hubIiiyE10Policy1000ELNS0_9SortOrderE0EiiyiiNS1_21identity_decomposer_tEEEvPT5_SB_PT3_PKSC_PT1_PKSG_PT2_PKSK_T4_iiT6__param_8];
	setp.gt.s32 	%p67, %r4, %r2083;
	@%p67 bra 	$L__BB20_104;
	ld.global.u32 	%r2211, [%rd8];
	ld.global.u32 	%r2210, [%rd8+128];
	ld.global.u32 	%r2209, [%rd8+256];
	ld.global.u32 	%r2208, [%rd8+384];
	ld.global.u32 	%r2207, [%rd8+512];
	ld.global.u32 	%r2206, [%rd8+640];
	ld.global.u32 	%r2205, [%rd8+768];
	ld.global.u32 	%r2204, [%rd8+896];
	ld.global.u32 	%r2203, [%rd8+1024];
	ld.global.u32 	%r2202, [%rd8+1152];
	ld.global.u32 	%r2201, [%rd8+1280];
	ld.global.u32 	%r2200, [%rd8+1408];
	ld.global.u32 	%r2199, [%rd8+1536];
	ld.global.u32 	%r2198, [%rd8+1664];
	ld.global.u32 	%r2197, [%rd8+1792];
	ld.global.u32 	%r2196, [%rd8+1920];
	ld.global.u32 	%r2195, [%rd8+2048];
	bra.uni 	$L__BB20_138;
$L__BB20_104:
	ld.param.u32 	%r2084, [_ZN3cub18CUB_300001_SM_10006detail10radix_sort29DeviceRadixSortOnesweepKernelINS1_5radix10policy_hubIiiyE10Policy1000ELNS0_9SortOrderE0EiiyiiNS1_21identity_decomposer_tEEEvPT5_SB_PT3_PKSC_PT1_PKSG_PT2_PKSK_T4_iiT6__param_8];
	cvt.u32.u64 	%r696, %rd7;
	sub.s32 	%r148, %r2084, %r649;
	setp.ge.s32 	%p68, %r696, %r148;
	@%p68 bra 	$L__BB20_106;
	ld.global.u32 	%r2211, [%rd8];
$L__BB20_106:
	add.s32 	%r700, %r696, 32;
	setp.ge.s32 	%p69, %r700, %r148;
	@%p69 bra 	$L__BB20_108;
	ld.global.u32 	%r2210, [%rd8+128];
$L__BB20_108:
	add.s32 	%r703, %r696, 64;
	setp.ge.s32 	%p70, %r703, %r148;
	@%p70 bra 	$L__BB20_110;
	ld.global.u32 	%r2209, [%rd8+256];
$L__BB20_110:
	add.s32 	%r706, %r696, 96;
	setp.ge.s32 	%p71, %r706, %r148;
	@%p71 bra 	$L__BB20_112;
	ld.global.u32 	%r2208, [%rd8+384];
$L__BB20_112:
	add.s32 	%r709, %r696, 128;
	setp.ge.s32 	%p72, %r709, %r148;
	@%p72 bra 	$L__BB20_114;
	ld.global.u32 	%r2207, [%rd8+512];
$L__BB20_114:
	add.s32 	%r712, %r696, 160;
	setp.ge.s32 	%p73, %r712, %r148;
	@%p73 bra 	$L__BB20_116;
	ld.global.u32 	%r2206, [%rd8+640];
$L__BB20_116:
	add.s32 	%r715, %r696, 192;
	setp.ge.s32 	%p74, %r715, %r148;
	@%p74 bra 	$L__BB20_118;
	ld.global.u32 	%r2205, [%rd8+768];
$L__BB20_118:
	add.s32 	%r718, %r696, 224;
	setp.ge.s32 	%p75, %r718, %r148;
	@%p75 bra 	$L__BB20_120;
	ld.global.u32 	%r2204, [%rd8+896];
$L__BB20_120:
	add.s32 	%r721, %r696, 256;
	setp.ge.s32 	%p76, %r721, %r148;
	@%p76 bra 	$L__BB20_122;
	ld.global.u32 	%r2203, [%rd8+1024];
$L__BB20_122:
	add.s32 	%r724, %r696, 288;
	setp.ge.s32 	%p77, %r724, %r148;
	@%p77 bra 	$L__BB20_124;
	ld.global.u32 	%r2202, [%rd8+1152];
$L__BB20_124:
	add.s32 	%r727, %r696, 320;
	setp.ge.s32 	%p78, %r727, %r148;
	@%p78 bra 	$L__BB20_126;
	ld.global.u32 	%r2201, [%rd8+1280];
$L__BB20_126:
	add.s32 	%r730, %r696, 352;
	setp.ge.s32 	%p79, %r730, %r148;
	@%p79 bra 	$L__BB20_128;
	ld.global.u32 	%r2200, [%rd8+1408];
$L__BB20_128:
	add.s32 	%r733, %r696, 384;
	setp.ge.s32 	%p80, %r733, %r148;
	@%p80 bra 	$L__BB20_130;
	ld.global.u32 	%r2199, [%rd8+1536];
$L__BB20_130:
	add.s32 	%r736, %r696, 416;
	setp.ge.s32 	%p81, %r736, %r148;
	@%p81 bra 	$L__BB20_132;
	ld.global.u32 	%r2198, [%rd8+1664];
$L__BB20_132:
	add.s32 	%r739, %r696, 448;
	setp.ge.s32 	%p82, %r739, %r148;
	@%p82 bra 	$L__BB20_134;
	ld.global.u32 	%r2197, [%rd8+1792];
$L__BB20_134:
	add.s32 	%r742, %r696, 480;
	setp.ge.s32 	%p83, %r742, %r148;
	@%p83 bra 	$L__BB20_136;
	ld.global.u32 	%r2196, [%rd8+1920];
$L__BB20_136:
	add.s32 	%r745, %r696, 512;
	setp.ge.s32 	%p84, %r745, %r148;
	@%p84 bra 	$L__BB20_138;
	ld.global.u32 	%r2195, [%rd8+2048];
$L__BB20_138:
	ld.param.u32 	%r2085, [_ZN3cub18CUB_300001_SM_10006detail10radix_sort29DeviceRadixSortOnesweepKernelINS1_5radix10policy_hubIiiyE10Policy1000ELNS0_9SortOrderE0EiiyiiNS1_21identity_decomposer_tEEEvPT5_SB_PT3_PKSC_PT1_PKSG_PT2_PKSK_T4_iiT6__param_8];
	mad.lo.s32 	%r746, %r3, 6528, 6528;
	setp.gt.s32 	%p85, %r746, %r2085;
	@%p85 bra 	$L__BB20_140;
	ld.param.u64 	%rd439, [_ZN3cub18CUB_300001_SM_10006detail10radix_sort29DeviceRadixSortOnesweepKernelINS1_5radix10policy_hubIiiyE10Policy1000ELNS0_9SortOrderE0EiiyiiNS1_21identity_decomposer_tEEEvPT5_SB_PT3_PKSC_PT1_PKSG_PT2_PKSK_T4_iiT6__param_6];
	add.s64 	%rd86, %rd14, %rd7;
	cvta.to.global.u64 	%rd87, %rd439;
	shl.b64 	%rd88, %rd86, 2;
	add.s64 	%rd89, %rd87, %rd88;
	st.global.u32 	[%rd89], %r2211;
	st.global.u32 	[%rd89+128], %r2210;
	st.global.u32 	[%rd89+256], %r2209;
	st.global.u32 	[%rd89+384], %r2208;
	st.global.u32 	[%rd89+512], %r2207;
	st.global.u32 	[%rd89+640], %r2206;
	st.global.u32 	[%rd89+768], %r2205;
	st.global.u32 	[%rd89+896], %r2204;
	st.global.u32 	[%rd89+1024], %r2203;
	st.global.u32 	[%rd89+1152], %r2202;
	st.global.u32 	[%rd89+1280], %r2201;
	st.global.u32 	[%rd89+1408], %r2200;
	st.global.u32 	[%rd89+1536], %r2199;
	st.global.u32 	[%rd89+1664], %r2198;
	st.global.u32 	[%rd89+1792], %r2197;
	st.global.u32 	[%rd89+1920], %r2196;
	st.global.u32 	[%rd89+2048], %r2195;
	bra.uni 	$L__BB20_174;
$L__BB20_140:
	ld.param.u32 	%r2086, [_ZN3cub18CUB_300001_SM_10006detail10radix_sort29DeviceRadixSortOnesweepKernelINS1_5radix10policy_hubIiiyE10Policy1000ELNS0_9SortOrderE0EiiyiiNS1_21identity_decomposer_tEEEvPT5_SB_PT3_PKSC_PT1_PKSG_PT2_PKSK_T4_iiT6__param_8];
	ld.param.u64 	%rd440, [_ZN3cub18CUB_300001_SM_10006detail10radix_sort29DeviceRadixSortOnesweepKernelINS1_5radix10policy_hubIiiyE10Policy1000ELNS0_9SortOrderE0EiiyiiNS1_21identity_decomposer_tEEEvPT5_SB_PT3_PKSC_PT1_PKSG_PT2_PKSK_T4_iiT6__param_6];
	cvt.u32.u64 	%r747, %rd7;
	mad.lo.s32 	%r199, %r3, -6528, %r2086;
	setp.ge.s32 	%p86, %r747, %r199;
	add.s64 	%rd90, %rd14, %rd7;
	cvta.to.global.u64 	%rd91, %rd440;
	shl.b64 	%rd92, %rd90, 2;
	add.s64 	%rd16, %rd91, %rd92;
	@%p86 bra 	$L__BB20_142;
	st.global.u32 	[%rd16], %r2211;
$L__BB20_142:
	add.s32 	%r749, %r747, 32;
	setp.ge.s32 	%p87, %r749, %r199;
	@%p87 bra 	$L__BB20_144;
	st.global.u32 	[%rd16+128], %r2210;
$L__BB20_144:
	add.s32 	%r751, %r747, 64;
	setp.ge.s32 	%p88, %r751, %r199;
	@%p88 bra 	$L__BB20_146;
	st.global.u32 	[%rd16+256], %r2209;
$L__BB20_146:
	add.s32 	%r753, %r747, 96;
	setp.ge.s32 	%p89, %r753, %r199;
	@%p89 bra 	$L__BB20_148;
	st.global.u32 	[%rd16+384], %r2208;
$L__BB20_148:
	add.s32 	%r755, %r747, 128;
	setp.ge.s32 	%p90, %r755, %r199;
	@%p90 bra 	$L__BB20_150;
	st.global.u32 	[%rd16+512], %r2207;
$L__BB20_150:
	add.s32 	%r757, %r747, 160;
	setp.ge.s32 	%p91, %r757, %r199;
	@%p91 bra 	$L__BB20_152;
	st.global.u32 	[%rd16+640], %r2206;
$L__BB20_152:
	add.s32 	%r759, %r747, 192;
	setp.ge.s32 	%p92, %r759, %r199;
	@%p92 bra 	$L__BB20_154;
	st.global.u32 	[%rd16+768], %r2205;
$L__BB20_154:
	add.s32 	%r761, %r747, 224;
	setp.ge.s32 	%p93, %r761, %r199;
	@%p93 bra 	$L__BB20_156;
	st.global.u32 	[%rd16+896], %r2204;
$L__BB20_156:
	add.s32 	%r763, %r747, 256;
	setp.ge.s32 	%p94, %r763, %r199;
	@%p94 bra 	$L__BB20_158;
	st.global.u32 	[%rd16+1024], %r2203;
$L__BB20_158:
	add.s32 	%r765, %r747, 288;
	setp.ge.s32 	%p95, %r765, %r199;
	@%p95 bra 	$L__BB20_160;
	st.global.u32 	[%rd16+1152], %r2202;
$L__BB20_160:
	add.s32 	%r767, %r747, 320;
	setp.ge.s32 	%p96, %r767, %r199;
	@%p96 bra 	$L__BB20_162;
	st.global.u32 	[%rd16+1280], %r2201;
$L__BB20_162:
	add.s32 	%r769, %r747, 352;
	setp.ge.s32 	%p97, %r769, %r199;
	@%p97 bra 	$L__BB20_164;
	st.global.u32 	[%rd16+1408], %r2200;
$L__BB20_164:
	add.s32 	%r771, %r747, 384;
	setp.ge.s32 	%p98, %r771, %r199;
	@%p98 bra 	$L__BB20_166;
	st.global.u32 	[%rd16+1536], %r2199;
$L__BB20_166:
	add.s32 	%r773, %r747, 416;
	setp.ge.s32 	%p99, %r773, %r199;
	@%p99 bra 	$L__BB20_168;
	st.global.u32 	[%rd16+1664], %r2198;
$L__BB20_168:
	add.s32 	%r775, %r747, 448;
	setp.ge.s32 	%p100, %r775, %r199;
	@%p100 bra 	$L__BB20_170;
	st.global.u32 	[%rd16+1792], %r2197;
$L__BB20_170:
	add.s32 	%r777, %r747, 480;
	setp.ge.s32 	%p101, %r777, %r199;
	@%p101 bra 	$L__BB20_172;
	st.global.u32 	[%rd16+1920], %r2196;
$L__BB20_172:
	add.s32 	%r779, %r747, 512;
	setp.ge.s32 	%p102, %r779, %r199;
	@%p102 bra 	$L__BB20_174;
	st.global.u32 	[%rd16+2048], %r2195;
$L__BB20_174:
	// begin inline asm
	exit;
	// end inline asm
	mov.u32 	%r2212, %r2149;
	mov.u32 	%r2213, %r2150;
	mov.u32 	%r2214, %r2151;
	mov.u32 	%r2215, %r2152;
	mov.u32 	%r2216, %r2153;
	mov.u32 	%r2217, %r2154;
	mov.u32 	%r2218, %r2155;
	mov.u32 	%r2219, %r2156;
	mov.u32 	%r2220, %r2157;
	mov.u32 	%r2221, %r2158;
	mov.u32 	%r2222, %r2159;
	mov.u32 	%r2223, %r2160;
	mov.u32 	%r2224, %r2161;
	mov.u32 	%r2225, %r2162;
	mov.u32 	%r2226, %r2163;
	mov.u32 	%r2227, %r2164;
	mov.u32 	%r2228, %r2165;
$L__BB20_175:
	mul.hi.u32 	%r780, %r1, 357913942;
	add.s32 	%r781, %r780, %r1;
	shl.b32 	%r782, %r781, 2;
	mov.u32 	%r783, _ZZN3cub18CUB_300001_SM_10006detail10radix_sort29DeviceRadixSortOnesweepKernelINS1_5radix10policy_hubIiiyE10Policy1000ELNS0_9SortOrderE0EiiyiiNS1_21identity_decomposer_tEEEvPT5_SB_PT3_PKSC_PT1_PKSG_PT2_PKSK_T4_iiT6_E1s;
	add.s32 	%r784, %r783, %r782;
	add.s32 	%r217, %r784, 13328;
	st.shared.u32 	[%r784+13328], %r2174;
	bar.sync 	0;
	setp.gt.u32 	%p103, %r1, 31;
	@%p103 bra 	$L__BB20_177;
	mad.lo.s32 	%r816, %r1, 52, %r783;
	ld.shared.u32 	%r817, [%r816+13328];
	ld.shared.u32 	%r818, [%r816+13332];
	ld.shared.u32 	%r819, [%r816+13336];
	ld.shared.u32 	%r820, [%r816+13340];
	ld.shared.u32 	%r821, [%r816+13344];
	ld.shared.u32 	%r822, [%r816+13348];
	ld.shared.u32 	%r823, [%r816+13352];
	ld.shared.u32 	%r824, [%r816+13356];
	ld.shared.u32 	%r825, [%r816+13360];
	ld.shared.u32 	%r826, [%r816+13364];
	ld.shared.u32 	%r827, [%r816+13368];
	ld.shared.u32 	%r828, [%r816+13372];
	add.s32 	%r829, %r818, %r817;
	add.s32 	%r830, %r829, %r819;
	add.s32 	%r831, %r830, %r820;
	add.s32 	%r832, %r831, %r821;
	add.s32 	%r833, %r832, %r822;
	add.s32 	%r834, %r833, %r823;
	add.s32 	%r835, %r834, %r824;
	add.s32 	%r836, %r835, %r825;
	add.s32 	%r837, %r836, %r826;
	add.s32 	%r838, %r837, %r827;
	add.s32 	%r789, %r838, %r828;
	mov.b32 	%r787, 1;
	mov.b32 	%r812, 0;
	mov.b32 	%r814, -1;
	// begin inline asm
	{  .reg .s32 r0;  .reg .pred p;  shfl.sync.up.b32 r0|p, %r789, %r787, %r812, %r814;  @p add.s32 r0, r0, %r789;  mov.s32 %r785, r0;}
	// end inline asm
	mov.b32 	%r793, 2;
	// begin inline asm
	{  .reg .s32 r0;  .reg .pred p;  shfl.sync.up.b32 r0|p, %r785, %r793, %r812, %r814;  @p add.s32 r0, r0, %r785;  mov.s32 %r791, r0;}
	// end inline asm
	mov.b32 	%r799, 4;
	// begin inline asm
	{  .reg .s32 r0;  .reg .pred p;  shfl.sync.up.b32 r0|p, %r791, %r799, %r812, %r814;  @p add.s32 r0, r0, %r791;  mov.s32 %r797, r0;}
	// end inline asm
	mov.b32 	%r805, 8;
	// begin inline asm
	{  .reg .s32 r0;  .reg .pred p;  shfl.sync.up.b32 r0|p, %r797, %r805, %r812, %r814;  @p add.s32 r0, r0, %r797;  mov.s32 %r803, r0;}
	// end inline asm
	mov.b32 	%r811, 16;
	// begin inline asm
	{  .reg .s32 r0;  .reg .pred p;  shfl.sync.up.b32 r0|p, %r803, %r811, %r812, %r814;  @p add.s32 r0, r0, %r803;  mov.s32 %r809, r0;}
	// end inline asm
	sub.s32 	%r839, %r809, %r789;
	add.s32 	%r840, %r817, %r839;
	add.s32 	%r841, %r818, %r840;
	add.s32 	%r842, %r819, %r841;
	add.s32 	%r843, %r820, %r842;
	add.s32 	%r844, %r821, %r843;
	add.s32 	%r845, %r822, %r844;
	add.s32 	%r846, %r823, %r845;
	add.s32 	%r847, %r824, %r846;
	add.s32 	%r848, %r825, %r847;
	add.s32 	%r849, %r826, %r848;
	add.s32 	%r850, %r827, %r849;
	st.shared.u32 	[%r816+13328], %r839;
	st.shared.u32 	[%r816+13332], %r840;
	st.shared.u32 	[%r816+13336], %r841;
	st.shared.u32 	[%r816+13340], %r842;
	st.shared.u32 	[%r816+13344], %r843;
	st.shared.u32 	[%r816+13348], %r844;
	st.shared.u32 	[%r816+13352], %r845;
	st.shared.u32 	[%r816+13356], %r846;
	st.shared.u32 	[%r816+13360], %r847;
	st.shared.u32 	[%r816+13364], %r848;
	st.shared.u32 	[%r816+13368], %r849;
	st.shared.u32 	[%r816+13372], %r850;
$L__BB20_177:
	setp.gt.u32 	%p104, %r1, 255;
	bar.sync 	0;
	ld.shared.u32 	%r218, [%r217];
	@%p104 bra 	$L__BB20_179;
	shl.b32 	%r851, %r1, 2;
	add.s32 	%r853, %r783, %r851;
	ld.shared.u32 	%r854, [%r853];
	add.s32 	%r855, %r854, %r218;
	st.shared.u32 	[%r853], %r855;
	ld.shared.u32 	%r856, [%r853+1024];
	add.s32 	%r857, %r856, %r218;
	st.shared.u32 	[%r853+1024], %r857;
	ld.shared.u32 	%r858, [%r853+2048];
	add.s32 	%r859, %r858, %r218;
	st.shared.u32 	[%r853+2048], %r859;
	ld.shared.u32 	%r860, [%r853+3072];
	add.s32 	%r861, %r860, %r218;
	st.shared.u32 	[%r853+3072], %r861;
	ld.shared.u32 	%r862, [%r853+4096];
	add.s32 	%r863, %r862, %r218;
	st.shared.u32 	[%r853+4096], %r863;
	ld.shared.u32 	%r864, [%r853+5120];
	add.s32 	%r865, %r864, %r218;
	st.shared.u32 	[%r853+5120], %r865;
	ld.shared.u32 	%r866, [%r853+6144];
	add.s32 	%r867, %r866, %r218;
	st.shared.u32 	[%r853+6144], %r867;
	ld.shared.u32 	%r868, [%r853+7168];
	add.s32 	%r869, %r868, %r218;
	st.shared.u32 	[%r853+7168], %r869;
	ld.shared.u32 	%r870, [%r853+8192];
	add.s32 	%r871, %r870, %r218;
	st.shared.u32 	[%r853+8192], %r871;
	ld.shared.u32 	%r872, [%r853+9216];
	add.s32 	%r873, %r872, %r218;
	st.shared.u32 	[%r853+9216], %r873;
	ld.shared.u32 	%r874, [%r853+10240];
	add.s32 	%r875, %r874, %r218;
	st.shared.u32 	[%r853+10240], %r875;
	ld.shared.u32 	%r876, [%r853+11264];
	add.s32 	%r877, %r876, %r218;
	st.shared.u32 	[%r853+11264], %r877;
$L__BB20_179:
	ld.param.u32 	%r2132, [_ZN3cub18CUB_300001_SM_10006detail10radix_sort29DeviceRadixSortOnesweepKernelINS1_5radix10policy_hubIiiyE10Policy1000ELNS0_9SortOrderE0EiiyiiNS1_21identity_decomposer_tEEEvPT5_SB_PT3_PKSC_PT1_PKSG_PT2_PKSK_T4_iiT6__param_10];
	ld.param.u32 	%r2095, [_ZN3cub18CUB_300001_SM_10006detail10radix_sort29DeviceRadixSortOnesweepKernelINS1_5radix10policy_hubIiiyE10Policy1000ELNS0_9SortOrderE0EiiyiiNS1_21identity_decomposer_tEEEvPT5_SB_PT3_PKSC_PT1_PKSG_PT2_PKSK_T4_iiT6__param_9];
	shl.b32 	%r904, %r1, 5;
	and.b32  	%r905, %r904, 31744;
	add.s32 	%r219, %r783, %r905;
	bar.sync 	0;
	// begin inline asm
	mov.u32 %r878, %lanemask_le;
	// end inline asm
	shr.u32 	%r907, %r2228, %r2095;
	mov.b32 	%r908, -1;
	shl.b32 	%r909, %r908, %r2132;
	not.b32 	%r221, %r909;
	and.b32  	%r901, %r907, %r221;
	mov.b32 	%r881, 1;
	// begin inline asm
	{
    .reg .pred p;
    and.b32 %r879, %r901, %r881;    setp.ne.u32 p, %r879, 0;
    vote.ballot.sync.b32 %r879, p, 0xffffffff;
    @!p not.b32 %r879, %r879;
}

	// end inline asm
	mov.b32 	%r884, 2;
	// begin inline asm
	{
    .reg .pred p;
    and.b32 %r882, %r901, %r884;    setp.ne.u32 p, %r882, 0;
    vote.ballot.sync.b32 %r882, p, 0xffffffff;
    @!p not.b32 %r882, %r882;
}

	// end inline asm
	and.b32  	%r910, %r882, %r879;
	mov.b32 	%r887, 4;
	// begin inline asm
	{
    .reg .pred p;
    and.b32 %r885, %r901, %r887;    setp.ne.u32 p, %r885, 0;
    vote.ballot.sync.b32 %r885, p, 0xffffffff;
    @!p not.b32 %r885, %r885;
}

	// end inline asm
	and.b32  	%r911, %r885, %r910;
	mov.b32 	%r890, 8;
	// begin inline asm
	{
    .reg .pred p;
    and.b32 %r888, %r901, %r890;    setp.ne.u32 p, %r888, 0;
    vote.ballot.sync.b32 %r888, p, 0xffffffff;
    @!p not.b32 %r888, %r888;
}

	// end inline asm
	and.b32  	%r912, %r888, %r911;
	mov.b32 	%r893, 16;
	// begin inline asm
	{
    .reg .pred p;
    and.b32 %r891, %r901, %r893;    setp.ne.u32 p, %r891, 0;
    vote.ballot.sync.b32 %r891, p, 0xffffffff;
    @!p not.b32 %r891, %r891;
}

	// end inline asm
	and.b32  	%r913, %r891, %r912;
	mov.b32 	%r896, 32;
	// begin inline asm
	{
    .reg .pred p;
    and.b32 %r894, %r901, %r896;    setp.ne.u32 p, %r894, 0;
    vote.ballot.sync.b32 %r894, p, 0xffffffff;
    @!p not.b32 %r894, %r894;
}

	// end inline asm
	and.b32  	%r914, %r894, %r913;
	mov.b32 	%r899, 64;
	// begin inline asm
	{
    .reg .pred p;
    and.b32 %r897, %r901, %r899;    setp.ne.u32 p, %r897, 0;
    vote.ballot.sync.b32 %r897, p, 0xffffffff;
    @!p not.b32 %r897, %r897;
}

	// end inline asm
	and.b32  	%r915, %r897, %r914;
	mov.b32 	%r902, 128;
	// begin inline asm
	{
    .reg .pred p;
    and.b32 %r900, %r901, %r902;    setp.ne.u32 p, %r900, 0;
    vote.ballot.sync.b32 %r900, p, 0xffffffff;
    @!p not.b32 %r900, %r900;
}

	// end inline asm
	and.b32  	%r916, %r900, %r915;
	clz.b32 	%r917, %r916;
	sub.s32 	%r223, 31, %r917;
	and.b32  	%r918, %r878, %r916;
	popc.b32 	%r224, %r918;
	setp.ne.s32 	%p105, %r443, %r223;
	mov.b32 	%r2229, 0;
	@%p105 bra 	$L__BB20_181;
	shl.b32 	%r919, %r901, 2;
	add.s32 	%r920, %r219, %r919;
	atom.shared.add.u32 	%r2229, [%r920], %r224;
$L__BB20_181:
	ld.param.u32 	%r2096, [_ZN3cub18CUB_300001_SM_10006detail10radix_sort29DeviceRadixSortOnesweepKernelINS1_5radix10policy_hubIiiyE10Policy1000ELNS0_9SortOrderE0EiiyiiNS1_21identity_decomposer_tEEEvPT5_SB_PT3_PKSC_PT1_PKSG_PT2_PKSK_T4_iiT6__param_9];
	shfl.sync.idx.b32	%r946|%p106, %r2229, %r223, 31, -1;
	add.s32 	%r227, %r224, %r946;
	shr.u32 	%r947, %r2227, %r2096;
	and.b32  	%r943, %r947, %r221;
	mov.b32 	%r923, 1;
	// begin inline asm
	{
    .reg .pred p;
    and.b32 %r921, %r943, %r923;    setp.ne.u32 p, %r921, 0;
    vote.ballot.sync.b32 %r921, p, 0xffffffff;
    @!p not.b32 %r921, %r921;
}

	// end inline asm
	mov.b32 	%r926, 2;
	// begin inline asm
	{
    .reg .pred p;
    and.b32 %r924, %r943, %r926;    setp.ne.u32 p, %r924, 0;
    vote.ballot.sync.b32 %r924, p, 0xffffffff;
    @!p not.b32 %r924, %r924;
}

	// end inline asm
	and.b32  	%r948, %r924, %r921;
	mov.b32 	%r929, 4;
	// begin inline asm
	{
    .reg .pred p;
    and.b32 %r927, %r943, %r929;    setp.ne.u32 p, %r927, 0;
    vote.ballot.sync.b32 %r927, p, 0xffffffff;
    @!p not.b32 %r927, %r927;
}

	// end inline asm
	and.b32  	%r949, %r927, %r948;
	mov.b32 	%r932, 8;
	// begin inline asm
	{
    .reg .pred p;
    and.b32 %r930, %r943, %r932;    setp.ne.u32 p, %r930, 0;
    vote.ballot.sync.b32 %r930, p, 0xffffffff;
    @!p not.b32 %r930, %r930;
}

	// end inline asm
	and.b32  	%r950, %r930, %r949;
	mov.b32 	%r935, 16;
	// begin inline asm
	{
    .reg .pred p;
    and.b32 %r933, %r943, %r935;    setp.ne.u32 p, %r933, 0;
    vote.ballot.sync.b32 %r933, p, 0xffffffff;
    @!p not.b32 %r933, %r933;
}

	// end inline asm
	and.b32  	%r951, %r933, %r950;
	mov.b32 	%r938, 32;
	// begin inline asm
	{
    .reg .pred p;
    and.b32 %r936, %r943, %r938;    setp.ne.u32 p, %r936, 0;
    vote.ballot.sync.b32 %r936, p, 0xffffffff;
    @!p not.b32 %r936, %r936;
}

	// end inline asm
	and.b32  	%r952, %r936, %r951;
	mov.b32 	%r941, 64;
	// begin inline asm
	{
    .reg .pred p;
    and.b32 %r939, %r943, %r941;    setp.ne.u32 p, %r939, 0;
    vote.ballot.sync.b32 %r939, p, 0xffffffff;
    @!p not.b32 %r939, %r939;
}

	// end inline asm
	and.b32  	%r953, %r939, %r952;
	mov.b32 	%r944, 128;
	// begin inline asm
	{
    .reg .pred p;
    and.b32 %r942, %r943, %r944;    setp.ne.u32 p, %r942, 0;
    vote.ballot.sync.b32 %r942, p, 0xffffffff;
    @!p not.b32 %r942, %r942;
}

	// end inline asm
	and.b32  	%r954, %r942, %r953;
	clz.b32 	%r955, %r954;
	sub.s32 	%r229, 31, %r955;
	and.b32  	%r956, %r878, %r954;
	popc.b32 	%r230, %r956;
	setp.ne.s32 	%p107, %r443, %r229;
	mov.b32 	%r2230, 0;
	@%p107 bra 	$L__BB20_183;
	shl.b32 	%r957, %r943, 2;
	add.s32 	%r958, %r219, %r957;
	atom.shared.add.u32 	%r2230, [%r958], %r230;
$L__BB20_183:
	ld.param.u32 	%r2097, [_ZN3cub18CUB_300001_SM_10006detail10radix_sort29DeviceRadixSortOnesweepKernelINS1_5radix10policy_hubIiiyE10Policy1000ELNS0_9SortOrderE0EiiyiiNS1_21identity_decomposer_tEEEvPT5_SB_PT3_PKSC_PT1_PKSG_PT2_PKSK_T4_iiT6__param_9];
	shfl.sync.idx.b32	%r984|%p108, %r2230, %r229, 31, -1;
	add.s32 	%r233, %r230, %r984;
	shr.u32 	%r985, %r2226, %r2097;
	and.b32  	%r981, %r985, %r221;
	mov.b32 	%r961, 1;
	// begin inline asm
	{
    .reg .pred p;
    and.b32 %r959, %r981, %r961;    setp.ne.u32 p, %r959, 0;
    vote.ballot.sync.b32 %r959, p, 0xffffffff;
    @!p not.b32 %r959, %r959;
}

	// end inline asm
	mov.b32 	%r964, 2;
	// begin inline asm
	{
    .reg .pred p;
    and.b32 %r962, %r981, %r964;    setp.ne.u32 p, %r962, 0;
    vote.ballot.sync.b32 %r962, p, 0xffffffff;
    @!p not.b32 %r962, %r962;
}

	// end inline asm
	and.b32  	%r986, %r962, %r959;
	mov.b32 	%r967, 4;
	// begin inline asm
	{
    .reg .pred p;
    and.b32 %r965, %r981, %r967;    setp.ne.u32 p, %r965, 0;
    vote.ballot.sync.b32 %r965, p, 0xffffffff;
    @!p not.b32 %r965, %r965;
}

	// end inline asm
	and.b32  	%r987, %r965, %r986;
	mov.b32 	%r970, 8;
	// begin inline asm
	{
    .reg .pred p;
    and.b32 %r968, %r981, %r970;    setp.ne.u32 p, %r968, 0;
    vote.ballot.sync.b32 %r968, p, 0xffffffff;
    @!p not.b32 %r968, %r968;
}

	// end inline asm
	and.b32  	%r988, %r968, %r987;
	mov.b32 	%r973, 16;
	// begin inline asm
	{
    .reg .pred p;
    and.b32 %r971, %r981, %r973;    setp.ne.u32 p, %r971, 0;
    vote.ballot.sync.b32 %r971, p, 0xffffffff;
    @!p not.b32 %r971, %r971;
}

	// end inline asm
	and.b32  	%r989, %r971, %r988;
	mov.b32 	%r976, 32;
	// begin inline asm
	{
    .reg .pred p;
    and.b32 %r974, %r981, %r976;    setp.ne.u32 p, %r974, 0;
    vote.ballot.sync.b32 %r974, p, 0xffffffff;
    @!p not.b32 %r974, %r974;
}

	// end inline asm
	and.b32  	%r990, %r974, %r989;
	mov.b32 	%r979, 64;
	// begin inline asm
	{
    .reg .pred p;
    and.b32 %r977, %r981, %r979;    setp.ne.u32 p, %r977, 0;
    vote.ballot.sync.b32 %r977, p, 0xffffffff;
    @!p not.b32 %r977, %r977;
}

	// end inline asm
	and.b32  	%r991, %r977, %r990;
	mov.b32 	%r982, 128;
	// begin inline asm
	{
    .reg .pred p;
    and.b32 %r980, %r981, %r982;    setp.ne.u32 p, %r980, 0;
    vote.ballot.sync.b32 %r980, p, 0xffffffff;
    @!p not.b32 %r980, %r980;
}

	// end inline asm
	and.b32  	%r992, %r980, %r991;
	clz.b32 	%r993, %r992;
	sub.s32 	%r235, 31, %r993;
	and.b32  	%r994, %r878, %r992;
	popc.b32 	%r236, %r994;
	setp.ne.s32 	%p109, %r443, %r235;
	mov.b32 	%r2231, 0;
	@%p109 bra 	$L__BB20_185;
	shl.b32 	%r995, %r981, 2;
	add.s32 	%r996, %r219, %r995;
	atom.shared.add.u32 	%r2231, [%r996], %r236;
$L__BB20_185:
	ld.param.u32 	%r2098, [_ZN3cub18CUB_300001_SM_10006detail10radix_sort29DeviceRadixSortOnesweepKernelINS1_5radix10policy_hubIiiyE10Policy1000ELNS0_9SortOrderE0EiiyiiNS1_21identity_decomposer_tEEEvPT5_SB_PT3_PKSC_PT1_PKSG_PT2_PKSK_T4_iiT6__param_9];
	shfl.sync.idx.b32	%r1022|%p110, %r2231, %r235, 31, -1;
	add.s32 	%r239, %r236, %r1022;
	shr.u32 	%r1023, %r2225, %r2098;
	and.b32  	%r1019, %r1023, %r221;
	mov.b32 	%r999, 1;
	// begin inline asm
	{
    .reg .pred p;
    and.b32 %r997, %r1019, %r999;    setp.ne.u32 p, %r997, 0;
    vote.ballot.sync.b32 %r997, p, 0xffffffff;
    @!p not.b32 %r997, %r997;
}

	// end inline asm
	mov.b32 	%r1002, 2;
	// begin inline asm
	{
    .reg .pred p;
    and.b32 %r1000, %r1019, %r1002;    setp.ne.u32 p, %r1000, 0;
    vote.ballot.sync.b32 %r1000, p, 0xffffffff;
    @!p not.b32 %r1000, %r1000;
}

	// end inline asm
	and.b32  	%r1024, %r1000, %r997;
	mov.b32 	%r1005, 4;
	// begin inline asm
	{
    .reg .pred p;
    and.b32 %r1003, %r1019, %r1005;    setp.ne.u32 p, %r1003, 0;
    vote.ballot.sync.b32 %r1003, p, 0xffffffff;
    @!p not.b32 %r1003, %r1003;
}

	// end inline asm
	and.b32  	%r1025, %r1003, %r1024;
	mov.b32 	%r1008, 8;
	// begin inline asm
	{
    .reg .pred p;
    and.b32 %r1006, %r1019, %r1008;    setp.ne.u32 p, %r1006, 0;
    vote.ballot.sync.b32 %r1006, p, 0xffffffff;
    @!p not.b32 %r1006, %r1006;
}

	// end inline asm
	and.b32  	%r1026, %r1006, %r1025;
	mov.b32 	%r1011, 16;
	// begin inline asm
	{
    .reg .pred p;
    and.b32 %r1009, %r1019, %r1011;    setp.ne.u32 p, %r1009, 0;
    vote.ballot.sync.b32 %r1009, p, 0xffffffff;
    @!p not.b32 %r1009, %r1009;
}

	// end inline asm
	and.b32  	%r1027, %r1009, %r1026;
	mov.b32 	%r1014, 32;
	// begin inline asm
	{
    .reg .pred p;
    and.b32 %r1012, %r1019, %r1014;    setp.ne.u32 p, %r1012, 0;
    vote.ballot.sync.b32 %r1012, p, 0xffffffff;
    @!p not.b32 %r1012, %r1012;
}

	// end inline asm
	and.b32  	%r1028, %r1012, %r1027;
	mov.b32 	%r1017, 64;
	// begin inline asm
	{
    .reg .pred p;
    and.b32 %r1015, %r1019, %r1017;    setp.ne.u32 p, %r1015, 0;
    vote.ballot.sync.b32 %r1015, p, 0xffffffff;
    @!p not.b32 %r1015, %r1015;
}

	// end inline asm
	and.b32  	%r1029, %r1015, %r1028;
	mov.b32 	%r1020, 128;
	// begin inline asm
	{
    .reg .pred p;
    and.b32 %r1018, %r1019, %r1020;    setp.ne.u32 p, %r1018, 0;
    vote.ballot.sync.b32 %r1018, p, 0xffffffff;
    @!p not.b32 %r1018, %r1018;
}

	// end inline asm
	and.b32  	%r1030, %r1018, %r1029;
	clz.b32 	%r1031, %r1030;
	sub.s32 	%r241, 31, %r1031;
	and.b32  	%r1032, %r878, %r1030;
	popc.b32 	%r242, %r1032;
	setp.ne.s32 	%p111, %r443, %r241;
	mov.b32 	%r2232, 0;
	@%p111 bra 	$L__BB20_187;
	shl.b32 	%r1033, %r1019, 2;
	add.s32 	%r1034, %r219, %r1033;
	atom.shared.add.u32 	%r2232, [%r1034], %r242;
$L__BB20_187:
	ld.param.u32 	%r2099, [_ZN3cub18CUB_300001_SM_10006detail10radix_sort29DeviceRadixSortOnesweepKernelINS1_5radix10policy_hubIiiyE10Policy1000ELNS0_9SortOrderE0EiiyiiNS1_21identity_decomposer_tEEEvPT5_SB_PT3_PKSC_PT1_PKSG_PT2_PKSK_T4_iiT6__param_9];
	shfl.sync.idx.b32	%r1060|%p112, %r2232, %r241, 31, -1;
	add.s32 	%r245, %r242, %r1060;
	shr.u32 	%r1061, %r2224, %r2099;
	and.b32  	%r1057, %r1061, %r221;
	mov.b32 	%r1037, 1;
	// begin inline asm
	{
    .reg .pred p;
    and.b32 %r1035, %r1057, %r1037;    setp.ne.u32 p, %r1035, 0;
    vote.ballot.sync.b32 %r1035, p, 0xffffffff;
    @!p not.b32 %r1035, %r1035;
}

	// end inline asm
	mov.b32 	%r1040, 2;
	// begin inline asm
	{
    .reg .pred p;
    and.b32 %r1038, %r1057, %r1040;    setp.ne.u32 p, %r1038, 0;
    vote.ballot.sync.b32 %r1038, p, 0xffffffff;
    @!p not.b32 %r1038, %r1038;
}

	// end inline asm
	and.b32  	%r1062, %r1038, %r1035;
	mov.b32 	%r1043, 4;
	// begin inline asm
	{
    .reg .pred p;
    and.b32 %r1041, %r1057, %r1043;    setp.ne.u32 p, %r1041, 0;
    vote.ballot.sync.b32 %r1041, p, 0xffffffff;
    @!p not.b32 %r1041, %r1041;
}

	// end inline asm
	and.b32  	%r1063, %r1041, %r1062;
	mov.b32 	%r1046, 8;
	// begin inline asm
	{
    .reg .pred p;
    and.b32 %r1044, %r1057, %r1046;    setp.ne.u32 p, %r1044, 0;
    vote.ballot.sync.b32 %r1044, p, 0xffffffff;
    @!p not.b32 %r1044, %r1044;
}

	// end inline asm
	and.b32  	%r1064, %r1044, %r1063;
	mov.b32 	%r1049, 16;
	// begin inline asm
	{
    .reg .pred p;
    and.b32 %r1047, %r1057, %r1049;    setp.ne.u32 p, %r1047, 0;
    vote.ballot.sync.b32 %r1047, p, 0xffffffff;
    @!p not.b32 %r1047, %r1047;
}

	// end inline asm
	and.b32  	%r1065, %r1047, %r1064;
	mov.b32 	%r1052, 32;
	// begin inline asm
	{
    .reg .pred p;
    and.b32 %r1050, %r1057, %r1052;    setp.ne.u32 p, %r1050, 0;
    vote.ballot.sync.b32 %r1050, p, 0xffffffff;
    @!p not.b32 %r1050, %r1050;
}

	// end inline asm
	and.b32  	%r1066, %r1050, %r1065;
	mov.b32 	%r1055, 64;
	// begin inline asm
	{
    .reg .pred p;
    and.b32 %r1053, %r1057, %r1055;    setp.ne.u32 p, %r1053, 0;
    vote.ballot.sync.b32 %r1053, p, 0xffffffff;
    @!p not.b32 %r1053, %r1053;
}

	// end inline asm
	and.b32  	%r1067, %r1053, %r1066;
	mov.b32 	%r1058, 128;
	// begin inline asm
	{
    .reg .pred p;
    and.b32 %r1056, %r1057, %r1058;    setp.ne.u32 p, %r1056, 0;
    vote.ballot.sync.b32 %r1056, p, 0xffffffff;
    @!p not.b32 %r1056, %r1056;
}

	// end inline asm
	and.b32  	%r1068, %r1056, %r1067;
	clz.b32 	%r1069, %r1068;
	sub.s32 	%r247, 31, %r1069;
	and.b32  	%r1070, %r878, %r1068;
	popc.b32 	%r248, %r1070;
	setp.ne.s32 	%p113, %r443, %r247;
	mov.b32 	%r2233, 0;
	@%p113 bra 	$L__BB20_189;
	shl.b32 	%r1071, %r1057, 2;
	add.s32 	%r1072, %r219, %r1071;
	atom.shared.add.u32 	%r2233, [%r1072], %r248;
$L__BB20_189:
	ld.param.u32 	%r2100, [_ZN3cub18CUB_300001_SM_10006detail10radix_sort29DeviceRadixSortOnesweepKernelINS1_5radix10policy_hubIiiyE10Policy1000ELNS0_9SortOrderE0EiiyiiNS1_21identity_decomposer_tEEEvPT5_SB_PT3_PKSC_PT1_PKSG_PT2_PKSK_T4_iiT6__param_9];
	shfl.sync.idx.b32	%r1098|%p114, %r2233, %r247, 31, -1;
	add.s32 	%r251, %r248, %r1098;
	shr.u32 	%r1099, %r2223, %r2100;
	and.b32  	%r1095, %r1099, %r221;
	mov.b32 	%r1075, 1;
	// begin inline asm
	{
    .reg .pred p;
    and.b32 %r1073, %r1095, %r1075;    setp.ne.u32 p, %r1073, 0;
    vote.ballot.sync.b32 %r1073, p, 0xffffffff;
    @!p not.b32 %r1073, %r1073;
}

	// end inline asm
	mov.b32 	%r1078, 2;
	// begin inline asm
	{
    .reg .pred p;
    and.b32 %r1076, %r1095, %r1078;    setp.ne.u32 p, %r1076, 0;
    vote.ballot.sync.b32 %r1076, p, 0xffffffff;
    @!p not.b32 %r1076, %r1076;
}

	// end inline asm
	and.b32  	%r1100, %r1076, %r1073;
	mov.b32 	%r1081, 4;
	// begin inline asm
	{
    .reg .pred p;
    and.b32 %r1079, %r1095, %r1081;    setp.ne.u32 p, %r1079, 0;
    vote.ballot.sync.b32 %r1079, p, 0xffffffff;
    @!p not.b32 %r1079, %r1079;
}

	// end inline asm
	and.b32  	%r1101, %r1079, %r1100;
	mov.b32 	%r1084, 8;
	// begin inline asm
	{
    .reg .pred p;
    and.b32 %r1082, %r1095, %r1084;    setp.ne.u32 p, %r1082, 0;
    vote.ballot.sync.b32 %r1082, p, 0xffffffff;
    @!p not.b32 %r1082, %r1082;
}

	// end inline asm
	and.b32  	%r1102, %r1082, %r1101;
	mov.b32 	%r1087, 16;
	// begin inline asm
	{
    .reg .pred p;
    and.b32 %r1085, %r1095, %r1087;    setp.ne.u32 p, %r1085, 0;
    vote.ballot.sync.b32 %r1085, p, 0xffffffff;
    @!p not.b32 %r1085, %r1085;
}

	// end inline asm
	and.b32  	%r1103, %r1085, %r1102;
	mov.b32 	%r1090, 32;
	// begin inline asm
	{
    .reg .pred p;
    and.b32 %r1088, %r1095, %r1090;    setp.ne.u32 p, %r1088, 0;
    vote.ballot.sync.b32 %r1088, p, 0xffffffff;
    @!p not.b32 %r1088, %r1088;
}

	// end inline asm
	and.b32  	%r1104, %r1088, %r1103;
	mov.b32 	%r1093, 64;
	// begin inline asm
	{
    .reg .pred p;
    and.b32 %r1091, %r1095, %r1093;    setp.ne.u32 p, %r1091, 0;
    vote.ballot.sync.b32 %r1091, p, 0xffffffff;
    @!p not.b32 %r1091, %r1091;
}

	// end inline asm
	and.b32  	%r1105, %r1091, %r1104;
	mov.b32 	%r1096, 128;
	// begin inline asm
	{
    .reg .pred p;
    and.b32 %r1094, %r1095, %r1096;    setp.ne.u32 p, %r1094, 0;
    vote.ballot.sync.b32 %r1094, p, 0xffffffff;
    @!p not.b32 %r1094, %r1094;
}

	// end inline asm
	and.b32  	%r1106, %r1094, %r1105;
	clz.b32 	%r1107, %r1106;
	sub.s32 	%r253, 31, %r1107;
	and.b32  	%r1108, %r878, %r1106;
	popc.b32 	%r254, %r1108;
	setp.ne.s32 	%p115, %r443, %r253;
	mov.b32 	%r2234, 0;
	@%p115 bra 	$L__BB20_191;
	shl.b32 	%r1109, %r1095, 2;
	add.s32 	%r1110, %r219, %r1109;
	atom.shared.add.u32 	%r2234, [%r1110], %r254;
$L__BB20_191:
	ld.param.u32 	%r2101, [_ZN3cub18CUB_300001_SM_10006detail10radix_sort29DeviceRadixSortOnesweepKernelINS1_5radix10policy_hubIiiyE10Policy1000ELNS0_9SortOrderE0EiiyiiNS1_21identity_decomposer_tEEEvPT5_SB_PT3_PKSC_PT1_PKSG_PT2_PKSK_T4_iiT6__param_9];
	shfl.sync.idx.b32	%r1136|%p116, %r2234, %r253, 31, -1;
	add.s32 	%r257, %r254, %r1136;
	shr.u32 	%r1137, %r2222, %r2101;
	and.b32  	%r1133, %r1137, %r221;
	mov.b32 	%r1113, 1;
	// begin inline asm
	{
    .reg .pred p;
    and.b32 %r1111, %r1133, %r1113;    setp.ne.u32 p, %r1111, 0;
    vote.ballot.sync.b32 %r1111, p, 0xffffffff;
    @!p not.b32 %r1111, %r1111;
}

	// end inline asm
	mov.b32 	%r1116, 2;
	// begin inline asm
	{
    .reg .pred p;
    and.b32 %r1114, %r1133, %r1116;    setp.ne.u32 p, %r1114, 0;
    vote.ballot.sync.b32 %r1114, p, 0xffffffff;
    @!p not.b32 %r1114, %r1114;
}

	// end inline asm
	and.b32  	%r1138, %r1114, %r1111;
	mov.b32 	%r1119, 4;
	// begin inline asm
	{
    .reg .pred p;
    and.b32 %r1117, %r1133, %r1119;    setp.ne.u32 p, %r1117, 0;
    vote.ballot.sync.b32 %r1117, p, 0xffffffff;
    @!p not.b32 %r1117, %r1117;
}

	// end inline asm
	and.b32  	%r1139, %r1117, %r1138;
	mov.b32 	%r1122, 8;
	// begin inline asm
	{
    .reg .pred p;
    and.b32 %r1120, %r1133, %r1122;    setp.ne.u32 p, %r1120, 0;
    vote.ballot.sync.b32 %r1120, p, 0xffffffff;
    @!p not.b32 %r1120, %r1120;
}

	// end inline asm
	and.b32  	%r1140, %r1120, %r1139;
	mov.b32 	%r1125, 16;
	// begin inline asm
	{
    .reg .pred p;
    and.b32 %r1123, %r1133, %r1125;    setp.ne.u32 p, %r1123, 0;
    vote.ballot.sync.b32 %r1123, p, 0xffffffff;
    @!p not.b32 %r1123, %r1123;
}

	// end inline asm
	and.b32  	%r1141, %r1123, %r1140;
	mov.b32 	%r1128, 32;
	// begin inline asm
	{
    .reg .pred p;
    and.b32 %r1126, %r1133, %r1128;    setp.ne.u32 p, %r1126, 0;
    vote.ballot.sync.b32 %r1126, p, 0xffffffff;
    @!p not.b32 %r1126, %r1126;
}

	// end inline asm
	and.b32  	%r1142, %r1126, %r1141;
	mov.b32 	%r1131, 64;
	// begin inline asm
	{
    .reg .pred p;
    and.b32 %r1129, %r1133, %r1131;    setp.ne.u32 p, %r1129, 0;
    vote.ballot.sync.b32 %r1129, p, 0xffffffff;
    @!p not.b32 %r1129, %r1129;
}

	// end inline asm
	and.b32  	%r1143, %r1129, %r1142;
	mov.b32 	%r1134, 128;
	// begin inline asm
	{
    .reg .pred p;
    and.b32 %r1132, %r1133, %r1134;    setp.ne.u32 p, %r1132, 0;
    vote.ballot.sync.b32 %r1132, p, 0xffffffff;
    @!p not.b32 %r1132, %r1132;
}

	// end inline asm
	and.b32  	%r1144, %r1132, %r1143;
	clz.b32 	%r1145, %r1144;
	sub.s32 	%r259, 31, %r1145;
	and.b32  	%r1146, %r878, %r1144;
	popc.b32 	%r260, %r1146;
	setp.ne.s32 	%p117, %r443, %r259;
	mov.b32 	%r2235, 0;
	@%p117 bra 	$L__BB20_193;
	shl.b32 	%r1147, %r1133, 2;
	add.s32 	%r1148, %r219, %r1147;
	atom.shared.add.u32 	%r2235, [%r1148], %r260;
$L__BB20_193:
	ld.param.u32 	%r2102, [_ZN3cub18CUB_300001_SM_10006detail10radix_sort29DeviceRadixSortOnesweepKernelINS1_5radix10policy_hubIiiyE10Policy1000ELNS0_9SortOrderE0EiiyiiNS1_21identity_decomposer_tEEEvPT5_SB_PT3_PKSC_PT1_PKSG_PT2_PKSK_T4_iiT6__param_9];
	shfl.sync.idx.b32	%r1174|%p118, %r2235, %r259, 31, -1;
	add.s32 	%r263, %r260, %r1174;
	shr.u32 	%r1175, %r2221, %r2102;
	and.b32  	%r1171, %r1175, %r221;
	mov.b32 	%r1151, 1;
	// begin inline asm
	{
    .reg .pred p;
    and.b32 %r1149, %r1171, %r1151;    setp.ne.u32 p, %r1149, 0;
    vote.ballot.sync.b32 %r1149, p, 0xffffffff;
    @!p not.b32 %r1149, %r1149;
}

	// end inline asm
	mov.b32 	%r1154, 2;
	// begin inline asm
	{
    .reg .pred p;
    and.b32 %r1152, %r1171, %r1154;    setp.ne.u32 p, %r1152, 0;
    vote.ballot.sync.b32 %r1152, p, 0xffffffff;
    @!p not.b32 %r1152, %r1152;
}

	// end inline asm
	and.b32  	%r1176, %r1152, %r1149;
	mov.b32 	%r1157, 4;
	// begin inline asm
	{
    .reg .pred p;
    and.b32 %r1155, %r1171, %r1157;    setp.ne.u32 p, %r1155, 0;
    vote.ballot.sync.b32 %r1155, p, 0xffffffff;
    @!p not.b32 %r1155, %r1155;
}

	// end inline asm
	and.b32  	%r1177, %r1155, %r1176;
	mov.b32 	%r1160, 8;
	// begin inline asm
	{
    .reg .pred p;
    and.b32 %r1158, %r1171, %r1160;    setp.ne.u32 p, %r1158, 0;
    vote.ballot.sync.b32 %r1158, p, 0xffffffff;
    @!p not.b32 %r1158, %r1158;
}

	// end inline asm
	and.b32  	%r1178, %r1158, %r1177;
	mov.b32 	%r1163, 16;
	// begin inline asm
	{
    .reg .pred p;
    and.b32 %r1161, %r1171, %r1163;    setp.ne.u32 p, %r1161, 0;
    vote.ballot.sync.b32 %r1161, p, 0xffffffff;
    @!p not.b32 %r1161, %r1161;
}

	// end inline asm
	and.b32  	%r1179, %r1161, %r1178;
	mov.b32 	%r1166, 32;
	// begin inline asm
	{
    .reg .pred p;
    and.b32 %r1164, %r1171, %r1166;    setp.ne.u32 p, %r1164, 0;
    vote.ballot.sync.b32 %r1164, p, 0xffffffff;
    @!p not.b32 %r1164, %r1164;
}

	// end inline asm
	and.b32  	%r1180, %r1164, %r1179;
	mov.b32 	%r1169, 64;
	// begin inline asm
	{
    .reg .pred p;
    and.b32 %r1167, %r1171, %r1169;    setp.ne.u32 p, %r1167, 0;
    vote.ballot.sync.b32 %r1167, p, 0xffffffff;
    @!p not.b32 %r1167, %r1167;
}

	// end inline asm
	and.b32  	%r1181, %r1167, %r1180;
	mov.b32 	%r1172, 128;
	// begin inline asm
	{
    .reg .pred p;
    and.b32 %r1170, %r1171, %r1172;    setp.ne.u32 p, %r1170, 0;
    vote.ballot.sync.b32 %r1170, p, 0xffffffff;
    @!p not.b32 %r1170, %r1170;
}

	// end inline asm
	and.b32  	%r1182, %r1170, %r1181;
	clz.b32 	%r1183, %r1182;
	sub.s32 	%r265, 31, %r1183;
	and.b32  	%r1184, %r878, %r1182;
	popc.b32 	%r266, %r1184;
	setp.ne.s32 	%p119, %r443, %r265;
	mov.b32 	%r2236, 0;
	@%p119 bra 	$L__BB20_195;
	shl.b32 	%r1185, %r1171, 2;
	add.s32 	%r1186, %r219, %r1185;
	atom.shared.add.u32 	%r2236, [%r1186], %r266;
$L__BB20_195:
	ld.param.u32 	%r2103, [_ZN3cub18CUB_300001_SM_10006detail10radix_sort29DeviceRadixSortOnesweepKernelINS1_5radix10policy_hubIiiyE10Policy1000ELNS0_9SortOrderE0EiiyiiNS1_21identity_decomposer_tEEEvPT5_SB_PT3_PKSC_PT1_PKSG_PT2_PKSK_T4_iiT6__param_9];
	shfl.sync.idx.b32	%r1212|%p120, %r2236, %r265, 31, -1;
	add.s32 	%r269, %r266, %r1212;
	shr.u32 	%r1213, %r2220, %r2103;
	and.b32  	%r1209, %r1213, %r221;
	mov.b32 	%r1189, 1;
	// begin inline asm
	{
    .reg .pred p;
    and.b32 %r1187, %r1209, %r1189;    setp.ne.u32 p, %r1187, 0;
    vote.ballot.sync.b32 %r1187, p, 0xffffffff;
    @!p not.b32 %r1187, %r1187;
}

	// end inline asm
	mov.b32 	%r1192, 2;
	// begin inline asm
	{
    .reg .pred p;
    and.b32 %r1190, %r1209, %r1192;    setp.ne.u32 p, %r1190, 0;
    vote.ballot.sync.b32 %r1190, p, 0xffffffff;
    @!p not.b32 %r1190, %r1190;
}

	// end inline asm
	and.b32  	%r1214, %r1190, %r1187;
	mov.b32 	%r1195, 4;
	// begin inline asm
	{
    .reg .pred p;
    and.b32 %r1193, %r1209, %r1195;    setp.ne.u32 p, %r1193, 0;
    vote.ballot.sync.b32 %r1193, p, 0xffffffff;
    @!p not.b32 %r1193, %r1193;
}

	// end inline asm
	and.b32  	%r1215, %r1193, %r1214;
	mov.b32 	%r1198, 8;
	// begin inline asm
	{
    .reg .pred p;
    and.b32 %r1196, %r1209, %r1198;    setp.ne.u32 p, %r1196, 0;
    vote.ballot.sync.b32 %r1196, p, 0xffffffff;
    @!p not.b32 %r1196, %r1196;
}

	// end inline asm
	and.b32  	%r1216, %r1196, %r1215;
	mov.b32 	%r1201, 16;
	// begin inline asm
	{
    .reg .pred p;
    and.b32 %r1199, %r1209, %r1201;    setp.ne.u32 p, %r1199, 0;
    vote.ballot.sync.b32 %r1199, p, 0xffffffff;
    @!p not.b32 %r1199, %r1199;
}

	// end inline asm
	and.b32  	%r1217, %r1199, %r1216;
	mov.b32 	%r1204, 32;
	// begin inline asm
	{
    .reg .pred p;
    and.b32 %r1202, %r1209, %r1204;    setp.ne.u32 p, %r1202, 0;
    vote.ballot.sync.b32 %r1202, p, 0xffffffff;
    @!p not.b32 %r1202, %r1202;
}

	// end inline asm
	and.b32  	%r1218, %r1202, %r1217;
	mov.b32 	%r1207, 64;
	// begin inline asm
	{
    .reg .pred p;
    and.b32 %r1205, %r1209, %r1207;    setp.ne.u32 p, %r1205, 0;
    vote.ballot.sync.b32 %r1205, p, 0xffffffff;
    @!p not.b32 %r1205, %r1205;
}

	// end inline asm
	and.b32  	%r1219, %r1205, %r1218;
	mov.b32 	%r1210, 128;
	// begin inline asm
	{
    .reg .pred p;
    and.b32 %r1208, %r1209, %r1210;    setp.ne.u32 p, %r1208, 0;
    vote.ballot.sync.b32 %r1208, p, 0xffffffff;
    @!p not.b32 %r1208, %r1208;
}

	// end inline asm
	and.b32  	%r1220, %r1208, %r1219;
	clz.b32 	%r1221, %r1220;
	sub.s32 	%r271, 31, %r1221;
	and.b32  	%r1222, %r878, %r1220;
	popc.b32 	%r272, %r1222;
	setp.ne.s32 	%p121, %r443, %r271;
	mov.b32 	%r2237, 0;
	@%p121 bra 	$L__BB20_197;
	shl.b32 	%r1223, %r1209, 2;
	add.s32 	%r1224, %r219, %r1223;
	atom.shared.add.u32 	%r2237, [%r1224], %r272;
$L__BB20_197:
	ld.param.u32 	%r2104, [_ZN3cub18CUB_300001_SM_10006detail10radix_sort29DeviceRadixSortOnesweepKernelINS1_5radix10policy_hubIiiyE10Policy1000ELNS0_9SortOrderE0EiiyiiNS1_21identity_decomposer_tEEEvPT5_SB_PT3_PKSC_PT1_PKSG_PT2_PKSK_T4_iiT6__param_9];
	shfl.sync.idx.b32	%r1250|%p122, %r2237, %r271, 31, -1;
	add.s32 	%r275, %r272, %r1250;
	shr.u32 	%r1251, %r2219, %r2104;
	and.b32  	%r1247, %r1251, %r221;
	mov.b32 	%r1227, 1;
	// begin inline asm
	{
    .reg .pred p;
    and.b32 %r1225, %r1247, %r1227;    setp.ne.u32 p, %r1225, 0;
    vote.ballot.sync.b32 %r1225, p, 0xffffffff;
    @!p not.b32 %r1225, %r1225;
}

	// end inline asm
	mov.b32 	%r1230, 2;
	// begin inline asm
	{
    .reg .pred p;
    and.b32 %r1228, %r1247, %r1230;    setp.ne.u32 p, %r1228, 0;
    vote.ballot.sync.b32 %r1228, p, 0xffffffff;
    @!p not.b32 %r1228, %r1228;
}

	// end inline asm
	and.b32  	%r1252, %r1228, %r1225;
	mov.b32 	%r1233, 4;
	// begin inline asm
	{
    .reg .pred p;
    and.b32 %r1231, %r1247, %r1233;    setp.ne.u32 p, %r1231, 0;
    vote.ballot.sync.b32 %r1231, p, 0xffffffff;
    @!p not.b32 %r1231, %r1231;
}

	// end inline asm
	and.b32  	%r1253, %r1231, %r1252;
	mov.b32 	%r1236, 8;
	// begin inline asm
	{
    .reg .pred p;
    and.b32 %r1234, %r1247, %r1236;    setp.ne.u32 p, %r1234, 0;
    vote.ballot.sync.b32 %r1234, p, 0xffffffff;
    @!p not.b32 %r1234, %r1234;
}

	// end inline asm
	and.b32  	%r1254, %r1234, %r1253;
	mov.b32 	%r1239, 16;
	// begin inline asm
	{
    .reg .pred p;
    and.b32 %r1237, %r1247, %r1239;    setp.ne.u32 p, %r1237, 0;
    vote.ballot.sync.b32 %r1237, p, 0xffffffff;
    @!p not.b32 %r1237, %r1237;
}

	// end inline asm
	and.b32  	%r1255, %r1237, %r1254;
	mov.b32 	%r1242, 32;
	// begin inline asm
	{
    .reg .pred p;
    and.b32 %r1240, %r1247, %r1242;    setp.ne.u32 p, %r1240, 0;
    vote.ballot.sync.b32 %r1240, p, 0xffffffff;
    @!p not.b32 %r1240, %r1240;
}

	// end inline asm
	and.b32  	%r1256, %r1240, %r1255;
	mov.b32 	%r1245, 64;
	// begin inline asm
	{
    .reg .pred p;
    and.b32 %r1243, %r1247, %r1245;    setp.ne.u32 p, %r1243, 0;
    vote.ballot.sync.b32 %r1243, p, 0xffffffff;
    @!p not.b32 %r1243, %r1243;
}

	// end inline asm
	and.b32  	%r1257, %r1243, %r1256;
	mov.b32 	%r1248, 128;
	// begin inline asm
	{
    .reg .pred p;
    and.b32 %r1246, %r1247, %r1248;    setp.ne.u32 p, %r1246, 0;
    vote.ballot.sync.b32 %r1246, p, 0xffffffff;
    @!p not.b32 %r1246, %r1246;
}

	// end inline asm
	and.b32  	%r1258, %r1246, %r1257;
	clz.b32 	%r1259, %r1258;
	sub.s32 	%r277, 31, %r1259;
	and.b32  	%r1260, %r878, %r1258;
	popc.b32 	%r278, %r1260;
	setp.ne.s32 	%p123, %r443, %r277;
	mov.b32 	%r2238, 0;
	@%p123 bra 	$L__BB20_199;
	shl.b32 	%r1265, %r1247, 2;
	add.s32 	%r1266, %r219, %r1265;
	atom.shared.add.u32 	%r2238, [%r1266], %r278;
$L__BB20_199:
	ld.param.u32 	%r2105, [_ZN3cub18CUB_300001_SM_10006detail10radix_sort29DeviceRadixSortOnesweepKernelINS1_5radix10policy_hubIiiyE10Policy1000ELNS0_9SortOrderE0EiiyiiNS1_21identity_decomposer_tEEEvPT5_SB_PT3_PKSC_PT1_PKSG_PT2_PKSK_T4_iiT6__param_9];
	shfl.sync.idx.b32	%r1292|%p124, %r2238, %r277, 31, -1;
	add.s32 	%r281, %r278, %r1292;
	shr.u32 	%r1293, %r2218, %r2105;
	and.b32  	%r1289, %r1293, %r221;
	mov.b32 	%r1269, 1;
	// begin inline asm
	{
    .reg .pred p;
    and.b32 %r1267, %r1289, %r1269;    setp.ne.u32 p, %r1267, 0;
    vote.ballot.sync.b32 %r1267, p, 0xffffffff;
    @!p not.b32 %r1267, %r1267;
}

	// end inline asm
	mov.b32 	%r1272, 2;
	// begin inline asm
	{
    .reg .pred p;
    and.b32 %r1270, %r1289, %r1272;    setp.ne.u32 p, %r1270, 0;
    vote.ballot.sync.b32 %r1270, p, 0xffffffff;
    @!p not.b32 %r1270, %r1270;
}

	// end inline asm
	and.b32  	%r1294, %r1270, %r1267;
	mov.b32 	%r1275, 4;
	// begin inline asm
	{
    .reg .pred p;
    and.b32 %r1273, %r1289, %r1275;    setp.ne.u32 p, %r1273, 0;
    vote.ballot.sync.b32 %r1273, p, 0xffffffff;
    @!p not.b32 %r1273, %r1273;
}

	// end inline asm
	and.b32  	%r1295, %r1273, %r1294;
	mov.b32 	%r1278, 8;
	// begin inline asm
	{
    .reg .pred p;
    and.b32 %r1276, %r1289, %r1278;    setp.ne.u32 p, %r1276, 0;
    vote.ballot.sync.b32 %r1276, p, 0xffffffff;
    @!p not.b32 %r1276, %r1276;
}

	// end inline asm
	and.b32  	%r1296, %r1276, %r1295;
	mov.b32 	%r1281, 16;
	// begin inline asm
	{
    .reg .pred p;
    and.b32 %r1279, %r1289, %r1281;    setp.ne.u32 p, %r1279, 0;
    vote.ballot.sync.b32 %r1279, p, 0xffffffff;
    @!p not.b32 %r1279, %r1279;
}

	// end inline asm
	and.b32  	%r1297, %r1279, %r1296;
	mov.b32 	%r1284, 32;
	// begin inline asm
	{
    .reg .pred p;
    and.b32 %r1282, %r1289, %r1284;    setp.ne.u32 p, %r1282, 0;
    vote.ballot.sync.b32 %r1282, p, 0xffffffff;
    @!p not.b32 %r1282, %r1282;
}

	// end inline asm
	and.b32  	%r1298, %r1282, %r1297;
	mov.b32 	%r1287, 64;
	// begin inline asm
	{
    .reg .pred p;
    and.b32 %r1285, %r1289, %r1287;    setp.ne.u32 p, %r1285, 0;
    vote.ballot.sync.b32 %r1285, p, 0xffffffff;
    @!p not.b32 %r1285, %r1285;
}

	// end inline asm
	and.b32  	%r1299, %r1285, %r1298;
	mov.b32 	%r1290, 128;
	// begin inline asm
	{
    .reg .pred p;
    and.b32 %r1288, %r1289, %r1290;    setp.ne.u32 p, %r1288, 0;
    vote.ballot.sync.b32 %r1288, p, 0xffffffff;
    @!p not.b32 %r1288, %r1288;
}

	// end inline asm
	and.b32  	%r1300, %r1288, %r1299;
	clz.b32 	%r1301, %r1300;
	sub.s32 	%r283, 31, %r1301;
	and.b32  	%r1302, %r878, %r1300;
	popc.b32 	%r284, %r1302;
	setp.ne.s32 	%p125, %r443, %r283;
	mov.b32 	%r2239, 0;
	@%p125 bra 	$L__BB20_201;
	shl.b32 	%r1307, %r1289, 2;
	add.s32 	%r1308, %r219, %r1307;
	atom.shared.add.u32 	%r2239, [%r1308], %r284;
$L__BB20_201:
	ld.param.u32 	%r2106, [_ZN3cub18CUB_300001_SM_10006detail10radix_sort29DeviceRadixSortOnesweepKernelINS1_5radix10policy_hubIiiyE10Policy1000ELNS0_9SortOrderE0EiiyiiNS1_21identity_decomposer_tEEEvPT5_SB_PT3_PKSC_PT1_PKSG_PT2_PKSK_T4_iiT6__param_9];
	shfl.sync.idx.b32	%r1334|%p126, %r2239, %r283, 31, -1;
	add.s32 	%r287, %r284, %r1334;
	shr.u32 	%r1335, %r2217, %r2106;
	and.b32  	%r1331, %r1335, %r221;
	mov.b32 	%r1311, 1;
	// begin inline asm
	{
    .reg .pred p;
    and.b32 %r1309, %r1331, %r1311;    setp.ne.u32 p, %r1309, 0;
    vote.ballot.sync.b32 %r1309, p, 0xffffffff;
    @!p not.b32 %r1309, %r1309;
}

	// end inline asm
	mov.b32 	%r1314, 2;
	// begin inline asm
	{
    .reg .pred p;
    and.b32 %r1312, %r1331, %r1314;    setp.ne.u32 p, %r1312, 0;
    vote.ballot.sync.b32 %r1312, p, 0xffffffff;
    @!p not.b32 %r1312, %r1312;
}

	// end inline asm
	and.b32  	%r1336, %r1312, %r1309;
	mov.b32 	%r1317, 4;
	// begin inline asm
	{
    .reg .pred p;
    and.b32 %r1315, %r1331, %r1317;    setp.ne.u32 p, %r1315, 0;
    vote.ballot.sync.b32 %r1315, p, 0xffffffff;
    @!p not.b32 %r1315, %r1315;
}

	// end inline asm
	and.b32  	%r1337, %r1315, %r1336;
	mov.b32 	%r1320, 8;
	// begin inline asm
	{
    .reg .pred p;
    and.b32 %r1318, %r1331, %r1320;    setp.ne.u32 p, %r1318, 0;
    vote.ballot.sync.b32 %r1318, p, 0xffffffff;
    @!p not.b32 %r1318, %r1318;
}

	// end inline asm
	and.b32  	%r1338, %r1318, %r1337;
	mov.b32 	%r1323, 16;
	// begin inline asm
	{
    .reg .pred p;
    and.b32 %r1321, %r1331, %r1323;    setp.ne.u32 p, %r1321, 0;
    vote.ballot.sync.b32 %r1321, p, 0xffffffff;
    @!p not.b32 %r1321, %r1321;
}

	// end inline asm
	and.b32  	%r1339, %r1321, %r1338;
	mov.b32 	%r1326, 32;
	// begin inline asm
	{
    .reg .pred p;
    and.b32 %r1324, %r1331, %r1326;    setp.ne.u32 p, %r1324, 0;
    vote.ballot.sync.b32 %r1324, p, 0xffffffff;
    @!p not.b32 %r1324, %r1324;
}

	// end inline asm
	and.b32  	%r1340, %r1324, %r1339;
	mov.b32 	%r1329, 64;
	// begin inline asm
	{
    .reg .pred p;
    and.b32 %r1327, %r1331, %r1329;    setp.ne.u32 p, %r1327, 0;
    vote.ballot.sync.b32 %r1327, p, 0xffffffff;
    @!p not.b32 %r1327, %r1327;
}

	// end inline asm
	and.b32  	%r1341, %r1327, %r1340;
	mov.b32 	%r1332, 128;
	// begin inline asm
	{
    .reg .pred p;
    and.b32 %r1330, %r1331, %r1332;    setp.ne.u32 p, %r1330, 0;
    vote.ballot.sync.b32 %r1330, p, 0xffffffff;
    @!p not.b32 %r1330, %r1330;
}

	// end inline asm
	and.b32  	%r1342, %r1330, %r1341;
	clz.b32 	%r1343, %r1342;
	sub.s32 	%r289, 31, %r1343;
	and.b32  	%r1344, %r878, %r1342;
	popc.b32 	%r290, %r1344;
	setp.ne.s32 	%p127, %r443, %r289;
	mov.b32 	%r2240, 0;
	@%p127 bra 	$L__BB20_203;
	shl.b32 	%r1349, %r1331, 2;
	add.s32 	%r1350, %r219, %r1349;
	atom.shared.add.u32 	%r2240, [%r1350], %r290;
$L__BB20_203:
	ld.param.u32 	%r2107, [_ZN3cub18CUB_300001_SM_10006detail10radix_sort29DeviceRadixSortOnesweepKernelINS1_5radix10policy_hubIiiyE10Policy1000ELNS0_9SortOrderE0EiiyiiNS1_21identity_decomposer_tEEEvPT5_SB_PT3_PKSC_PT1_PKSG_PT2_PKSK_T4_iiT6__param_9];
	shfl.sync.idx.b32	%r1376|%p128, %r2240, %r289, 31, -1;
	add.s32 	%r293, %r290, %r1376;
	shr.u32 	%r1377, %r2216, %r2107;
	and.b32  	%r1373, %r1377, %r221;
	mov.b32 	%r1353, 1;
	// begin inline asm
	{
    .reg .pred p;
    and.b32 %r1351, %r1373, %r1353;    setp.ne.u32 p, %r1351, 0;
    vote.ballot.sync.b32 %r1351, p, 0xffffffff;
    @!p not.b32 %r1351, %r1351;
}

	// end inline asm
	mov.b32 	%r1356, 2;
	// begin inline asm
	{
    .reg .pred p;
    and.b32 %r1354, %r1373, %r1356;    setp.ne.u32 p, %r1354, 0;
    vote.ballot.sync.b32 %r1354, p, 0xffffffff;
    @!p not.b32 %r1354, %r1354;
}

	// end inline asm
	and.b32  	%r1378, %r1354, %r1351;
	mov.b32 	%r1359, 4;
	// begin inline asm
	{
    .reg .pred p;
    and.b32 %r1357, %r1373, %r1359;    setp.ne.u32 p, %r1357, 0;
    vote.ballot.sync.b32 %r1357, p, 0xffffffff;
    @!p not.b32 %r1357, %r1357;
}

	// end inline asm
	and.b32  	%r1379, %r1357, %r1378;
	mov.b32 	%r1362, 8;
	// begin inline asm
	{
    .reg .pred p;
    and.b32 %r1360, %r1373, %r1362;    setp.ne.u32 p, %r1360, 0;
    vote.ballot.sync.b32 %r1360, p, 0xffffffff;
    @!p not.b32 %r1360, %r1360;
}

	// end inline asm
	and.b32  	%r1380, %r1360, %r1379;
	mov.b32 	%r1365, 16;
	// begin inline asm
	{
    .reg .pred p;
    and.b32 %r1363, %r1373, %r1365;    setp.ne.u32 p, %r1363, 0;
    vote.ballot.sync.b32 %r1363, p, 0xffffffff;
    @!p not.b32 %r1363, %r1363;
}

	// end inline asm
	and.b32  	%r1381, %r1363, %r1380;
	mov.b32 	%r1368, 32;
	// begin inline asm
	{
    .reg .pred p;
    and.b32 %r1366, %r1373, %r1368;    setp.ne.u32 p, %r1366, 0;
    vote.ballot.sync.b32 %r1366, p, 0xffffffff;
    @!p not.b32 %r1366, %r1366;
}

	// end inline asm
	and.b32  	%r1382, %r1366, %r1381;
	mov.b32 	%r1371, 64;
	// begin inline asm
	{
    .reg .pred p;
    and.b32 %r1369, %r1373, %r1371;    setp.ne.u32 p, %r1369, 0;
    vote.ballot.sync.b32 %r1369, p, 0xffffffff;
    @!p not.b32 %r1369, %r1369;
}

	// end inline asm
	and.b32  	%r1383, %r1369, %r1382;
	mov.b32 	%r1374, 128;
	// begin inline asm
	{
    .reg .pred p;
    and.b32 %r1372, %r1373, %r1374;    setp.ne.u32 p, %r1372, 0;
    vote.ballot.sync.b32 %r1372, p, 0xffffffff;
    @!p not.b32 %r1372, %r1372;
}

	// end inline asm
	and.b32  	%r1384, %r1372, %r1383;
	clz.b32 	%r1385, %r1384;
	sub.s32 	%r295, 31, %r1385;
	and.b32  	%r1386, %r878, %r1384;
	popc.b32 	%r296, %r1386;
	setp.ne.s32 	%p129, %r443, %r295;
	mov.b32 	%r2241, 0;
	@%p129 bra 	$L__BB20_205;
	shl.b32 	%r1391, %r1373, 2;
	add.s32 	%r1392, %r219, %r1391;
	atom.shared.add.u32 	%r2241, [%r1392], %r296;
$L__BB20_205:
	ld.param.u32 	%r2108, [_ZN3cub18CUB_300001_SM_10006detail10radix_sort29DeviceRadixSortOnesweepKernelINS1_5radix10policy_hubIiiyE10Policy1000ELNS0_9SortOrderE0EiiyiiNS1_21identity_decomposer_tEEEvPT5_SB_PT3_PKSC_PT1_PKSG_PT2_PKSK_T4_iiT6__param_9];
	shfl.sync.idx.b32	%r1418|%p130, %r2241, %r295, 31, -1;
	add.s32 	%r299, %r296, %r1418;
	shr.u32 	%r1419, %r2215, %r2108;
	and.b32  	%r1415, %r1419, %r221;
	mov.b32 	%r1395, 1;
	// begin inline asm
	{
    .reg .pred p;
    and.b32 %r1393, %r1415, %r1395;    setp.ne.u32 p, %r1393, 0;
    vote.ballot.sync.b32 %r1393, p, 0xffffffff;
    @!p not.b32 %r1393, %r1393;
}

	// end inline asm
	mov.b32 	%r1398, 2;
	// begin inline asm
	{
    .reg .pred p;
    and.b32 %r1396, %r1415, %r1398;    setp.ne.u32 p, %r1396, 0;
    vote.ballot.sync.b32 %r1396, p, 0xffffffff;
    @!p not.b32 %r1396, %r1396;
}

	// end inline asm
	and.b32  	%r1420, %r1396, %r1393;
	mov.b32 	%r1401, 4;
	// begin inline asm
	{
    .reg .pred p;
    and.b32 %r1399, %r1415, %r1401;    setp.ne.u32 p, %r1399, 0;
    vote.ballot.sync.b32 %r1399, p, 0xffffffff;
    @!p not.b32 %r1399, %r1399;
}

	// end inline asm
	and.b32  	%r1421, %r1399, %r1420;
	mov.b32 	%r1404, 8;
	// begin inline asm
	{
    .reg .pred p;
    and.b32 %r1402, %r1415, %r1404;    setp.ne.u32 p, %r1402, 0;
    vote.ballot.sync.b32 %r1402, p, 0xffffffff;
    @!p not.b32 %r1402, %r1402;
}

	// end inline asm
	and.b32  	%r1422, %r1402, %r1421;
	mov.b32 	%r1407, 16;
	// begin inline asm
	{
    .reg .pred p;
    and.b32 %r1405, %r1415, %r1407;    setp.ne.u32 p, %r1405, 0;
    vote.ballot.sync.b32 %r1405, p, 0xffffffff;
    @!p not.b32 %r1405, %r1405;
}

	// end inline asm
	and.b32  	%r1423, %r1405, %r1422;
	mov.b32 	%r1410, 32;
	// begin inline asm
	{
    .reg .pred p;
    and.b32 %r1408, %r1415, %r1410;    setp.ne.u32 p, %r1408, 0;
    vote.ballot.sync.b32 %r1408, p, 0xffffffff;
    @!p not.b32 %r1408, %r1408;
}

	// end inline asm
	and.b32  	%r1424, %r1408, %r1423;
	mov.b32 	%r1413, 64;
	// begin inline asm
	{
    .reg .pred p;
    and.b32 %r1411, %r1415, %r1413;    setp.ne.u32 p, %r1411, 0;
    vote.ballot.sync.b32 %r1411, p, 0xffffffff;
    @!p not.b32 %r1411, %r1411;
}

	// end inline asm
	and.b32  	%r1425, %r1411, %r1424;
	mov.b32 	%r1416, 128;
	// begin inline asm
	{
    .reg .pred p;
    and.b32 %r1414, %r1415, %r1416;    setp.ne.u32 p, %r1414, 0;
    vote.ballot.sync.b32 %r1414, p, 0xffffffff;
    @!p not.b32 %r1414, %r1414;
}

	// end inline asm
	and.b32  	%r1426, %r1414, %r1425;
	clz.b32 	%r1427, %r1426;
	sub.s32 	%r301, 31, %r1427;
	and.b32  	%r1428, %r878, %r1426;
	popc.b32 	%r302, %r1428;
	setp.ne.s32 	%p131, %r443, %r301;
	mov.b32 	%r2242, 0;
	@%p131 bra 	$L__BB20_207;
	shl.b32 	%r1433, %r1415, 2;
	add.s32 	%r1434, %r219, %r1433;
	atom.shared.add.u32 	%r2242, [%r1434], %r302;
$L__BB20_207:
	ld.param.u32 	%r2109, [_ZN3cub18CUB_300001_SM_10006detail10radix_sort29DeviceRadixSortOnesweepKernelINS1_5radix10policy_hubIiiyE10Policy1000ELNS0_9SortOrderE0EiiyiiNS1_21identity_decomposer_tEEEvPT5_SB_PT3_PKSC_PT1_PKSG_PT2_PKSK_T4_iiT6__param_9];
	shfl.sync.idx.b32	%r1460|%p132, %r2242, %r301, 31, -1;
	add.s32 	%r305, %r302, %r1460;
	shr.u32 	%r1461, %r2214, %r2109;
	and.b32  	%r1457, %r1461, %r221;
	mov.b32 	%r1437, 1;
	// begin inline asm
	{
    .reg .pred p;
    and.b32 %r1435, %r1457, %r1437;    setp.ne.u32 p, %r1435, 0;
    vote.ballot.sync.b32 %r1435, p, 0xffffffff;
    @!p not.b32 %r1435, %r1435;
}

	// end inline asm
	mov.b32 	%r1440, 2;
	// begin inline asm
	{
    .reg .pred p;
    and.b32 %r1438, %r1457, %r1440;    setp.ne.u32 p, %r1438, 0;
    vote.ballot.sync.b32 %r1438, p, 0xffffffff;
    @!p not.b32 %r1438, %r1438;
}

	// end inline asm
	and.b32  	%r1462, %r1438, %r1435;
	mov.b32 	%r1443, 4;
	// begin inline asm
	{
    .reg .pred p;
    and.b32 %r1441, %r1457, %r1443;    setp.ne.u32 p, %r1441, 0;
    vote.ballot.sync.b32 %r1441, p, 0xffffffff;
    @!p not.b32 %r1441, %r1441;
}

	// end inline asm
	and.b32  	%r1463, %r1441, %r1462;
	mov.b32 	%r1446, 8;
	// begin inline asm
	{
    .reg .pred p;
    and.b32 %r1444, %r1457, %r1446;    setp.ne.u32 p, %r1444, 0;
    vote.ballot.sync.b32 %r1444, p, 0xffffffff;
    @!p not.b32 %r1444, %r1444;
}

	// end inline asm
	and.b32  	%r1464, %r1444, %r1463;
	mov.b32 	%r1449, 16;
	// begin inline asm
	{
    .reg .pred p;
    and.b32 %r1447, %r1457, %r1449;    setp.ne.u32 p, %r1447, 0;
    vote.ballot.sync.b32 %r1447, p, 0xffffffff;
    @!p not.b32 %r1447, %r1447;
}

	// end inline asm
	and.b32  	%r1465, %r1447, %r1464;
	mov.b32 	%r1452, 32;
	// begin inline asm
	{
    .reg .pred p;
    and.b32 %r1450, %r1457, %r1452;    setp.ne.u32 p, %r1450, 0;
    vote.ballot.sync.b32 %r1450, p, 0xffffffff;
    @!p not.b32 %r1450, %r1450;
}

	// end inline asm
	and.b32  	%r1466, %r1450, %r1465;
	mov.b32 	%r1455, 64;
	// begin inline asm
	{
    .reg .pred p;
    and.b32 %r1453, %r1457, %r1455;    setp.ne.u32 p, %r1453, 0;
    vote.ballot.sync.b32 %r1453, p, 0xffffffff;
    @!p not.b32 %r1453, %r1453;
}

	// end inline asm
	and.b32  	%r1467, %r1453, %r1466;
	mov.b32 	%r1458, 128;
	// begin inline asm
	{
    .reg .pred p;
    and.b32 %r1456, %r1457, %r1458;    setp.ne.u32 p, %r1456, 0;
    vote.ballot.sync.b32 %r1456, p, 0xffffffff;
    @!p not.b32 %r1456, %r1456;
}

	// end inline asm
	and.b32  	%r1468, %r1456, %r1467;
	clz.b32 	%r1469, %r1468;
	sub.s32 	%r307, 31, %r1469;
	and.b32  	%r1470, %r878, %r1468;
	popc.b32 	%r308, %r1470;
	setp.ne.s32 	%p133, %r443, %r307;
	mov.b32 	%r2243, 0;
	@%p133 bra 	$L__BB20_209;
	shl.b32 	%r1475, %r1457, 2;
	add.s32 	%r1476, %r219, %r1475;
	atom.shared.add.u32 	%r2243, [%r1476], %r308;
$L__BB20_209:
	ld.param.u32 	%r2110, [_ZN3cub18CUB_300001_SM_10006detail10radix_sort29DeviceRadixSortOnesweepKernelINS1_5radix10policy_hubIiiyE10Policy1000ELNS0_9SortOrderE0EiiyiiNS1_21identity_decomposer_tEEEvPT5_SB_PT3_PKSC_PT1_PKSG_PT2_PKSK_T4_iiT6__param_9];
	shfl.sync.idx.b32	%r1502|%p134, %r2243, %r307, 31, -1;
	add.s32 	%r311, %r308, %r1502;
	shr.u32 	%r1503, %r2213, %r2110;
	and.b32  	%r1499, %r1503, %r221;
	mov.b32 	%r1479, 1;
	// begin inline asm
	{
    .reg .pred p;
    and.b32 %r1477, %r1499, %r1479;    setp.ne.u32 p, %r1477, 0;
    vote.ballot.sync.b32 %r1477, p, 0xffffffff;
    @!p not.b32 %r1477, %r1477;
}

	// end inline asm
	mov.b32 	%r1482, 2;
	// begin inline asm
	{
    .reg .pred p;
    and.b32 %r1480, %r1499, %r1482;    setp.ne.u32 p, %r1480, 0;
    vote.ballot.sync.b32 %r1480, p, 0xffffffff;
    @!p not.b32 %r1480, %r1480;
}

	// end inline asm
	and.b32  	%r1504, %r1480, %r1477;
	mov.b32 	%r1485, 4;
	// begin inline asm
	{
    .reg .pred p;
    and.b32 %r1483, %r1499, %r1485;    setp.ne.u32 p, %r1483, 0;
    vote.ballot.sync.b32 %r1483, p, 0xffffffff;
    @!p not.b32 %r1483, %r1483;
}

	// end inline asm
	and.b32  	%r1505, %r1483, %r1504;
	mov.b32 	%r1488, 8;
	// begin inline asm
	{
    .reg .pred p;
    and.b32 %r1486, %r1499, %r1488;    setp.ne.u32 p, %r1486, 0;
    vote.ballot.sync.b32 %r1486, p, 0xffffffff;
    @!p not.b32 %r1486, %r1486;
}

	// end inline asm
	and.b32  	%r1506, %r1486, %r1505;
	mov.b32 	%r1491, 16;
	// begin inline asm
	{
    .reg .pred p;
    and.b32 %r1489, %r1499, %r1491;    setp.ne.u32 p, %r1489, 0;
    vote.ballot.sync.b32 %r1489, p, 0xffffffff;
    @!p not.b32 %r1489, %r1489;
}

	// end inline asm
	and.b32  	%r1507, %r1489, %r1506;
	mov.b32 	%r1494, 32;
	// begin inline asm
	{
    .reg .pred p;
    and.b32 %r1492, %r1499, %r1494;    setp.ne.u32 p, %r1492, 0;
    vote.ballot.sync.b32 %r1492, p, 0xffffffff;
    @!p not.b32 %r1492, %r1492;
}

	// end inline asm
	and.b32  	%r1508, %r1492, %r1507;
	mov.b32 	%r1497, 64;
	// begin inline asm
	{
    .reg .pred p;
    and.b32 %r1495, %r1499, %r1497;    setp.ne.u32 p, %r1495, 0;
    vote.ballot.sync.b32 %r1495, p, 0xffffffff;
    @!p not.b32 %r1495, %r1495;
}

	// end inline asm
	and.b32  	%r1509, %r1495, %r1508;
	mov.b32 	%r1500, 128;
	// begin inline asm
	{
    .reg .pred p;
    and.b32 %r1498, %r1499, %r1500;    setp.ne.u32 p, %r1498, 0;
    vote.ballot.sync.b32 %r1498, p, 0xffffffff;
    @!p not.b32 %r1498, %r1498;
}

	// end inline asm
	and.b32  	%r1510, %r1498, %r1509;
	clz.b32 	%r1511, %r1510;
	sub.s32 	%r313, 31, %r1511;
	and.b32  	%r1512, %r878, %r1510;
	popc.b32 	%r314, %r1512;
	setp.ne.s32 	%p135, %r443, %r313;
	mov.b32 	%r2244, 0;
	@%p135 bra 	$L__BB20_211;
	shl.b32 	%r1517, %r1499, 2;
	add.s32 	%r1518, %r219, %r1517;
	atom.shared.add.u32 	%r2244, [%r1518], %r314;
$L__BB20_211:
	ld.param.u32 	%r2111, [_ZN3cub18CUB_300001_SM_10006detail10radix_sort29DeviceRadixSortOnesweepKernelINS1_5radix10policy_hubIiiyE10Policy1000ELNS0_9SortOrderE0EiiyiiNS1_21identity_decomposer_tEEEvPT5_SB_PT3_PKSC_PT1_PKSG_PT2_PKSK_T4_iiT6__param_9];
	shfl.sync.idx.b32	%r1544|%p136, %r2244, %r313, 31, -1;
	add.s32 	%r317, %r314, %r1544;
	shr.u32 	%r1545, %r2212, %r2111;
	and.b32  	%r1541, %r1545, %r221;
	mov.b32 	%r1521, 1;
	// begin inline asm
	{
    .reg .pred p;
    and.b32 %r1519, %r1541, %r1521;    setp.ne.u32 p, %r1519, 0;
    vote.ballot.sync.b32 %r1519, p, 0xffffffff;
    @!p not.b32 %r1519, %r1519;
}

	// end inline asm
	mov.b32 	%r1524, 2;
	// begin inline asm
	{
    .reg .pred p;
    and.b32 %r1522, %r1541, %r1524;    setp.ne.u32 p, %r1522, 0;
    vote.ballot.sync.b32 %r1522, p, 0xffffffff;
    @!p not.b32 %r1522, %r1522;
}

	// end inline asm
	and.b32  	%r1546, %r1522, %r1519;
	mov.b32 	%r1527, 4;
	// begin inline asm
	{
    .reg .pred p;
    and.b32 %r1525, %r1541, %r1527;    setp.ne.u32 p, %r1525, 0;
    vote.ballot.sync.b32 %r1525, p, 0xffffffff;
    @!p not.b32 %r1525, %r1525;
}

	// end inline asm
	and.b32  	%r1547, %r1525, %r1546;
	mov.b32 	%r1530, 8;
	// begin inline asm
	{
    .reg .pred p;
    and.b32 %r1528, %r1541, %r1530;    setp.ne.u32 p, %r1528, 0;
    vote.ballot.sync.b32 %r1528, p, 0xffffffff;
    @!p not.b32 %r1528, %r1528;
}

	// end inline asm
	and.b32  	%r1548, %r1528, %r1547;
	mov.b32 	%r1533, 16;
	// begin inline asm
	{
    .reg .pred p;
    and.b32 %r1531, %r1541, %r1533;    setp.ne.u32 p, %r1531, 0;
    vote.ballot.sync.b32 %r1531, p, 0xffffffff;
    @!p not.b32 %r1531, %r1531;
}

	// end inline asm
	and.b32  	%r1549, %r1531, %r1548;
	mov.b32 	%r1536, 32;
	// begin inline asm
	{
    .reg .pred p;
    and.b32 %r1534, %r1541, %r1536;    setp.ne.u32 p, %r1534, 0;
    vote.ballot.sync.b32 %r1534, p, 0xffffffff;
    @!p not.b32 %r1534, %r1534;
}

	// end inline asm
	and.b32  	%r1550, %r1534, %r1549;
	mov.b32 	%r1539, 64;
	// begin inline asm
	{
    .reg .pred p;
    and.b32 %r1537, %r1541, %r1539;    setp.ne.u32 p, %r1537, 0;
    vote.ballot.sync.b32 %r1537, p, 0xffffffff;
    @!p not.b32 %r1537, %r1537;
}

	// end inline asm
	and.b32  	%r1551, %r1537, %r1550;
	mov.b32 	%r1542, 128;
	// begin inline asm
	{
    .reg .pred p;
    and.b32 %r1540, %r1541, %r1542;    setp.ne.u32 p, %r1540, 0;
    vote.ballot.sync.b32 %r1540, p, 0xffffffff;
    @!p not.b32 %r1540, %r1540;
}

	// end inline asm
	and.b32  	%r1552, %r1540, %r1551;
	clz.b32 	%r1553, %r1552;
	sub.s32 	%r319, 31, %r1553;
	and.b32  	%r1554, %r878, %r1552;
	popc.b32 	%r320, %r1554;
	setp.ne.s32 	%p137, %r443, %r319;
	mov.b32 	%r2245, 0;
	@%p137 bra 	$L__BB20_213;
	shl.b32 	%r1559, %r1541, 2;
	add.s32 	%r1560, %r219, %r1559;
	atom.shared.add.u32 	%r2245, [%r1560], %r320;
$L__BB20_213:
	setp.gt.u32 	%p138, %r1, 255;
	shfl.sync.idx.b32	%r1561|%p139, %r2245, %r319, 31, -1;
	add.s32 	%r1562, %r320, %r1561;
	bar.sync 	0;
	shl.b32 	%r1563, %r227, 2;
	add.s32 	%r323, %r783, %r1563;
	st.shared.u32 	[%r323+-4], %r2228;
	shl.b32 	%r1565, %r233, 2;
	add.s32 	%r324, %r783, %r1565;
	st.shared.u32 	[%r324+-4], %r2227;
	shl.b32 	%r1566, %r239, 2;
	add.s32 	%r325, %r783, %r1566;
	st.shared.u32 	[%r325+-4], %r2226;
	shl.b32 	%r1567, %r245, 2;
	add.s32 	%r326, %r783, %r1567;
	st.shared.u32 	[%r326+-4], %r2225;
	shl.b32 	%r1568, %r251, 2;
	add.s32 	%r327, %r783, %r1568;
	st.shared.u32 	[%r327+-4], %r2224;
	shl.b32 	%r1569, %r257, 2;
	add.s32 	%r328, %r783, %r1569;
	st.shared.u32 	[%r328+-4], %r2223;
	shl.b32 	%r1570, %r263, 2;
	add.s32 	%r329, %r783, %r1570;
	st.shared.u32 	[%r329+-4], %r2222;
	shl.b32 	%r1571, %r269, 2;
	add.s32 	%r330, %r783, %r1571;
	st.shared.u32 	[%r330+-4], %r2221;
	shl.b32 	%r1572, %r275, 2;
	add.s32 	%r331, %r783, %r1572;
	st.shared.u32 	[%r331+-4], %r2220;
	shl.b32 	%r1573, %r281, 2;
	add.s32 	%r332, %r783, %r1573;
	st.shared.u32 	[%r332+-4], %r2219;
	shl.b32 	%r1574, %r287, 2;
	add.s32 	%r333, %r783, %r1574;
	st.shared.u32 	[%r333+-4], %r2218;
	shl.b32 	%r1575, %r293, 2;
	add.s32 	%r334, %r783, %r1575;
	st.shared.u32 	[%r334+-4], %r2217;
	shl.b32 	%r1576, %r299, 2;
	add.s32 	%r335, %r783, %r1576;
	st.shared.u32 	[%r335+-4], %r2216;
	shl.b32 	%r1577, %r305, 2;
	add.s32 	%r336, %r783, %r1577;
	st.shared.u32 	[%r336+-4], %r2215;
	shl.b32 	%r1578, %r311, 2;
	add.s32 	%r337, %r783, %r1578;
	st.shared.u32 	[%r337+-4], %r2214;
	shl.b32 	%r1579, %r317, 2;
	add.s32 	%r338, %r783, %r1579;
	st.shared.u32 	[%r338+-4], %r2213;
	shl.b32 	%r1580, %r1562, 2;
	add.s32 	%r339, %r783, %r1580;
	st.shared.u32 	[%r339+-4], %r2212;
	shl.b32 	%r1581, %r1, 3;
	add.s32 	%r1582, %r783, %r1581;
	add.s32 	%r340, %r1582, 26112;
	@%p138 bra 	$L__BB20_221;
	ld.param.u64 	%rd437, [_ZN3cub18CUB_300001_SM_10006detail10radix_sort29DeviceRadixSortOnesweepKernelINS1_5radix10policy_hubIiiyE10Policy1000ELNS0_9SortOrderE0EiiyiiNS1_21identity_decomposer_tEEEvPT5_SB_PT3_PKSC_PT1_PKSG_PT2_PKSK_T4_iiT6__param_3];
	cvta.to.global.u64 	%rd93, %rd437;
	shl.b64 	%rd94, %rd9, 3;
	add.s64 	%rd95, %rd93, %rd94;
	ld.global.u64 	%rd96, [%rd95];
	cvt.s64.s32 	%rd97, %r218;
	sub.s64 	%rd456, %rd96, %rd97;
	st.shared.u64 	[%r340], %rd456;
	setp.lt.s32 	%p140, %r3, 1;
	mov.u32 	%r2249, %r2174;
	@%p140 bra 	$L__BB20_220;
	mov.b32 	%r2247, -1;
	mov.u32 	%r2246, %r3;
	mov.u32 	%r2249, %r2174;
$L__BB20_216:
	ld.param.u64 	%rd430, [_ZN3cub18CUB_300001_SM_10006detail10radix_sort29DeviceRadixSortOnesweepKernelINS1_5radix10policy_hubIiiyE10Policy1000ELNS0_9SortOrderE0EiiyiiNS1_21identity_decomposer_tEEEvPT5_SB_PT3_PKSC_PT1_PKSG_PT2_PKSK_T4_iiT6__param_0];
	add.s32 	%r344, %r2246, -1;
	shl.b32 	%r1584, %r344, 8;
	add.s32 	%r1585, %r1584, %r1;
	cvta.to.global.u64 	%rd98, %rd430;
	mul.wide.s32 	%rd99, %r1585, 4;
	add.s64 	%rd19, %rd98, %rd99;
$L__BB20_217:
	membar.cta;
	ld.volatile.global.u32 	%r345, [%rd19];
	setp.eq.s32 	%p141, %r345, 0;
	@%p141 bra 	$L__BB20_217;
	and.b32  	%r1586, %r345, 1073741823;
	add.s32 	%r2249, %r1586, %r2249;
	setp.gt.s32 	%p142, %r345, -1;
	vote.sync.ballot.b32 	%r2247, %p142, %r2247;
	setp.gt.u32 	%p144, %r2246, 1;
	and.pred  	%p145, %p142, %p144;
	mov.u32 	%r2246, %r344;
	@%p145 bra 	$L__BB20_216;
	ld.shared.u64 	%rd456, [%r340];
$L__BB20_220:
	ld.param.u64 	%rd431, [_ZN3cub18CUB_300001_SM_10006detail10radix_sort29DeviceRadixSortOnesweepKernelINS1_5radix10policy_hubIiiyE10Policy1000ELNS0_9SortOrderE0EiiyiiNS1_21identity_decomposer_tEEEvPT5_SB_PT3_PKSC_PT1_PKSG_PT2_PKSK_T4_iiT6__param_0];
	or.b32  	%r1587, %r2249, -2147483648;
	cvta.to.global.u64 	%rd100, %rd431;
	shl.b32 	%r1588, %r3, 8;
	add.s32 	%r1589, %r1588, %r1;
	mul.wide.s32 	%rd101, %r1589, 4;
	add.s64 	%rd102, %rd100, %rd101;
	st.volatile.global.u32 	[%rd102], %r1587;
	sub.s32 	%r1590, %r2249, %r2174;
	cvt.s64.s32 	%rd103, %r1590;
	add.s64 	%rd104, %rd456, %rd103;
	st.shared.u64 	[%r340], %rd104;
$L__BB20_221:
	ld.param.u32 	%r2087, [_ZN3cub18CUB_300001_SM_10006detail10radix_sort29DeviceRadixSortOnesweepKernelINS1_5radix10policy_hubIiiyE10Policy1000ELNS0_9SortOrderE0EiiyiiNS1_21identity_decomposer_tEEEvPT5_SB_PT3_PKSC_PT1_PKSG_PT2_PKSK_T4_iiT6__param_8];
	ld.param.u64 	%rd434, [_ZN3cub18CUB_300001_SM_10006detail10radix_sort29DeviceRadixSortOnesweepKernelINS1_5radix10policy_hubIiiyE10Policy1000ELNS0_9SortOrderE0EiiyiiNS1_21identity_decomposer_tEEEvPT5_SB_PT3_PKSC_PT1_PKSG_PT2_PKSK_T4_iiT6__param_2];
	setp.gt.u32 	%p146, %r1, 255;
	mad.lo.s32 	%r349, %r3, 6528, 6528;
	setp.lt.s32 	%p147, %r349, %r2087;
	setp.eq.s64 	%p148, %rd434, 0;
	or.pred  	%p149, %p148, %p147;
	or.pred  	%p150, %p146, %p149;
	@%p150 bra 	$L__BB20_223;
	ld.param.u64 	%rd435, [_ZN3cub18CUB_300001_SM_10006detail10radix_sort29DeviceRadixSortOnesweepKernelINS1_5radix10policy_hubIiiyE10Policy1000ELNS0_9SortOrderE0EiiyiiNS1_21identity_decomposer_tEEEvPT5_SB_PT3_PKSC_PT1_PKSG_PT2_PKSK_T4_iiT6__param_2];
	ld.shared.u64 	%rd105, [%r340];
	cvt.s64.s32 	%rd106, %r2174;
	cvt.s64.s32 	%rd107, %r218;
	add.s64 	%rd108, %rd107, %rd106;
	add.s64 	%rd109, %rd108, %rd105;
	cvta.to.global.u64 	%rd110, %rd435;
	shl.b64 	%rd111, %rd9, 3;
	add.s64 	%rd112, %rd110, %rd111;
	st.global.u64 	[%rd112], %rd109;
$L__BB20_223:
	ld.param.u32 	%r2088, [_ZN3cub18CUB_300001_SM_10006detail10radix_sort29DeviceRadixSortOnesweepKernelINS1_5radix10policy_hubIiiyE10Policy1000ELNS0_9SortOrderE0EiiyiiNS1_21identity_decomposer_tEEEvPT5_SB_PT3_PKSC_PT1_PKSG_PT2_PKSK_T4_iiT6__param_8];
	ld.param.u64 	%rd438, [_ZN3cub18CUB_300001_SM_10006detail10radix_sort29DeviceRadixSortOnesweepKernelINS1_5radix10policy_hubIiiyE10Policy1000ELNS0_9SortOrderE0EiiyiiNS1_21identity_decomposer_tEEEvPT5_SB_PT3_PKSC_PT1_PKSG_PT2_PKSK_T4_iiT6__param_4];
	cvta.to.global.u64 	%rd22, %rd438;
	shl.b32 	%r1591, %r1, 2;
	add.s32 	%r350, %r783, %r1591;
	setp.gt.s32 	%p151, %r349, %r2088;
	bar.sync 	0;
	@%p151 bra 	$L__BB20_225;
	ld.param.u32 	%r2112, [_ZN3cub18CUB_300001_SM_10006detail10radix_sort29DeviceRadixSortOnesweepKernelINS1_5radix10policy_hubIiiyE10Policy1000ELNS0_9SortOrderE0EiiyiiNS1_21identity_decomposer_tEEEvPT5_SB_PT3_PKSC_PT1_PKSG_PT2_PKSK_T4_iiT6__param_9];
	ld.shared.u32 	%r1593, [%r350];
	shr.u32 	%r1594, %r1593, %r2112;
	and.b32  	%r1595, %r1594, %r221;
	shl.b32 	%r1596, %r1595, 3;
	add.s32 	%r1598, %r783, 26112;
	add.s32 	%r1599, %r1598, %r1596;
	ld.shared.u64 	%rd113, [%r1599];
	add.s64 	%rd114, %rd113, %rd9;
	xor.b32  	%r1600, %r1593, -2147483648;
	shl.b64 	%rd115, %rd114, 2;
	add.s64 	%rd116, %rd22, %rd115;
	st.global.u32 	[%rd116], %r1600;
	bar.warp.sync 	-1;
	ld.shared.u32 	%r1601, [%r350+1536];
	shr.u32 	%r1602, %r1601, %r2112;
	and.b32  	%r1603, %r1602, %r221;
	shl.b32 	%r1604, %r1603, 3;
	add.s32 	%r1605, %r1598, %r1604;
	ld.shared.u64 	%rd117, [%r1605];
	add.s64 	%rd118, %rd117, %rd9;
	xor.b32  	%r1606, %r1601, -2147483648;
	shl.b64 	%rd119, %rd118, 2;
	add.s64 	%rd120, %rd22, %rd119;
	st.global.u32 	[%rd120+1536], %r1606;
	bar.warp.sync 	-1;
	ld.shared.u32 	%r1607, [%r350+3072];
	shr.u32 	%r1608, %r1607, %r2112;
	and.b32  	%r1609, %r1608, %r221;
	shl.b32 	%r1610, %r1609, 3;
	add.s32 	%r1611, %r1598, %r1610;
	ld.shared.u64 	%rd121, [%r1611];
	add.s64 	%rd122, %rd121, %rd9;
	xor.b32  	%r1612, %r1607, -2147483648;
	shl.b64 	%rd123, %rd122, 2;
	add.s64 	%rd124, %rd22, %rd123;
	st.global.u32 	[%rd124+3072], %r1612;
	bar.warp.sync 	-1;
	ld.shared.u32 	%r1613, [%r350+4608];
	shr.u32 	%r1614, %r1613, %r2112;
	and.b32  	%r1615, %r1614, %r221;
	shl.b32 	%r1616, %r1615, 3;
	add.s32 	%r1617, %r1598, %r1616;
	ld.shared.u64 	%rd125, [%r1617];
	add.s64 	%rd126, %rd125, %rd9;
	xor.b32  	%r1618, %r1613, -2147483648;
	shl.b64 	%rd127, %rd126, 2;
	add.s64 	%rd128, %rd22, %rd127;
	st.global.u32 	[%rd128+4608], %r1618;
	bar.warp.sync 	-1;
	ld.shared.u32 	%r1619, [%r350+6144];
	shr.u32 	%r1620, %r1619, %r2112;
	and.b32  	%r1621, %r1620, %r221;
	shl.b32 	%r1622, %r1621, 3;
	add.s32 	%r1623, %r1598, %r1622;
	ld.shared.u64 	%rd129, [%r1623];
	add.s64 	%rd130, %rd129, %rd9;
	xor.b32  	%r1624, %r1619, -2147483648;
	shl.b64 	%rd131, %rd130, 2;
	add.s64 	%rd132, %rd22, %rd131;
	st.global.u32 	[%rd132+6144], %r1624;
	bar.warp.sync 	-1;
	ld.shared.u32 	%r1625, [%r350+7680];
	shr.u32 	%r1626, %r1625, %r2112;
	and.b32  	%r1627, %r1626, %r221;
	shl.b32 	%r1628, %r1627, 3;
	add.s32 	%r1629, %r1598, %r1628;
	ld.shared.u64 	%rd133, [%r1629];
	add.s64 	%rd134, %rd133, %rd9;
	xor.b32  	%r1630, %r1625, -2147483648;
	shl.b64 	%rd135, %rd134, 2;
	add.s64 	%rd136, %rd22, %rd135;
	st.global.u32 	[%rd136+7680], %r1630;
	bar.warp.sync 	-1;
	ld.shared.u32 	%r1631, [%r350+9216];
	shr.u32 	%r1632, %r1631, %r2112;
	and.b32  	%r1633, %r1632, %r221;
	shl.b32 	%r1634, %r1633, 3;
	add.s32 	%r1635, %r1598, %r1634;
	ld.shared.u64 	%rd137, [%r1635];
	add.s64 	%rd138, %rd137, %rd9;
	xor.b32  	%r1636, %r1631, -2147483648;
	shl.b64 	%rd139, %rd138, 2;
	add.s64 	%rd140, %rd22, %rd139;
	st.global.u32 	[%rd140+9216], %r1636;
	bar.warp.sync 	-1;
	ld.shared.u32 	%r1637, [%r350+10752];
	shr.u32 	%r1638, %r1637, %r2112;
	and.b32  	%r1639, %r1638, %r221;
	shl.b32 	%r1640, %r1639, 3;
	add.s32 	%r1641, %r1598, %r1640;
	ld.shared.u64 	%rd141, [%r1641];
	add.s64 	%rd142, %rd141, %rd9;
	xor.b32  	%r1642, %r1637, -2147483648;
	shl.b64 	%rd143, %rd142, 2;
	add.s64 	%rd144, %rd22, %rd143;
	st.global.u32 	[%rd144+10752], %r1642;
	bar.warp.sync 	-1;
	ld.shared.u32 	%r1643, [%r350+12288];
	shr.u32 	%r1644, %r1643, %r2112;
	and.b32  	%r1645, %r1644, %r221;
	shl.b32 	%r1646, %r1645, 3;
	add.s32 	%r1647, %r1598, %r1646;
	ld.shared.u64 	%rd145, [%r1647];
	add.s64 	%rd146, %rd145, %rd9;
	xor.b32  	%r1648, %r1643, -2147483648;
	shl.b64 	%rd147, %rd146, 2;
	add.s64 	%rd148, %rd22, %rd147;
	st.global.u32 	[%rd148+12288], %r1648;
	bar.warp.sync 	-1;
	ld.shared.u32 	%r1649, [%r350+13824];
	shr.u32 	%r1650, %r1649, %r2112;
	and.b32  	%r1651, %r1650, %r221;
	shl.b32 	%r1652, %r1651, 3;
	add.s32 	%r1653, %r1598, %r1652;
	ld.shared.u64 	%rd149, [%r1653];
	add.s64 	%rd150, %rd149, %rd9;
	xor.b32  	%r1654, %r1649, -2147483648;
	shl.b64 	%rd151, %rd150, 2;
	add.s64 	%rd152, %rd22, %rd151;
	st.global.u32 	[%rd152+13824], %r1654;
	bar.warp.sync 	-1;
	ld.shared.u32 	%r1655, [%r350+15360];
	shr.u32 	%r1656, %r1655, %r2112;
	and.b32  	%r1657, %r1656, %r221;
	shl.b32 	%r1658, %r1657, 3;
	add.s32 	%r1659, %r1598, %r1658;
	ld.shared.u64 	%rd153, [%r1659];
	add.s64 	%rd154, %rd153, %rd9;
	xor.b32  	%r1660, %r1655, -2147483648;
	shl.b64 	%rd155, %rd154, 2;
	add.s64 	%rd156, %rd22, %rd155;
	st.global.u32 	[%rd156+15360], %r1660;
	bar.warp.sync 	-1;
	ld.shared.u32 	%r1661, [%r350+16896];
	shr.u32 	%r1662, %r1661, %r2112;
	and.b32  	%r1663, %r1662, %r221;
	shl.b32 	%r1664, %r1663, 3;
	add.s32 	%r1665, %r1598, %r1664;
	ld.shared.u64 	%rd157, [%r1665];
	add.s64 	%rd158, %rd157, %rd9;
	xor.b32  	%r1666, %r1661, -2147483648;
	shl.b64 	%rd159, %rd158, 2;
	add.s64 	%rd160, %rd22, %rd159;
	st.global.u32 	[%rd160+16896], %r1666;
	bar.warp.sync 	-1;
	ld.shared.u32 	%r1667, [%r350+18432];
	shr.u32 	%r1668, %r1667, %r2112;
	and.b32  	%r1669, %r1668, %r221;
	shl.b32 	%r1670, %r1669, 3;
	add.s32 	%r1671, %r1598, %r1670;
	ld.shared.u64 	%rd161, [%r1671];
	add.s64 	%rd162, %rd161, %rd9;
	xor.b32  	%r1672, %r1667, -2147483648;
	shl.b64 	%rd163, %rd162, 2;
	add.s64 	%rd164, %rd22, %rd163;
	st.global.u32 	[%rd164+18432], %r1672;
	bar.warp.sync 	-1;
	ld.shared.u32 	%r1673, [%r350+19968];
	shr.u32 	%r1674, %r1673, %r2112;
	and.b32  	%r1675, %r1674, %r221;
	shl.b32 	%r1676, %r1675, 3;
	add.s32 	%r1677, %r1598, %r1676;
	ld.shared.u64 	%rd165, [%r1677];
	add.s64 	%rd166, %rd165, %rd9;
	xor.b32  	%r1678, %r1673, -2147483648;
	shl.b64 	%rd167, %rd166, 2;
	add.s64 	%rd168, %rd22, %rd167;
	st.global.u32 	[%rd168+19968], %r1678;
	bar.warp.sync 	-1;
	ld.shared.u32 	%r1679, [%r350+21504];
	shr.u32 	%r1680, %r1679, %r2112;
	and.b32  	%r1681, %r1680, %r221;
	shl.b32 	%r1682, %r1681, 3;
	add.s32 	%r1683, %r1598, %r1682;
	ld.shared.u64 	%rd169, [%r1683];
	add.s64 	%rd170, %rd169, %rd9;
	xor.b32  	%r1684, %r1679, -2147483648;
	shl.b64 	%rd171, %rd170, 2;
	add.s64 	%rd172, %rd22, %rd171;
	st.global.u32 	[%rd172+21504], %r1684;
	bar.warp.sync 	-1;
	ld.shared.u32 	%r1685, [%r350+23040];
	shr.u32 	%r1686, %r1685, %r2112;
	and.b32  	%r1687, %r1686, %r221;
	shl.b32 	%r1688, %r1687, 3;
	add.s32 	%r1689, %r1598, %r1688;
	ld.shared.u64 	%rd173, [%r1689];
	add.s64 	%rd174, %rd173, %rd9;
	xor.b32  	%r1690, %r1685, -2147483648;
	shl.b64 	%rd175, %rd174, 2;
	add.s64 	%rd176, %rd22, %rd175;
	st.global.u32 	[%rd176+23040], %r1690;
	bar.warp.sync 	-1;
	ld.shared.u32 	%r1691, [%r350+24576];
	shr.u32 	%r1692, %r1691, %r2112;
	and.b32  	%r1693, %r1692, %r221;
	shl.b32 	%r1694, %r1693, 3;
	add.s32 	%r1695, %r1598, %r1694;
	ld.shared.u64 	%rd177, [%r1695];
	add.s64 	%rd178, %rd177, %rd9;
	xor.b32  	%r1696, %r1691, -2147483648;
	shl.b64 	%rd179, %rd178, 2;
	add.s64 	%rd180, %rd22, %rd179;
	st.global.u32 	[%rd180+24576], %r1696;
	bar.warp.sync 	-1;
	bra.uni 	$L__BB20_260;
$L__BB20_225:
	ld.param.u32 	%r2089, [_ZN3cub18CUB_300001_SM_10006detail10radix_sort29DeviceRadixSortOnesweepKernelINS1_5radix10policy_hubIiiyE10Policy1000ELNS0_9SortOrderE0EiiyiiNS1_21identity_decomposer_tEEEvPT5_SB_PT3_PKSC_PT1_PKSG_PT2_PKSK_T4_iiT6__param_8];
	mad.lo.s32 	%r351, %r3, -6528, %r2089;
	setp.ge.s32 	%p152, %r1, %r351;
	@%p152 bra 	$L__BB20_227;
	ld.param.u32 	%r2113, [_ZN3cub18CUB_300001_SM_10006detail10radix_sort29DeviceRadixSortOnesweepKernelINS1_5radix10policy_hubIiiyE10Policy1000ELNS0_9SortOrderE0EiiyiiNS1_21identity_decomposer_tEEEvPT5_SB_PT3_PKSC_PT1_PKSG_PT2_PKSK_T4_iiT6__param_9];
	ld.shared.u32 	%r1697, [%r350];
	shr.u32 	%r1698, %r1697, %r2113;
	and.b32  	%r1699, %r1698, %r221;
	shl.b32 	%r1700, %r1699, 3;
	add.s32 	%r1702, %r783, %r1700;
	ld.shared.u64 	%rd181, [%r1702+26112];
	xor.b32  	%r1703, %r1697, -2147483648;
	add.s64 	%rd182, %rd181, %rd9;
	shl.b64 	%rd183, %rd182, 2;
	add.s64 	%rd184, %rd22, %rd183;
	st.global.u32 	[%rd184], %r1703;
$L__BB20_227:
	bar.warp.sync 	-1;
	add.s32 	%r1704, %r1, 384;
	setp.ge.s32 	%p153, %r1704, %r351;
	@%p153 bra 	$L__BB20_229;
	ld.param.u32 	%r2114, [_ZN3cub18CUB_300001_SM_10006detail10radix_sort29DeviceRadixSortOnesweepKernelINS1_5radix10policy_hubIiiyE10Policy1000ELNS0_9SortOrderE0EiiyiiNS1_21identity_decomposer_tEEEvPT5_SB_PT3_PKSC_PT1_PKSG_PT2_PKSK_T4_iiT6__param_9];
	ld.shared.u32 	%r1705, [%r350+1536];
	shr.u32 	%r1706, %r1705, %r2114;
	and.b32  	%r1707, %r1706, %r221;
	shl.b32 	%r1708, %r1707, 3;
	add.s32 	%r1710, %r783, %r1708;
	ld.shared.u64 	%rd185, [%r1710+26112];
	xor.b32  	%r1711, %r1705, -2147483648;
	add.s64 	%rd186, %rd185, %rd9;
	shl.b64 	%rd187, %rd186, 2;
	add.s64 	%rd188, %rd22, %rd187;
	st.global.u32 	[%rd188+1536], %r1711;
$L__BB20_229:
	bar.warp.sync 	-1;
	add.s32 	%r1712, %r1, 768;
	setp.ge.s32 	%p154, %r1712, %r351;
	@%p154 bra 	$L__BB20_231;
	ld.param.u32 	%r2115, [_ZN3cub18CUB_300001_SM_10006detail10radix_sort29DeviceRadixSortOnesweepKernelINS1_5radix10policy_hubIiiyE10Policy1000ELNS0_9SortOrderE0EiiyiiNS1_21identity_decomposer_tEEEvPT5_SB_PT3_PKSC_PT1_PKSG_PT2_PKSK_T4_iiT6__param_9];
	ld.shared.u32 	%r1713, [%r350+3072];
	shr.u32 	%r1714, %r1713, %r2115;
	and.b32  	%r1715, %r1714, %r221;
	shl.b32 	%r1716, %r1715, 3;
	add.s32 	%r1718, %r783, %r1716;
	ld.shared.u64 	%rd189, [%r1718+26112];
	xor.b32  	%r1719, %r1713, -2147483648;
	add.s64 	%rd190, %rd189, %rd9;
	shl.b64 	%rd191, %rd190, 2;
	add.s64 	%rd192, %rd22, %rd191;
	st.global.u32 	[%rd192+3072], %r1719;
$L__BB20_231:
	bar.warp.sync 	-1;
	add.s32 	%r1720, %r1, 1152;
	setp.ge.s32 	%p155, %r1720, %r351;
	@%p155 bra 	$L__BB20_233;
	ld.param.u32 	%r2116, [_ZN3cub18CUB_300001_SM_10006detail10radix_sort29DeviceRadixSortOnesweepKernelINS1_5radix10policy_hubIiiyE10Policy1000ELNS0_9SortOrderE0EiiyiiNS1_21identity_decomposer_tEEEvPT5_SB_PT3_PKSC_PT1_PKSG_PT2_PKSK_T4_iiT6__param_9];
	ld.shared.u32 	%r1721, [%r350+4608];
	shr.u32 	%r1722, %r1721, %r2116;
	and.b32  	%r1723, %r1722, %r221;
	shl.b32 	%r1724, %r1723, 3;
	add.s32 	%r1726, %r783, %r1724;
	ld.shared.u64 	%rd193, [%r1726+26112];
	xor.b32  	%r1727, %r1721, -2147483648;
	add.s64 	%rd194, %rd193, %rd9;
	shl.b64 	%rd195, %rd194, 2;
	add.s64 	%rd196, %rd22, %rd195;
	st.global.u32 	[%rd196+4608], %r1727;
$L__BB20_233:
	bar.warp.sync 	-1;
	add.s32 	%r1728, %r1, 1536;
	setp.ge.s32 	%p156, %r1728, %r351;
	@%p156 bra 	$L__BB20_235;
	ld.param.u32 	%r2117, [_ZN3cub18CUB_300001_SM_10006detail10radix_sort29DeviceRadixSortOnesweepKernelINS1_5radix10policy_hubIiiyE10Policy1000ELNS0_9SortOrderE0EiiyiiNS1_21identity_decomposer_tEEEvPT5_SB_PT3_PKSC_PT1_PKSG_PT2_PKSK_T4_iiT6__param_9];
	ld.shared.u32 	%r1729, [%r350+6144];
	shr.u32 	%r1730, %r1729, %r2117;
	and.b32  	%r1731, %r1730, %r221;
	shl.b32 	%r1732, %r1731, 3;
	add.s32 	%r1734, %r783, %r1732;
	ld.shared.u64 	%rd197, [%r1734+26112];
	xor.b32  	%r1735, %r1729, -2147483648;
	add.s64 	%rd198, %rd197, %rd9;
	shl.b64 	%rd199, %rd198, 2;
	add.s64 	%rd200, %rd22, %rd199;
	st.global.u32 	[%rd200+6144], %r1735;
$L__BB20_235:
	bar.warp.sync 	-1;
	add.s32 	%r1736, %r1, 1920;
	setp.ge.s32 	%p157, %r1736, %r351;
	@%p157 bra 	$L__BB20_237;
	ld.param.u32 	%r2118, [_ZN3cub18CUB_300001_SM_10006detail10radix_sort29DeviceRadixSortOnesweepKernelINS1_5radix10policy_hubIiiyE10Policy1000ELNS0_9SortOrderE0EiiyiiNS1_21identity_decomposer_tEEEvPT5_SB_PT3_PKSC_PT1_PKSG_PT2_PKSK_T4_iiT6__param_9];
	ld.shared.u32 	%r1737, [%r350+7680];
	shr.u32 	%r1738, %r1737, %r2118;
	and.b32  	%r1739, %r1738, %r221;
	shl.b32 	%r1740, %r1739, 3;
	add.s32 	%r1742, %r783, %r1740;
	ld.shared.u64 	%rd201, [%r1742+26112];
	xor.b32  	%r1743, %r1737, -2147483648;
	add.s64 	%rd202, %rd201, %rd9;
	shl.b64 	%rd203, %rd202, 2;
	add.s64 	%rd204, %rd22, %rd203;
	st.global.u32 	[%rd204+7680], %r1743;
$L__BB20_237:
	bar.warp.sync 	-1;
	add.s32 	%r1744, %r1, 2304;
	setp.ge.s32 	%p158, %r1744, %r351;
	@%p158 bra 	$L__BB20_239;
	ld.param.u32 	%r2119, [_ZN3cub18CUB_300001_SM_10006detail10radix_sort29DeviceRadixSortOnesweepKernelINS1_5radix10policy_hubIiiyE10Policy1000ELNS0_9SortOrderE0EiiyiiNS1_21identity_decomposer_tEEEvPT5_SB_PT3_PKSC_PT1_PKSG_PT2_PKSK_T4_iiT6__param_9];
	ld.shared.u32 	%r1745, [%r350+9216];
	shr.u32 	%r1746, %r1745, %r2119;
	and.b32  	%r1747, %r1746, %r221;
	shl.b32 	%r1748, %r1747, 3;
	add.s32 	%r1750, %r783, %r1748;
	ld.shared.u64 	%rd205, [%r1750+26112];
	xor.b32  	%r1751, %r1745, -2147483648;
	add.s64 	%rd206, %rd205, %rd9;
	shl.b64 	%rd207, %rd206, 2;
	add.s64 	%rd208, %rd22, %rd207;
	st.global.u32 	[%rd208+9216], %r1751;
$L__BB20_239:
	bar.warp.sync 	-1;
	add.s32 	%r1752, %r1, 2688;
	setp.ge.s32 	%p159, %r1752, %r351;
	@%p159 bra 	$L__BB20_241;
	ld.param.u32 	%r2120, [_ZN3cub18CUB_300001_SM_10006detail10radix_sort29DeviceRadixSortOnesweepKernelINS1_5radix10policy_hubIiiyE10Policy1000ELNS0_9SortOrderE0EiiyiiNS1_21identity_decomposer_tEEEvPT5_SB_PT3_PKSC_PT1_PKSG_PT2_PKSK_T4_iiT6__param_9];
	ld.shared.u32 	%r1753, [%r350+10752];
	shr.u32 	%r1754, %r1753, %r2120;
	and.b32  	%r1755, %r1754, %r221;
	shl.b32 	%r1756, %r1755, 3;
	add.s32 	%r1758, %r783, %r1756;
	ld.shared.u64 	%rd209, [%r1758+26112];
	xor.b32  	%r1759, %r1753, -2147483648;
	add.s64 	%rd210, %rd209, %rd9;
	shl.b64 	%rd211, %rd210, 2;
	add.s64 	%rd212, %rd22, %rd211;
	st.global.u32 	[%rd212+10752], %r1759;
$L__BB20_241:
	bar.warp.sync 	-1;
	or.b32  	%r1760, %r1, 3072;
	setp.ge.s32 	%p160, %r1760, %r351;
	@%p160 bra 	$L__BB20_243;
	ld.param.u32 	%r2121, [_ZN3cub18CUB_300001_SM_10006detail10radix_sort29DeviceRadixSortOnesweepKernelINS1_5radix10policy_hubIiiyE10Policy1000ELNS0_9SortOrderE0EiiyiiNS1_21identity_decomposer_tEEEvPT5_SB_PT3_PKSC_PT1_PKSG_PT2_PKSK_T4_iiT6__param_9];
	ld.shared.u32 	%r1761, [%r350+12288];
	shr.u32 	%r1762, %r1761, %r2121;
	and.b32  	%r1763, %r1762, %r221;
	shl.b32 	%r1764, %r1763, 3;
	add.s32 	%r1766, %r783, %r1764;
	ld.shared.u64 	%rd213, [%r1766+26112];
	xor.b32  	%r1767, %r1761, -2147483648;
	add.s64 	%rd214, %rd213, %rd9;
	shl.b64 	%rd215, %rd214, 2;
	add.s64 	%rd216, %rd22, %rd215;
	st.global.u32 	[%rd216+12288], %r1767;
$L__BB20_243:
	bar.warp.sync 	-1;
	add.s32 	%r1768, %r1, 3456;
	setp.ge.s32 	%p161, %r1768, %r351;
	@%p161 bra 	$L__BB20_245;
	ld.param.u32 	%r2122, [_ZN3cub18CUB_300001_SM_10006detail10radix_sort29DeviceRadixSortOnesweepKernelINS1_5radix10policy_hubIiiyE10Policy1000ELNS0_9SortOrderE0EiiyiiNS1_21identity_decomposer_tEEEvPT5_SB_PT3_PKSC_PT1_PKSG_PT2_PKSK_T4_iiT6__param_9];
	ld.shared.u32 	%r1769, [%r350+13824];
	shr.u32 	%r1770, %r1769, %r2122;
	and.b32  	%r1771, %r1770, %r221;
	shl.b32 	%r1772, %r1771, 3;
	add.s32 	%r1774, %r783, %r1772;
	ld.shared.u64 	%rd217, [%r1774+26112];
	xor.b32  	%r1775, %r1769, -2147483648;
	add.s64 	%rd218, %rd217, %rd9;
	shl.b64 	%rd219, %rd218, 2;
	add.s64 	%rd220, %rd22, %rd219;
	st.global.u32 	[%rd220+13824], %r1775;
$L__BB20_245:
	bar.warp.sync 	-1;
	add.s32 	%r1776, %r1, 3840;
	setp.ge.s32 	%p162, %r1776, %r351;
	@%p162 bra 	$L__BB20_247;
	ld.param.u32 	%r2123, [_ZN3cub18CUB_300001_SM_10006detail10radix_sort29DeviceRadixSortOnesweepKernelINS1_5radix10policy_hubIiiyE10Policy1000ELNS0_9SortOrderE0EiiyiiNS1_21identity_decomposer_tEEEvPT5_SB_PT3_PKSC_PT1_PKSG_PT2_PKSK_T4_iiT6__param_9];
	ld.shared.u32 	%r1777, [%r350+15360];
	shr.u32 	%r1778, %r1777, %r2123;
	and.b32  	%r1779, %r1778, %r221;
	shl.b32 	%r1780, %r1779, 3;
	add.s32 	%r1782, %r783, %r1780;
	ld.shared.u64 	%rd221, [%r1782+26112];
	xor.b32  	%r1783, %r1777, -2147483648;
	add.s64 	%rd222, %rd221, %rd9;
	shl.b64 	%rd223, %rd222, 2;
	add.s64 	%rd224, %rd22, %rd223;
	st.global.u32 	[%rd224+15360], %r1783;
$L__BB20_247:
	bar.warp.sync 	-1;
	add.s32 	%r1784, %r1, 4224;
	setp.ge.s32 	%p163, %r1784, %r351;
	@%p163 bra 	$L__BB20_249;
	ld.param.u32 	%r2124, [_ZN3cub18CUB_300001_SM_10006detail10radix_sort29DeviceRadixSortOnesweepKernelINS1_5radix10policy_hubIiiyE10Policy1000ELNS0_9SortOrderE0EiiyiiNS1_21identity_decomposer_tEEEvPT5_SB_PT3_PKSC_PT1_PKSG_PT2_PKSK_T4_iiT6__param_9];
	ld.shared.u32 	%r1785, [%r350+16896];
	shr.u32 	%r1786, %r1785, %r2124;
	and.b32  	%r1787, %r1786, %r221;
	shl.b32 	%r1788, %r1787, 3;
	add.s32 	%r1790, %r783, %r1788;
	ld.shared.u64 	%rd225, [%r1790+26112];
	xor.b32  	%r1791, %r1785, -2147483648;
	add.s64 	%rd226, %rd225, %rd9;
	shl.b64 	%rd227, %rd226, 2;
	add.s64 	%rd228, %rd22, %rd227;
	st.global.u32 	[%rd228+16896], %r1791;
$L__BB20_249:
	bar.warp.sync 	-1;
	add.s32 	%r1792, %r1, 4608;
	setp.ge.s32 	%p164, %r1792, %r351;
	@%p164 bra 	$L__BB20_251;
	ld.param.u32 	%r2125, [_ZN3cub18CUB_300001_SM_10006detail10radix_sort29DeviceRadixSortOnesweepKernelINS1_5radix10policy_hubIiiyE10Policy1000ELNS0_9SortOrderE0EiiyiiNS1_21identity_decomposer_tEEEvPT5_SB_PT3_PKSC_PT1_PKSG_PT2_PKSK_T4_iiT6__param_9];
	ld.shared.u32 	%r1793, [%r350+18432];
	shr.u32 	%r1794, %r1793, %r2125;
	and.b32  	%r1795, %r1794, %r221;
	shl.b32 	%r1796, %r1795, 3;
	add.s32 	%r1798, %r783, %r1796;
	ld.shared.u64 	%rd229, [%r1798+26112];
	xor.b32  	%r1799, %r1793, -2147483648;
	add.s64 	%rd230, %rd229, %rd9;
	shl.b64 	%rd231, %rd230, 2;
	add.s64 	%rd232, %rd22, %rd231;
	st.global.u32 	[%rd232+18432], %r1799;
$L__BB20_251:
	bar.warp.sync 	-1;
	add.s32 	%r1800, %r1, 4992;
	setp.ge.s32 	%p165, %r1800, %r351;
	@%p165 bra 	$L__BB20_253;
	ld.param.u32 	%r2126, [_ZN3cub18CUB_300001_SM_10006detail10radix_sort29DeviceRadixSortOnesweepKernelINS1_5radix10policy_hubIiiyE10Policy1000ELNS0_9SortOrderE0EiiyiiNS1_21identity_decomposer_tEEEvPT5_SB_PT3_PKSC_PT1_PKSG_PT2_PKSK_T4_iiT6__param_9];
	ld.shared.u32 	%r1801, [%r350+19968];
	shr.u32 	%r1802, %r1801, %r2126;
	and.b32  	%r1803, %r1802, %r221;
	shl.b32 	%r1804, %r1803, 3;
	add.s32 	%r1806, %r783, %r1804;
	ld.shared.u64 	%rd233, [%r1806+26112];
	xor.b32  	%r1807, %r1801, -2147483648;
	add.s64 	%rd234, %rd233, %rd9;
	shl.b64 	%rd235, %rd234, 2;
	add.s64 	%rd236, %rd22, %rd235;
	st.global.u32 	[%rd236+19968], %r1807;
$L__BB20_253:
	bar.warp.sync 	-1;
	add.s32 	%r1808, %r1, 5376;
	setp.ge.s32 	%p166, %r1808, %r351;
	@%p166 bra 	$L__BB20_255;
	ld.param.u32 	%r2127, [_ZN3cub18CUB_300001_SM_10006detail10radix_sort29DeviceRadixSortOnesweepKernelINS1_5radix10policy_hubIiiyE10Policy1000ELNS0_9SortOrderE0EiiyiiNS1_21identity_decomposer_tEEEvPT5_SB_PT3_PKSC_PT1_PKSG_PT2_PKSK_T4_iiT6__param_9];
	ld.shared.u32 	%r1809, [%r350+21504];
	shr.u32 	%r1810, %r1809, %r2127;
	and.b32  	%r1811, %r1810, %r221;
	shl.b32 	%r1812, %r1811, 3;
	add.s32 	%r1814, %r783, %r1812;
	ld.shared.u64 	%rd237, [%r1814+26112];
	xor.b32  	%r1815, %r1809, -2147483648;
	add.s64 	%rd238, %rd237, %rd9;
	shl.b64 	%rd239, %rd238, 2;
	add.s64 	%rd240, %rd22, %rd239;
	st.global.u32 	[%rd240+21504], %r1815;
$L__BB20_255:
	bar.warp.sync 	-1;
	add.s32 	%r1816, %r1, 5760;
	setp.ge.s32 	%p167, %r1816, %r351;
	@%p167 bra 	$L__BB20_257;
	ld.param.u32 	%r2128, [_ZN3cub18CUB_300001_SM_10006detail10radix_sort29DeviceRadixSortOnesweepKernelINS1_5radix10policy_hubIiiyE10Policy1000ELNS0_9SortOrderE0EiiyiiNS1_21identity_decomposer_tEEEvPT5_SB_PT3_PKSC_PT1_PKSG_PT2_PKSK_T4_iiT6__param_9];
	ld.shared.u32 	%r1817, [%r350+23040];
	shr.u32 	%r1818, %r1817, %r2128;
	and.b32  	%r1819, %r1818, %r221;
	shl.b32 	%r1820, %r1819, 3;
	add.s32 	%r1822, %r783, %r1820;
	ld.shared.u64 	%rd241, [%r1822+26112];
	xor.b32  	%r1823, %r1817, -2147483648;
	add.s64 	%rd242, %rd241, %rd9;
	shl.b64 	%rd243, %rd242, 2;
	add.s64 	%rd244, %rd22, %rd243;
	st.global.u32 	[%rd244+23040], %r1823;
$L__BB20_257:
	bar.warp.sync 	-1;
	or.b32  	%r1824, %r1, 6144;
	setp.ge.s32 	%p168, %r1824, %r351;
	@%p168 bra 	$L__BB20_259;
	ld.param.u32 	%r2129, [_ZN3cub18CUB_300001_SM_10006detail10radix_sort29DeviceRadixSortOnesweepKernelINS1_5radix10policy_hubIiiyE10Policy1000ELNS0_9SortOrderE0EiiyiiNS1_21identity_decomposer_tEEEvPT5_SB_PT3_PKSC_PT1_PKSG_PT2_PKSK_T4_iiT6__param_9];
	ld.shared.u32 	%r1825, [%r350+24576];
	shr.u32 	%r1826, %r1825, %r2129;
	and.b32  	%r1827, %r1826, %r221;
	shl.b32 	%r1828, %r1827, 3;
	add.s32 	%r1830, %r783, %r1828;
	ld.shared.u64 	%rd245, [%r1830+26112];
	xor.b32  	%r1831, %r1825, -2147483648;
	add.s64 	%rd246, %rd245, %rd9;
	shl.b64 	%rd247, %rd246, 2;
	add.s64 	%rd248, %rd22, %rd247;
	st.global.u32 	[%rd248+24576], %r1831;
$L__BB20_259:
	bar.warp.sync 	-1;
$L__BB20_260:
	ld.param.u32 	%r2130, [_ZN3cub18CUB_300001_SM_10006detail10radix_sort29DeviceRadixSortOnesweepKernelINS1_5radix10policy_hubIiiyE10Policy1000ELNS0_9SortOrderE0EiiyiiNS1_21identity_decomposer_tEEEvPT5_SB_PT3_PKSC_PT1_PKSG_PT2_PKSK_T4_iiT6__param_9];
	ld.param.u32 	%r2090, [_ZN3cub18CUB_300001_SM_10006detail10radix_sort29DeviceRadixSortOnesweepKernelINS1_5radix10policy_hubIiiyE10Policy1000ELNS0_9SortOrderE0EiiyiiNS1_21identity_decomposer_tEEEvPT5_SB_PT3_PKSC_PT1_PKSG_PT2_PKSK_T4_iiT6__param_8];
	setp.gt.s32 	%p169, %r349, %r2090;
	ld.shared.u32 	%r1832, [%r350];
	shr.u32 	%r1833, %r1832, %r2130;
	and.b32  	%r352, %r1833, %r221;
	ld.shared.u32 	%r1834, [%r350+1536];
	shr.u32 	%r1835, %r1834, %r2130;
	and.b32  	%r353, %r1835, %r221;
	ld.shared.u32 	%r1836, [%r350+3072];
	shr.u32 	%r1837, %r1836, %r2130;
	and.b32  	%r354, %r1837, %r221;
	ld.shared.u32 	%r1838, [%r350+4608];
	shr.u32 	%r1839, %r1838, %r2130;
	and.b32  	%r355, %r1839, %r221;
	ld.shared.u32 	%r1840, [%r350+6144];
	shr.u32 	%r1841, %r1840, %r2130;
	and.b32  	%r356, %r1841, %r221;
	ld.shared.u32 	%r1842, [%r350+7680];
	shr.u32 	%r1843, %r1842, %r2130;
	and.b32  	%r357, %r1843, %r221;
	ld.shared.u32 	%r1844, [%r350+9216];
	shr.u32 	%r1845, %r1844, %r2130;
	and.b32  	%r358, %r1845, %r221;
	ld.shared.u32 	%r1846, [%r350+10752];
	shr.u32 	%r1847, %r1846, %r2130;
	and.b32  	%r359, %r1847, %r221;
	ld.shared.u32 	%r1848, [%r350+12288];
	shr.u32 	%r1849, %r1848, %r2130;
	and.b32  	%r360, %r1849, %r221;
	ld.shared.u32 	%r1850, [%r350+13824];
	shr.u32 	%r1851, %r1850, %r2130;
	and.b32  	%r361, %r1851, %r221;
	ld.shared.u32 	%r1852, [%r350+15360];
	shr.u32 	%r1853, %r1852, %r2130;
	and.b32  	%r362, %r1853, %r221;
	ld.shared.u32 	%r1854, [%r350+16896];
	shr.u32 	%r1855, %r1854, %r2130;
	and.b32  	%r363, %r1855, %r221;
	ld.shared.u32 	%r1856, [%r350+18432];
	shr.u32 	%r1857, %r1856, %r2130;
	and.b32  	%r364, %r1857, %r221;
	ld.shared.u32 	%r1858, [%r350+19968];
	shr.u32 	%r1859, %r1858, %r2130;
	and.b32  	%r365, %r1859, %r221;
	ld.shared.u32 	%r1860, [%r350+21504];
	shr.u32 	%r1861, %r1860, %r2130;
	and.b32  	%r366, %r1861, %r221;
	ld.shared.u32 	%r1862, [%r350+23040];
	shr.u32 	%r1863, %r1862, %r2130;
	and.b32  	%r367, %r1863, %r221;
	ld.shared.u32 	%r1864, [%r350+24576];
	shr.u32 	%r1865, %r1864, %r2130;
	and.b32  	%r368, %r1865, %r221;
	@%p169 bra 	$L__BB20_262;
	ld.param.u64 	%rd443, [_ZN3cub18CUB_300001_SM_10006detail10radix_sort29DeviceRadixSortOnesweepKernelINS1_5radix10policy_hubIiiyE10Policy1000ELNS0_9SortOrderE0EiiyiiNS1_21identity_decomposer_tEEEvPT5_SB_PT3_PKSC_PT1_PKSG_PT2_PKSK_T4_iiT6__param_7];
	cvta.to.global.u64 	%rd249, %rd443;
	and.b32  	%r1869, %r1, 31;
	or.b32  	%r1870, %r647, %r1869;
	cvt.u64.u32 	%rd250, %r1870;
	mul.lo.s32 	%r1871, %r3, 6528;
	cvt.s64.s32 	%rd251, %r1871;
	add.s64 	%rd252, %rd250, %rd251;
	shl.b64 	%rd253, %rd252, 2;
	add.s64 	%rd254, %rd249, %rd253;
	ld.global.u32 	%r2266, [%rd254];
	ld.global.u32 	%r2267, [%rd254+128];
	ld.global.u32 	%r2268, [%rd254+256];
	ld.global.u32 	%r2269, [%rd254+384];
	ld.global.u32 	%r2270, [%rd254+512];
	ld.global.u32 	%r2271, [%rd254+640];
	ld.global.u32 	%r2272, [%rd254+768];
	ld.global.u32 	%r2273, [%rd254+896];
	ld.global.u32 	%r2274, [%rd254+1024];
	ld.global.u32 	%r2275, [%rd254+1152];
	ld.global.u32 	%r2276, [%rd254+1280];
	ld.global.u32 	%r2277, [%rd254+1408];
	ld.global.u32 	%r2278, [%rd254+1536];
	ld.global.u32 	%r2279, [%rd254+1664];
	ld.global.u32 	%r2280, [%rd254+1792];
	ld.global.u32 	%r2281, [%rd254+1920];
	ld.global.u32 	%r2282, [%rd254+2048];
	bra.uni 	$L__BB20_296;
$L__BB20_262:
	ld.param.u32 	%r2091, [_ZN3cub18CUB_300001_SM_10006detail10radix_sort29DeviceRadixSortOnesweepKernelINS1_5radix10policy_hubIiiyE10Policy1000ELNS0_9SortOrderE0EiiyiiNS1_21identity_decomposer_tEEEvPT5_SB_PT3_PKSC_PT1_PKSG_PT2_PKSK_T4_iiT6__param_8];
	ld.param.u64 	%rd444, [_ZN3cub18CUB_300001_SM_10006detail10radix_sort29DeviceRadixSortOnesweepKernelINS1_5radix10policy_hubIiiyE10Policy1000ELNS0_9SortOrderE0EiiyiiNS1_21identity_decomposer_tEEEvPT5_SB_PT3_PKSC_PT1_PKSG_PT2_PKSK_T4_iiT6__param_7];
	cvta.to.global.u64 	%rd255, %rd444;
	add.s64 	%rd23, %rd255, %rd63;
	cvt.u32.u64 	%r1874, %rd7;
	sub.s32 	%r386, %r2091, %r649;
	setp.ge.s32 	%p170, %r1874, %r386;
	@%p170 bra 	$L__BB20_264;
	ld.global.u32 	%r2266, [%rd23];
$L__BB20_264:
	add.s32 	%r1877, %r1874, 32;
	setp.ge.s32 	%p171, %r1877, %r386;
	@%p171 bra 	$L__BB20_266;
	ld.global.u32 	%r2267, [%rd23+128];
$L__BB20_266:
	add.s32 	%r1880, %r1874, 64;
	setp.ge.s32 	%p172, %r1880, %r386;
	@%p172 bra 	$L__BB20_268;
	ld.global.u32 	%r2268, [%rd23+256];
$L__BB20_268:
	add.s32 	%r1883, %r1874, 96;
	setp.ge.s32 	%p173, %r1883, %r386;
	@%p173 bra 	$L__BB20_270;
	ld.global.u32 	%r2269, [%rd23+384];
$L__BB20_270:
	add.s32 	%r1886, %r1874, 128;
	setp.ge.s32 	%p174, %r1886, %r386;
	@%p174 bra 	$L__BB20_272;
	ld.global.u32 	%r2270, [%rd23+512];
$L__BB20_272:
	add.s32 	%r1889, %r1874, 160;
	setp.ge.s32 	%p175, %r1889, %r386;
	@%p175 bra 	$L__BB20_274;
	ld.global.u32 	%r2271, [%rd23+640];
$L__BB20_274:
	add.s32 	%r1892, %r1874, 192;
	setp.ge.s32 	%p176, %r1892, %r386;
	@%p176 bra 	$L__BB20_276;
	ld.global.u32 	%r2272, [%rd23+768];
$L__BB20_276:
	add.s32 	%r1895, %r1874, 224;
	setp.ge.s32 	%p177, %r1895, %r386;
	@%p177 bra 	$L__BB20_278;
	ld.param.u64 	%rd445, [_ZN3cub18CUB_300001_SM_10006detail10radix_sort29DeviceRadixSortOnesweepKernelINS1_5radix10policy_hubIiiyE10Policy1000ELNS0_9SortOrderE0EiiyiiNS1_21identity_decomposer_tEEEvPT5_SB_PT3_PKSC_PT1_PKSG_PT2_PKSK_T4_iiT6__param_7];
	cvta.to.global.u64 	%rd259, %rd445;
	cvt.s64.s32 	%rd260, %r649;
	add.s64 	%rd261, %rd7, %rd260;
	shl.b64 	%rd262, %rd261, 2;
	add.s64 	%rd263, %rd259, %rd262;
	ld.global.u32 	%r2273, [%rd263+896];
$L__BB20_278:
	add.s32 	%r1899, %r1874, 256;
	setp.ge.s32 	%p178, %r1899, %r386;
	@%p178 bra 	$L__BB20_280;
	ld.param.u64 	%rd446, [_ZN3cub18CUB_300001_SM_10006detail10radix_sort29DeviceRadixSortOnesweepKernelINS1_5radix10policy_hubIiiyE10Policy1000ELNS0_9SortOrderE0EiiyiiNS1_21identity_decomposer_tEEEvPT5_SB_PT3_PKSC_PT1_PKSG_PT2_PKSK_T4_iiT6__param_7];
	cvta.to.global.u64 	%rd264, %rd446;
	cvt.s64.s32 	%rd265, %r649;
	add.s64 	%rd266, %rd7, %rd265;
	shl.b64 	%rd267, %rd266, 2;
	add.s64 	%rd268, %rd264, %rd267;
	ld.global.u32 	%r2274, [%rd268+1024];
$L__BB20_280:
	add.s32 	%r1903, %r1874, 288;
	setp.ge.s32 	%p179, %r1903, %r386;
	@%p179 bra 	$L__BB20_282;
	ld.param.u64 	%rd447, [_ZN3cub18CUB_300001_SM_10006detail10radix_sort29DeviceRadixSortOnesweepKernelINS1_5radix10policy_hubIiiyE10Policy1000ELNS0_9SortOrderE0EiiyiiNS1_21identity_decomposer_tEEEvPT5_SB_PT3_PKSC_PT1_PKSG_PT2_PKSK_T4_iiT6__param_7];
	cvta.to.global.u64 	%rd269, %rd447;
	cvt.s64.s32 	%rd270, %r649;
	add.s64 	%rd271, %rd7, %rd270;
	shl.b64 	%rd272, %rd271, 2;
	add.s64 	%rd273, %rd269, %rd272;
	ld.global.u32 	%r2275, [%rd273+1152];
$L__BB20_282:
	add.s32 	%r1907, %r1874, 320;
	setp.ge.s32 	%p180, %r1907, %r386;
	@%p180 bra 	$L__BB20_284;
	ld.param.u64 	%rd448, [_ZN3cub18CUB_300001_SM_10006detail10radix_sort29DeviceRadixSortOnesweepKernelINS1_5radix10policy_hubIiiyE10Policy1000ELNS0_9SortOrderE0EiiyiiNS1_21identity_decomposer_tEEEvPT5_SB_PT3_PKSC_PT1_PKSG_PT2_PKSK_T4_iiT6__param_7];
	cvta.to.global.u64 	%rd274, %rd448;
	cvt.s64.s32 	%rd275, %r649;
	add.s64 	%rd276, %rd7, %rd275;
	shl.b64 	%rd277, %rd276, 2;
	add.s64 	%rd278, %rd274, %rd277;
	ld.global.u32 	%r2276, [%rd278+1280];
$L__BB20_284:
	add.s32 	%r1911, %r1874, 352;
	setp.ge.s32 	%p181, %r1911, %r386;
	@%p181 bra 	$L__BB20_286;
	ld.param.u64 	%rd449, [_ZN3cub18CUB_300001_SM_10006detail10radix_sort29DeviceRadixSortOnesweepKernelINS1_5radix10policy_hubIiiyE10Policy1000ELNS0_9SortOrderE0EiiyiiNS1_21identity_decomposer_tEEEvPT5_SB_PT3_PKSC_PT1_PKSG_PT2_PKSK_T4_iiT6__param_7];
	cvta.to.global.u64 	%rd279, %rd449;
	mul.lo.s32 	%r1912, %r3, 6528;
	cvt.s64.s32 	%rd280, %r1912;
	add.s64 	%rd281, %rd7, %rd280;
	shl.b64 	%rd282, %rd281, 2;
	add.s64 	%rd283, %rd279, %rd282;
	ld.global.u32 	%r2277, [%rd283+1408];
$L__BB20_286:
	add.s32 	%r1915, %r1874, 384;
	setp.ge.s32 	%p182, %r1915, %r386;
	@%p182 bra 	$L__BB20_288;
	ld.param.u64 	%rd450, [_ZN3cub18CUB_300001_SM_10006detail10radix_sort29DeviceRadixSortOnesweepKernelINS1_5radix10policy_hubIiiyE10Policy1000ELNS0_9SortOrderE0EiiyiiNS1_21identity_decomposer_tEEEvPT5_SB_PT3_PKSC_PT1_PKSG_PT2_PKSK_T4_iiT6__param_7];
	cvta.to.global.u64 	%rd284, %rd450;
	mul.lo.s32 	%r1916, %r3, 6528;
	cvt.s64.s32 	%rd285, %r1916;
	add.s64 	%rd286, %rd7, %rd285;
	shl.b64 	%rd287, %rd286, 2;
	add.s64 	%rd288, %rd284, %rd287;
	ld.global.u32 	%r2278, [%rd288+1536];
$L__BB20_288:
	cvt.u32.u64 	%r1918, %rd7;
	add.s32 	%r1919, %r1918, 416;
	setp.ge.s32 	%p183, %r1919, %r386;
	@%p183 bra 	$L__BB20_290;
	ld.param.u64 	%rd451, [_ZN3cub18CUB_300001_SM_10006detail10radix_sort29DeviceRadixSortOnesweepKernelINS1_5radix10policy_hubIiiyE10Policy1000ELNS0_9SortOrderE0EiiyiiNS1_21identity_decomposer_tEEEvPT5_SB_PT3_PKSC_PT1_PKSG_PT2_PKSK_T4_iiT6__param_7];
	cvta.to.global.u64 	%rd289, %rd451;
	mul.lo.s32 	%r1920, %r3, 6528;
	cvt.s64.s32 	%rd290, %r1920;
	add.s64 	%rd291, %rd7, %rd290;
	shl.b64 	%rd292, %rd291, 2;
	add.s64 	%rd293, %rd289, %rd292;
	ld.global.u32 	%r2279, [%rd293+1664];
$L__BB20_290:
	cvt.u32.u64 	%r1922, %rd7;
	add.s32 	%r1923, %r1922, 448;
	setp.ge.s32 	%p184, %r1923, %r386;
	@%p184 bra 	$L__BB20_292;
	ld.param.u64 	%rd452, [_ZN3cub18CUB_300001_SM_10006detail10radix_sort29DeviceRadixSortOnesweepKernelINS1_5radix10policy_hubIiiyE10Policy1000ELNS0_9SortOrderE0EiiyiiNS1_21identity_decomposer_tEEEvPT5_SB_PT3_PKSC_PT1_PKSG_PT2_PKSK_T4_iiT6__param_7];
	cvta.to.global.u64 	%rd294, %rd452;
	mul.lo.s32 	%r1924, %r3, 6528;
	cvt.s64.s32 	%rd295, %r1924;
	add.s64 	%rd296, %rd7, %rd295;
	shl.b64 	%rd297, %rd296, 2;
	add.s64 	%rd298, %rd294, %rd297;
	ld.global.u32 	%r2280, [%rd298+1792];
$L__BB20_292:
	cvt.u32.u64 	%r1926, %rd7;
	add.s32 	%r1927, %r1926, 480;
	setp.ge.s32 	%p185, %r1927, %r386;
	@%p185 bra 	$L__BB20_294;
	ld.param.u64 	%rd453, [_ZN3cub18CUB_300001_SM_10006detail10radix_sort29DeviceRadixSortOnesweepKernelINS1_5radix10policy_hubIiiyE10Policy1000ELNS0_9SortOrderE0EiiyiiNS1_21identity_decomposer_tEEEvPT5_SB_PT3_PKSC_PT1_PKSG_PT2_PKSK_T4_iiT6__param_7];
	cvta.to.global.u64 	%rd299, %rd453;
	mul.lo.s32 	%r1928, %r3, 6528;
	cvt.s64.s32 	%rd300, %r1928;
	add.s64 	%rd301, %rd7, %rd300;
	shl.b64 	%rd302, %rd301, 2;
	add.s64 	%rd303, %rd299, %rd302;
	ld.global.u32 	%r2281, [%rd303+1920];
$L__BB20_294:
	cvt.u32.u64 	%r1930, %rd7;
	add.s32 	%r1931, %r1930, 512;
	setp.ge.s32 	%p186, %r1931, %r386;
	@%p186 bra 	$L__BB20_296;
	ld.param.u64 	%rd454, [_ZN3cub18CUB_300001_SM_10006detail10radix_sort29DeviceRadixSortOnesweepKernelINS1_5radix10policy_hubIiiyE10Policy1000ELNS0_9SortOrderE0EiiyiiNS1_21identity_decomposer_tEEEvPT5_SB_PT3_PKSC_PT1_PKSG_PT2_PKSK_T4_iiT6__param_7];
	cvta.to.global.u64 	%rd304, %rd454;
	mov.u32 	%r1932, %tid.x;
	and.b32  	%r1933, %r1932, 992;
	mul.lo.s32 	%r1934, %r1933, 17;
	and.b32  	%r1935, %r1932, 31;
	or.b32  	%r1936, %r1934, %r1935;
	cvt.u64.u32 	%rd305, %r1936;
	mul.lo.s32 	%r1937, %r3, 6528;
	cvt.s64.s32 	%rd306, %r1937;
	add.s64 	%rd307, %rd305, %rd306;
	shl.b64 	%rd308, %rd307, 2;
	add.s64 	%rd309, %rd304, %rd308;
	ld.global.u32 	%r2282, [%rd309+2048];
$L__BB20_296:
	ld.param.u32 	%r2092, [_ZN3cub18CUB_300001_SM_10006detail10radix_sort29DeviceRadixSortOnesweepKernelINS1_5radix10policy_hubIiiyE10Policy1000ELNS0_9SortOrderE0EiiyiiNS1_21identity_decomposer_tEEEvPT5_SB_PT3_PKSC_PT1_PKSG_PT2_PKSK_T4_iiT6__param_8];
	ld.param.u64 	%rd441, [_ZN3cub18CUB_300001_SM_10006detail10radix_sort29DeviceRadixSortOnesweepKernelINS1_5radix10policy_hubIiiyE10Policy1000ELNS0_9SortOrderE0EiiyiiNS1_21identity_decomposer_tEEEvPT5_SB_PT3_PKSC_PT1_PKSG_PT2_PKSK_T4_iiT6__param_6];
	cvta.to.global.u64 	%rd24, %rd441;
	mov.u32 	%r437, %tid.x;
	cvt.u64.u32 	%rd25, %r437;
	shl.b32 	%r1938, %r437, 2;
	mov.u32 	%r1939, _ZZN3cub18CUB_300001_SM_10006detail10radix_sort29DeviceRadixSortOnesweepKernelINS1_5radix10policy_hubIiiyE10Policy1000ELNS0_9SortOrderE0EiiyiiNS1_21identity_decomposer_tEEEvPT5_SB_PT3_PKSC_PT1_PKSG_PT2_PKSK_T4_iiT6_E1s;
	add.s32 	%r438, %r1939, %r1938;
	mad.lo.s32 	%r1940, %r3, 6528, 6528;
	setp.gt.s32 	%p187, %r1940, %r2092;
	bar.sync 	0;
	st.shared.u32 	[%r323+-4], %r2266;
	st.shared.u32 	[%r324+-4], %r2267;
	st.shared.u32 	[%r325+-4], %r2268;
	st.shared.u32 	[%r326+-4], %r2269;
	st.shared.u32 	[%r327+-4], %r2270;
	st.shared.u32 	[%r328+-4], %r2271;
	st.shared.u32 	[%r329+-4], %r2272;
	st.shared.u32 	[%r330+-4], %r2273;
	st.shared.u32 	[%r331+-4], %r2274;
	st.shared.u32 	[%r332+-4], %r2275;
	st.shared.u32 	[%r333+-4], %r2276;
	st.shared.u32 	[%r334+-4], %r2277;
	st.shared.u32 	[%r335+-4], %r2278;
	st.shared.u32 	[%r336+-4], %r2279;
	st.shared.u32 	[%r337+-4], %r2280;
	st.shared.u32 	[%r338+-4], %r2281;
	st.shared.u32 	[%r339+-4], %r2282;
	bar.sync 	0;
	@%p187 bra 	$L__BB20_298;
	ld.shared.u32 	%r1941, [%r438];
	shl.b32 	%r1942, %r352, 3;
	add.s32 	%r1944, %r1939, 26112;
	add.s32 	%r1945, %r1944, %r1942;
	ld.shared.u64 	%rd310, [%r1945];
	add.s64 	%rd311, %rd310, %rd25;
	shl.b64 	%rd312, %rd311, 2;
	add.s64 	%rd313, %rd24, %rd312;
	st.global.u32 	[%rd313], %r1941;
	bar.warp.sync 	-1;
	ld.shared.u32 	%r1946, [%r438+1536];
	shl.b32 	%r1947, %r353, 3;
	add.s32 	%r1948, %r1944, %r1947;
	ld.shared.u64 	%rd314, [%r1948];
	add.s64 	%rd315, %rd314, %rd25;
	shl.b64 	%rd316, %rd315, 2;
	add.s64 	%rd317, %rd24, %rd316;
	st.global.u32 	[%rd317+1536], %r1946;
	bar.warp.sync 	-1;
	ld.shared.u32 	%r1949, [%r438+3072];
	shl.b32 	%r1950, %r354, 3;
	add.s32 	%r1951, %r1944, %r1950;
	ld.shared.u64 	%rd318, [%r1951];
	add.s64 	%rd319, %rd318, %rd25;
	shl.b64 	%rd320, %rd319, 2;
	add.s64 	%rd321, %rd24, %rd320;
	st.global.u32 	[%rd321+3072], %r1949;
	bar.warp.sync 	-1;
	ld.shared.u32 	%r1952, [%r438+4608];
	shl.b32 	%r1953, %r355, 3;
	add.s32 	%r1954, %r1944, %r1953;
	ld.shared.u64 	%rd322, [%r1954];
	add.s64 	%rd323, %rd322, %rd25;
	shl.b64 	%rd324, %rd323, 2;
	add.s64 	%rd325, %rd24, %rd324;
	st.global.u32 	[%rd325+4608], %r1952;
	bar.warp.sync 	-1;
	ld.shared.u32 	%r1955, [%r438+6144];
	shl.b32 	%r1956, %r356, 3;
	add.s32 	%r1957, %r1944, %r1956;
	ld.shared.u64 	%rd326, [%r1957];
	add.s64 	%rd327, %rd326, %rd25;
	shl.b64 	%rd328, %rd327, 2;
	add.s64 	%rd329, %rd24, %rd328;
	st.global.u32 	[%rd329+6144], %r1955;
	bar.warp.sync 	-1;
	ld.shared.u32 	%r1958, [%r438+7680];
	shl.b32 	%r1959, %r357, 3;
	add.s32 	%r1960, %r1944, %r1959;
	ld.shared.u64 	%rd330, [%r1960];
	add.s64 	%rd331, %rd330, %rd25;
	shl.b64 	%rd332, %rd331, 2;
	add.s64 	%rd333, %rd24, %rd332;
	st.global.u32 	[%rd333+7680], %r1958;
	bar.warp.sync 	-1;
	ld.shared.u32 	%r1961, [%r438+9216];
	shl.b32 	%r1962, %r358, 3;
	add.s32 	%r1963, %r1944, %r1962;
	ld.shared.u64 	%rd334, [%r1963];
	add.s64 	%rd335, %rd334, %rd25;
	shl.b64 	%rd336, %rd335, 2;
	add.s64 	%rd337, %rd24, %rd336;
	st.global.u32 	[%rd337+9216], %r1961;
	bar.warp.sync 	-1;
	ld.shared.u32 	%r1964, [%r438+10752];
	shl.b32 	%r1965, %r359, 3;
	add.s32 	%r1966, %r1944, %r1965;
	ld.shared.u64 	%rd338, [%r1966];
	add.s64 	%rd339, %rd338, %rd25;
	shl.b64 	%rd340, %rd339, 2;
	add.s64 	%rd341, %rd24, %rd340;
	st.global.u32 	[%rd341+10752], %r1964;
	bar.warp.sync 	-1;
	ld.shared.u32 	%r1967, [%r438+12288];
	shl.b32 	%r1968, %r360, 3;
	add.s32 	%r1969, %r1944, %r1968;
	ld.shared.u64 	%rd342, [%r1969];
	add.s64 	%rd343, %rd342, %rd25;
	shl.b64 	%rd344, %rd343, 2;
	add.s64 	%rd345, %rd24, %rd344;
	st.global.u32 	[%rd345+12288], %r1967;
	bar.warp.sync 	-1;
	ld.shared.u32 	%r1970, [%r438+13824];
	shl.b32 	%r1971, %r361, 3;
	add.s32 	%r1972, %r1944, %r1971;
	ld.shared.u64 	%rd346, [%r1972];
	add.s64 	%rd347, %rd346, %rd25;
	shl.b64 	%rd348, %rd347, 2;
	add.s64 	%rd349, %rd24, %rd348;
	st.global.u32 	[%rd349+13824], %r1970;
	bar.warp.sync 	-1;
	ld.shared.u32 	%r1973, [%r438+15360];
	shl.b32 	%r1974, %r362, 3;
	add.s32 	%r1975, %r1944, %r1974;
	ld.shared.u64 	%rd350, [%r1975];
	add.s64 	%rd351, %rd350, %rd25;
	shl.b64 	%rd352, %rd351, 2;
	add.s64 	%rd353, %rd24, %rd352;
	st.global.u32 	[%rd353+15360], %r1973;
	bar.warp.sync 	-1;
	ld.shared.u32 	%r1976, [%r438+16896];
	shl.b32 	%r1977, %r363, 3;
	add.s32 	%r1978, %r1944, %r1977;
	ld.shared.u64 	%rd354, [%r1978];
	add.s64 	%rd355, %rd354, %rd25;
	shl.b64 	%rd356, %rd355, 2;
	add.s64 	%rd357, %rd24, %rd356;
	st.global.u32 	[%rd357+16896], %r1976;
	bar.warp.sync 	-1;
	ld.shared.u32 	%r1979, [%r438+18432];
	shl.b32 	%r1980, %r364, 3;
	add.s32 	%r1981, %r1944, %r1980;
	ld.shared.u64 	%rd358, [%r1981];
	add.s64 	%rd359, %rd358, %rd25;
	shl.b64 	%rd360, %rd359, 2;
	add.s64 	%rd361, %rd24, %rd360;
	st.global.u32 	[%rd361+18432], %r1979;
	bar.warp.sync 	-1;
	ld.shared.u32 	%r1982, [%r438+19968];
	shl.b32 	%r1983, %r365, 3;
	add.s32 	%r1984, %r1944, %r1983;
	ld.shared.u64 	%rd362, [%r1984];
	add.s64 	%rd363, %rd362, %rd25;
	shl.b64 	%rd364, %rd363, 2;
	add.s64 	%rd365, %rd24, %rd364;
	st.global.u32 	[%rd365+19968], %r1982;
	bar.warp.sync 	-1;
	ld.shared.u32 	%r1985, [%r438+21504];
	shl.b32 	%r1986, %r366, 3;
	add.s32 	%r1987, %r1944, %r1986;
	ld.shared.u64 	%rd366, [%r1987];
	add.s64 	%rd367, %rd366, %rd25;
	shl.b64 	%rd368, %rd367, 2;
	add.s64 	%rd369, %rd24, %rd368;
	st.global.u32 	[%rd369+21504], %r1985;
	bar.warp.sync 	-1;
	ld.shared.u32 	%r1988, [%r438+23040];
	shl.b32 	%r1989, %r367, 3;
	add.s32 	%r1990, %r1944, %r1989;
	ld.shared.u64 	%rd370, [%r1990];
	add.s64 	%rd371, %rd370, %rd25;
	shl.b64 	%rd372, %rd371, 2;
	add.s64 	%rd373, %rd24, %rd372;
	st.global.u32 	[%rd373+23040], %r1988;
	bar.warp.sync 	-1;
	ld.shared.u32 	%r1991, [%r438+24576];
	shl.b32 	%r1992, %r368, 3;
	add.s32 	%r1993, %r1944, %r1992;
	ld.shared.u64 	%rd374, [%r1993];
	add.s64 	%rd375, %rd374, %rd25;
	shl.b64 	%rd376, %rd375, 2;
	add.s64 	%rd377, %rd24, %rd376;
	st.global.u32 	[%rd377+24576], %r1991;
	bar.warp.sync 	-1;
	bra.uni 	$L__BB20_333;
$L__BB20_298:
	ld.param.u32 	%r2093, [_ZN3cub18CUB_300001_SM_10006detail10radix_sort29DeviceRadixSortOnesweepKernelINS1_5radix10policy_hubIiiyE10Policy1000ELNS0_9SortOrderE0EiiyiiNS1_21identity_decomposer_tEEEvPT5_SB_PT3_PKSC_PT1_PKSG_PT2_PKSK_T4_iiT6__param_8];
	mad.lo.s32 	%r439, %r3, -6528, %r2093;
	shl.b32 	%r1994, %r352, 3;
	add.s32 	%r1996, %r1939, %r1994;
	ld.shared.u64 	%rd26, [%r1996+26112];
	setp.ge.s32 	%p188, %r437, %r439;
	@%p188 bra 	$L__BB20_300;
	ld.shared.u32 	%r1997, [%r438];
	add.s64 	%rd378, %rd26, %rd25;
	shl.b64 	%rd379, %rd378, 2;
	add.s64 	%rd380, %rd24, %rd379;
	st.global.u32 	[%rd380], %r1997;
$L__BB20_300:
	bar.warp.sync 	-1;
	shl.b32 	%r1998, %r353, 3;
	add.s32 	%r2000, %r1939, %r1998;
	ld.shared.u64 	%rd27, [%r2000+26112];
	add.s32 	%r2001, %r437, 384;
	setp.ge.s32 	%p189, %r2001, %r439;
	@%p189 bra 	$L__BB20_302;
	ld.shared.u32 	%r2002, [%r438+1536];
	add.s64 	%rd381, %rd27, %rd25;
	shl.b64 	%rd382, %rd381, 2;
	add.s64 	%rd383, %rd24, %rd382;
	st.global.u32 	[%rd383+1536], %r2002;
$L__BB20_302:
	bar.warp.sync 	-1;
	shl.b32 	%r2003, %r354, 3;
	add.s32 	%r2005, %r1939, %r2003;
	ld.shared.u64 	%rd28, [%r2005+26112];
	add.s32 	%r2006, %r437, 768;
	setp.ge.s32 	%p190, %r2006, %r439;
	@%p190 bra 	$L__BB20_304;
	ld.shared.u32 	%r2007, [%r438+3072];
	add.s64 	%rd384, %rd28, %rd25;
	shl.b64 	%rd385, %rd384, 2;
	add.s64 	%rd386, %rd24, %rd385;
	st.global.u32 	[%rd386+3072], %r2007;
$L__BB20_304:
	bar.warp.sync 	-1;
	shl.b32 	%r2008, %r355, 3;
	add.s32 	%r2010, %r1939, %r2008;
	ld.shared.u64 	%rd29, [%r2010+26112];
	add.s32 	%r2011, %r437, 1152;
	setp.ge.s32 	%p191, %r2011, %r439;
	@%p191 bra 	$L__BB20_306;
	ld.shared.u32 	%r2012, [%r438+4608];
	add.s64 	%rd387, %rd29, %rd25;
	shl.b64 	%rd388, %rd387, 2;
	add.s64 	%rd389, %rd24, %rd388;
	st.global.u32 	[%rd389+4608], %r2012;
$L__BB20_306:
	bar.warp.sync 	-1;
	shl.b32 	%r2013, %r356, 3;
	add.s32 	%r2015, %r1939, %r2013;
	ld.shared.u64 	%rd30, [%r2015+26112];
	add.s32 	%r2016, %r437, 1536;
	setp.ge.s32 	%p192, %r2016, %r439;
	@%p192 bra 	$L__BB20_308;
	ld.shared.u32 	%r2017, [%r438+6144];
	add.s64 	%rd390, %rd30, %rd25;
	shl.b64 	%rd391, %rd390, 2;
	add.s64 	%rd392, %rd24, %rd391;
	st.global.u32 	[%rd392+6144], %r2017;
$L__BB20_308:
	bar.warp.sync 	-1;
	shl.b32 	%r2018, %r357, 3;
	add.s32 	%r2020, %r1939, %r2018;
	ld.shared.u64 	%rd31, [%r2020+26112];
	add.s32 	%r2021, %r437, 1920;
	setp.ge.s32 	%p193, %r2021, %r439;
	@%p193 bra 	$L__BB20_310;
	ld.shared.u32 	%r2022, [%r438+7680];
	add.s64 	%rd393, %rd31, %rd25;
	shl.b64 	%rd394, %rd393, 2;
	add.s64 	%rd395, %rd24, %rd394;
	st.global.u32 	[%rd395+7680], %r2022;
$L__BB20_310:
	bar.warp.sync 	-1;
	shl.b32 	%r2023, %r358, 3;
	add.s32 	%r2025, %r1939, %r2023;
	ld.shared.u64 	%rd32, [%r2025+26112];
	add.s32 	%r2026, %r437, 2304;
	setp.ge.s32 	%p194, %r2026, %r439;
	@%p194 bra 	$L__BB20_312;
	ld.shared.u32 	%r2027, [%r438+9216];
	add.s64 	%rd396, %rd32, %rd25;
	shl.b64 	%rd397, %rd396, 2;
	add.s64 	%rd398, %rd24, %rd397;
	st.global.u32 	[%rd398+9216], %r2027;
$L__BB20_312:
	bar.warp.sync 	-1;
	shl.b32 	%r2028, %r359, 3;
	add.s32 	%r2030, %r1939, %r2028;
	ld.shared.u64 	%rd33, [%r2030+26112];
	add.s32 	%r2031, %r437, 2688;
	setp.ge.s32 	%p195, %r2031, %r439;
	@%p195 bra 	$L__BB20_314;
	ld.shared.u32 	%r2032, [%r438+10752];
	add.s64 	%rd399, %rd33, %rd25;
	shl.b64 	%rd400, %rd399, 2;
	add.s64 	%rd401, %rd24, %rd400;
	st.global.u32 	[%rd401+10752], %r2032;
$L__BB20_314:
	bar.warp.sync 	-1;
	shl.b32 	%r2033, %r360, 3;
	add.s32 	%r2035, %r1939, %r2033;
	ld.shared.u64 	%rd34, [%r2035+26112];
	or.b32  	%r2036, %r437, 3072;
	setp.ge.s32 	%p196, %r2036, %r439;
	@%p196 bra 	$L__BB20_316;
	ld.shared.u32 	%r2037, [%r438+12288];
	add.s64 	%rd402, %rd34, %rd25;
	shl.b64 	%rd403, %rd402, 2;
	add.s64 	%rd404, %rd24, %rd403;
	st.global.u32 	[%rd404+12288], %r2037;
$L__BB20_316:
	bar.warp.sync 	-1;
	shl.b32 	%r2038, %r361, 3;
	add.s32 	%r2040, %r1939, %r2038;
	ld.shared.u64 	%rd35, [%r2040+26112];
	add.s32 	%r2041, %r437, 3456;
	setp.ge.s32 	%p197, %r2041, %r439;
	@%p197 bra 	$L__BB20_318;
	ld.shared.u32 	%r2042, [%r438+13824];
	add.s64 	%rd405, %rd35, %rd25;
	shl.b64 	%rd406, %rd405, 2;
	add.s64 	%rd407, %rd24, %rd406;
	st.global.u32 	[%rd407+13824], %r2042;
$L__BB20_318:
	bar.warp.sync 	-1;
	shl.b32 	%r2043, %r362, 3;
	add.s32 	%r2045, %r1939, %r2043;
	ld.shared.u64 	%rd36, [%r2045+26112];
	add.s32 	%r2046, %r437, 3840;
	setp.ge.s32 	%p198, %r2046, %r439;
	@%p198 bra 	$L__BB20_320;
	ld.shared.u32 	%r2047, [%r438+15360];
	add.s64 	%rd408, %rd36, %rd25;
	shl.b64 	%rd409, %rd408, 2;
	add.s64 	%rd410, %rd24, %rd409;
	st.global.u32 	[%rd410+15360], %r2047;
$L__BB20_320:
	bar.warp.sync 	-1;
	shl.b32 	%r2048, %r363, 3;
	add.s32 	%r2050, %r1939, %r2048;
	ld.shared.u64 	%rd37, [%r2050+26112];
	add.s32 	%r2051, %r437, 4224;
	setp.ge.s32 	%p199, %r2051, %r439;
	@%p199 bra 	$L__BB20_322;
	ld.shared.u32 	%r2052, [%r438+16896];
	add.s64 	%rd411, %rd37, %rd25;
	shl.b64 	%rd412, %rd411, 2;
	add.s64 	%rd413, %rd24, %rd412;
	st.global.u32 	[%rd413+16896], %r2052;
$L__BB20_322:
	bar.warp.sync 	-1;
	shl.b32 	%r2053, %r364, 3;
	add.s32 	%r2055, %r1939, %r2053;
	ld.shared.u64 	%rd38, [%r2055+26112];
	add.s32 	%r2056, %r437, 4608;
	setp.ge.s32 	%p200, %r2056, %r439;
	@%p200 bra 	$L__BB20_324;
	ld.shared.u32 	%r2057, [%r438+18432];
	add.s64 	%rd414, %rd38, %rd25;
	shl.b64 	%rd415, %rd414, 2;
	add.s64 	%rd416, %rd24, %rd415;
	st.global.u32 	[%rd416+18432], %r2057;
$L__BB20_324:
	bar.warp.sync 	-1;
	shl.b32 	%r2058, %r365, 3;
	add.s32 	%r2060, %r1939, %r2058;
	ld.shared.u64 	%rd39, [%r2060+26112];
	add.s32 	%r2061, %r437, 4992;
	setp.ge.s32 	%p201, %r2061, %r439;
	@%p201 bra 	$L__BB20_326;
	ld.shared.u32 	%r2062, [%r438+19968];
	add.s64 	%rd417, %rd39, %rd25;
	shl.b64 	%rd418, %rd417, 2;
	add.s64 	%rd419, %rd24, %rd418;
	st.global.u32 	[%rd419+19968], %r2062;
$L__BB20_326:
	bar.warp.sync 	-1;
	shl.b32 	%r2063, %r366, 3;
	add.s32 	%r2065, %r1939, %r2063;
	ld.shared.u64 	%rd40, [%r2065+26112];
	add.s32 	%r2066, %r437, 5376;
	setp.ge.s32 	%p202, %r2066, %r439;
	@%p202 bra 	$L__BB20_328;
	ld.shared.u32 	%r2067, [%r438+21504];
	add.s64 	%rd420, %rd40, %rd25;
	shl.b64 	%rd421, %rd420, 2;
	add.s64 	%rd422, %rd24, %rd421;
	st.global.u32 	[%rd422+21504], %r2067;
$L__BB20_328:
	bar.warp.sync 	-1;
	shl.b32 	%r2068, %r367, 3;
	add.s32 	%r2070, %r1939, %r2068;
	ld.shared.u64 	%rd41, [%r2070+26112];
	add.s32 	%r2071, %r437, 5760;
	setp.ge.s32 	%p203, %r2071, %r439;
	@%p203 bra 	$L__BB20_330;
	ld.shared.u32 	%r2072, [%r438+23040];
	add.s64 	%rd423, %rd41, %rd25;
	shl.b64 	%rd424, %rd423, 2;
	add.s64 	%rd425, %rd24, %rd424;
	st.global.u32 	[%rd425+23040], %r2072;
$L__BB20_330:
	bar.warp.sync 	-1;
	shl.b32 	%r2073, %r368, 3;
	add.s32 	%r2075, %r1939, %r2073;
	ld.shared.u64 	%rd426, [%r2075+26112];
	add.s64 	%rd42, %rd426, %rd25;
	or.b32  	%r2076, %r437, 6144;
	setp.ge.s32 	%p204, %r2076, %r439;
	@%p204 bra 	$L__BB20_332;
	ld.shared.u32 	%r2077, [%r438+24576];
	shl.b64 	%rd427, %rd42, 2;
	add.s64 	%rd428, %rd24, %rd427;
	st.global.u32 	[%rd428+24576], %r2077;
$L__BB20_332:
	bar.warp.sync 	-1;
$L__BB20_333:
	ret;

}


// ===== COMPILED SASS (sm_100) =====

	.target	sm_100

	.elftype	@"ET_EXEC"


//--------------------- .note.nv.tkinfo           --------------------------
	.section	.note.nv.tkinfo,"",@"SHT_NOTE"
	.sectionflags	@"SHF_NOTE_NV_TKINFO"
	.tkinfo
        /*0018*/ 	.word	0x00000002
        /*0030*/ 	.string	""
        /*0030*/ 	.string	"ptxas"
        /*0030*/ 	.string	"Cuda compilation tools, release 13.0, V13.0.88"
        /*0030*/ 	.string	"Build cuda_13.0.r13.0/compiler.36424714_0"
        /*0030*/ 	.string	"-arch sm_100 -m 64 "



//--------------------- .note.nv.cuinfo           --------------------------
	.section	.note.nv.cuinfo,"",@"SHT_NOTE"
	.sectionflags	@"SHF_NOTE_NV_CUINFO"
        /*0018*/ 	.short	0x0002
        /*001a*/ 	.short	0x0064
        /*001c*/ 	.short	0x0082
	.zero		2


//--------------------- .nv.info                  --------------------------
	.section	.nv.info,"",@"SHT_CUDA_INFO"
	.align	4


	//----- nvinfo : EIATTR_REGCOUNT
	.align		4
        /*0000*/ 	.byte	0x04, 0x2f
        /*0002*/ 	.short	(.L_49 - .L_48)
	.align		4
.L_48:
        /*0004*/ 	.word	index@(_Z11generatekeyPfS_S_iPii)
        /*0008*/ 	.word	0x00000010


	//----- nvinfo : EIATTR_FRAME_SIZE
	.align		4
.L_49:
        /*000c*/ 	.byte	0x04, 0x11
        /*000e*/ 	.short	(.L_51 - .L_50)
	.align		4
.L_50:
        /*0010*/ 	.word	index@(_Z11generatekeyPfS_S_iPii)
        /*0014*/ 	.word	0x00000000


	//----- nvinfo : EIATTR_REGCOUNT
	.align		4
.L_51:
        /*0018*/ 	.byte	0x04, 0x2f
        /*001a*/ 	.short	(.L_53 - .L_52)
	.align		4
.L_52:
        /*001c*/ 	.word	index@(_Z17findCellStartendsPiiS_S_)
        /*0020*/ 	.word	0x00000010


	//----- nvinfo : EIATTR_FRAME_SIZE
	.align		4
.L_53:
        /*0024*/ 	.byte	0x04, 0x11
        /*0026*/ 	.short	(.L_55 - .L_54)
	.align		4
.L_54:
        /*0028*/ 	.word	index@(_Z17findCellStartendsPiiS_S_)
        /*002c*/ 	.word	0x00000000


	//----- nvinfo : EIATTR_REGCOUNT
	.align		4
.L_55:
        /*0030*/ 	.byte	0x04, 0x2f
        /*0032*/ 	.short	(.L_57 - .L_56)
	.align		4
.L_56:
        /*0034*/ 	.word	index@(_Z13findCellStartPiiS_)
        /*0038*/ 	.word	0x0000000c


	//----- nvinfo : EIATTR_FRAME_SIZE
	.align		4
.L_57:
        /*003c*/ 	.byte	0x04, 0x11
        /*003e*/ 	.short	(.L_59 - .L_58)
	.align		4
.L_58:
        /*0040*/ 	.word	index@(_Z13findCellStartPiiS_)
        /*0044*/ 	.word	0x00000000


	//----- nvinfo : EIATTR_REGCOUNT
	.align		4
.L_59:
        /*0048*/ 	.byte	0x04, 0x2f
        /*004a*/ 	.short	(.L_61 - .L_60)
	.align		4
.L_60:
        /*004c*/ 	.word	index@(_Z9distsQminPfS_S_S_S_S_iS_S_S_)
        /*0050*/ 	.word	0x00000020


	//----- nvinfo : EIATTR_FRAME_SIZE
	.align		4
.L_61:
        /*0054*/ 	.byte	0x04, 0x11
        /*0056*/ 	.short	(.L_63 - .L_62)
	.align		4
.L_62:
        /*0058*/ 	.word	index@($__internal_2_$__cuda_sm20_sqrt_rn_f32_slowpath)
        /*005c*/ 	.word	0x00000000


	//----- nvinfo : EIATTR_FRAME_SIZE
	.align		4
.L_63:
        /*0060*/ 	.byte	0x04, 0x11
        /*0062*/ 	.short	(.L_65 - .L_64)
	.align		4
.L_64:
        /*0064*/ 	.word	index@(_Z9distsQminPfS_S_S_S_S_iS_S_S_)
        /*0068*/ 	.word	0x00000000


	//----- nvinfo : EIATTR_REGCOUNT
	.align		4
.L_65:
        /*006c*/ 	.byte	0x04, 0x2f
        /*006e*/ 	.short	(.L_67 - .L_66)
	.align		4
.L_66:
        /*0070*/ 	.word	index@(_Z7gridvalPiS_PfS0_S0_i)
        /*0074*/ 	.word	0x00000018


	//----- nvinfo : EIATTR_FRAME_SIZE
	.align		4
.L_67:
        /*0078*/ 	.byte	0x04, 0x11
        /*007a*/ 	.short	(.L_69 - .L_68)
	.align		4
.L_68:
        /*007c*/ 	.word	index@(_Z7gridvalPiS_PfS0_S0_i)
        /*0080*/ 	.word	0x00000000


	//----- nvinfo : EIATTR_REGCOUNT
	.align		4
.L_69:
        /*0084*/ 	.byte	0x04, 0x2f
        /*0086*/ 	.short	(.L_71 - .L_70)
	.align		4
.L_70:
        /*0088*/ 	.word	index@(_Z10searchGridPfS_S_PiS0_S_S_S_S_S_S_iiS0_i)
        /*008c*/ 	.word	0x00000030


	//----- nvinfo : EIATTR_FRAME_SIZE
	.align		4
.L_71:
        /*0090*/ 	.byte	0x04, 0x11
        /*0092*/ 	.short	(.L_73 - .L_72)
	.align		4
.L_72:
        /*0094*/ 	.word	index@($__internal_1_$__cuda_sm3x_div_rn_noftz_f32_slowpath)
        /*0098*/ 	.word	0x00000000


	//----- nvinfo : EIATTR_FRAME_SIZE
	.align		4
.L_73:
        /*009c*/ 	.byte	0x04, 0x11
        /*009e*/ 	.short	(.L_75 - .L_74)
	.align		4
.L_74:
        /*00a0*/ 	.word	index@($__internal_0_$__cuda_sm20_sqrt_rn_f32_slowpath)
        /*00a4*/ 	.word	0x00000000


	//----- nvinfo : EIATTR_FRAME_SIZE
	.align		4
.L_75:
        /*00a8*/ 	.byte	0x04, 0x11
        /*00aa*/ 	.short	(.L_77 - .L_76)
	.align		4
.L_76:
        /*00ac*/ 	.word	index@(_Z10searchGridPfS_S_PiS0_S_S_S_S_S_S_iiS0_i)
        /*00b0*/ 	.word	0x00000000


	//----- nvinfo : EIATTR_REGCOUNT
	.align		4
.L_77:
        /*00b4*/ 	.byte	0x04, 0x2f
        /*00b6*/ 	.short	(.L_79 - .L_78)
	.align		4
.L_78:
        /*00b8*/ 	.word	index@(_Z19find_maximum_kernelPiS_S_S_i)
        /*00bc*/ 	.word	0x00000014


	//----- nvinfo : EIATTR_FRAME_SIZE
	.align		4
.L_79:
        /*00c0*/ 	.byte	0x04, 0x11
        /*00c2*/ 	.short	(.L_81 - .L_80)
	.align		4
.L_80:
        /*00c4*/ 	.word	index@(_Z19find_maximum_kernelPiS_S_S_i)
        /*00c8*/ 	.word	0x00000000


	//----- nvinfo : EIATTR_REGCOUNT
	.align		4
.L_81:
        /*00cc*/ 	.byte	0x04, 0x2f
        /*00ce*/ 	.short	(.L_83 - .L_82)
	.align		4
.L_82:
        /*00d0*/ 	.word	index@(_Z8checkmaxiPiS_)
        /*00d4*/ 	.word	0x00000018


	//----- nvinfo : EIATTR_FRAME_SIZE
	.align		4
.L_83:
        /*00d8*/ 	.byte	0x04, 0x11
        /*00da*/ 	.short	(.L_85 - .L_84)
	.align		4
.L_84:
        /*00dc*/ 	.word	index@(_Z8checkmaxiPiS_)
        /*00e0*/ 	.word	0x00000000


	//----- nvinfo : EIATTR_REGCOUNT
	.align		4
.L_85:
        /*00e4*/ 	.byte	0x04, 0x2f
        /*00e6*/ 	.short	(.L_87 - .L_86)
	.align		4
.L_86:
        /*00e8*/ 	.word	index@(_ZN3cub18CUB_300001_SM_10006detail11EmptyKernelIvEEvv)
        /*00ec*/ 	.word	0x00000004


	//----- nvinfo : EIATTR_FRAME_SIZE
	.align		4
.L_87:
        /*00f0*/ 	.byte	0x04, 0x11
        /*00f2*/ 	.short	(.L_89 - .L_88)
	.align		4
.L_88:
        /*00f4*/ 	.word	index@(_ZN3cub18CUB_300001_SM_10006detail11EmptyKernelIvEEvv)
        /*00f8*/ 	.word	0x00000000


	//----- nvinfo : EIATTR_REGCOUNT
	.align		4
.L_89:
        /*00fc*/ 	.byte	0x04, 0x2f
        /*00fe*/ 	.short	(.L_91 - .L_90)
	.align		4
.L_90:
        /*0100*/ 	.word	index@(_ZN3cub18CUB_300001_SM_10006detail9transform16transform_kernelINS2_10policy_hubILb1EN4cuda3std3__45tupleIJN6thrust24THRUST_300001_SM_1000_NS12zip_iteratorINS8_IJNSA_10device_ptrIfEESD_SD_EEEEEEEEE10policy1000EiNS7_10__identityENSA_7pointerINS8_IJfffEEENSA_8cuda_cub3tagENSA_11use_defaultESO_EEJSF_EEEvT0_iT1_T2_DpNS2_10kernel_argIT3_EE)
        /*0104*/ 	.word	0x00000020


	//----- nvinfo : EIATTR_FRAME_SIZE
	.align		4
.L_91:
        /*0108*/ 	.byte	0x04, 0x11
        /*010a*/ 	.short	(.L_93 - .L_92)
	.align		4
.L_92:
        /*010c*/ 	.word	index@(_ZN3cub18CUB_300001_SM_10006detail9transform16transform_kernelINS2_10policy_hubILb1EN4cuda3std3__45tupleIJN6thrust24THRUST_300001_SM_1000_NS12zip_iteratorINS8_IJNSA_10device_ptrIfEESD_SD_EEEEEEEEE10policy1000EiNS7_10__identityENSA_7pointerINS8_IJfffEEENSA_8cuda_cub3tagENSA_11use_defaultESO_EEJSF_EEEvT0_iT1_T2_DpNS2_10kernel_argIT3_EE)
        /*0110*/ 	.word	0x00000000


	//----- nvinfo : EIATTR_REGCOUNT
	.align		4
.L_93:
        /*0114*/ 	.byte	0x04, 0x2f
        /*0116*/ 	.short	(.L_95 - .L_94)
	.align		4
.L_94:
        /*0118*/ 	.word	index@(_ZN3cub18CUB_300001_SM_10006detail9transform16transform_kernelINS2_10policy_hubILb1EN4cuda3std3__45tupleIJN6thrust24THRUST_300001_SM_1000_NS12zip_iteratorINS8_IJNSA_10device_ptrIfEESD_SD_EEEEEEEEE10policy1000ElNS7_10__identityENSA_7pointerINS8_IJfffEEENSA_8cuda_cub3tagENSA_11use_defaultESO_EEJSF_EEEvT0_iT1_T2_DpNS2_10kernel_argIT3_EE)
        /*011c*/ 	.word	0x00000020


	//----- nvinfo : EIATTR_FRAME_SIZE
	.align		4
.L_95:
        /*0120*/ 	.byte	0x04, 0x11
        /*0122*/ 	.short	(.L_97 - .L_96)
	.align		4
.L_96:
        /*0124*/ 	.word	index@(_ZN3cub18CUB_300001_SM_10006detail9transform16transform_kernelINS2_10policy_hubILb1EN4cuda3std3__45tupleIJN6thrust24THRUST_300001_SM_1000_NS12zip_iteratorINS8_IJNSA_10device_ptrIfEESD_SD_EEEEEEEEE10policy1000ElNS7_10__identityENSA_7pointerINS8_IJfffEEENSA_8cuda_cub3tagENSA_11use_defaultESO_EEJSF_EEEvT0_iT1_T2_DpNS2_10kernel_argIT3_EE)
        /*0128*/ 	.word	0x00000000


	//----- nvinfo : EIATTR_REGCOUNT
	.align		4
.L_97:
        /*012c*/ 	.byte	0x04, 0x2f
        /*012e*/ 	.short	(.L_99 - .L_98)
	.align		4
.L_98:
        /*0130*/ 	.word	index@(_ZN3cub18CUB_300001_SM_10006detail9transform16transform_kernelINS2_10policy_hubILb1EN4cuda3std3__45tupleIJN6thrust24THRUST_300001_SM_1000_NS6detail15normal_iteratorINSA_7pointerINS8_IJfffEEENSA_8cuda_cub3tagENSA_11use_defaultESH_EEEEEEEE10policy1000EiNS7_10__identityENSA_12zip_iteratorINS8_IJNSA_10device_ptrIfEESQ_SQ_EEEEEJPSE_EEEvT0_iT1_T2_DpNS2_10kernel_argIT3_EE)
        /*0134*/ 	.word	0x00000020


	//----- nvinfo : EIATTR_FRAME_SIZE
	.align		4
.L_99:
        /*0138*/ 	.byte	0x04, 0x11
        /*013a*/ 	.short	(.L_101 - .L_100)
	.align		4
.L_100:
        /*013c*/ 	.word	index@(_ZN3cub18CUB_300001_SM_10006detail9transform16transform_kernelINS2_10policy_hubILb1EN4cuda3std3__45tupleIJN6thrust24THRUST_300001_SM_1000_NS6detail15normal_iteratorINSA_7pointerINS8_IJfffEEENSA_8cuda_cub3tagENSA_11use_defaultESH_EEEEEEEE10policy1000EiNS7_10__identityENSA_12zip_iteratorINS8_IJNSA_10device_ptrIfEESQ_SQ_EEEEEJPSE_EEEvT0_iT1_T2_DpNS2_10kernel_argIT3_EE)
        /*0140*/ 	.word	0x00000000


	//----- nvinfo : EIATTR_REGCOUNT
	.align		4
.L_101:
        /*0144*/ 	.byte	0x04, 0x2f
        /*0146*/ 	.short	(.L_103 - .L_102)
	.align		4
.L_102:
        /*0148*/ 	.word	index@(_ZN3cub18CUB_300001_SM_10006detail9transform16transform_kernelINS2_10policy_hubILb1EN4cuda3std3__45tupleIJN6thrust24THRUST_300001_SM_1000_NS6detail15normal_iteratorINSA_7pointerINS8_IJfffEEENSA_8cuda_cub3tagENSA_11use_defaultESH_EEEEEEEE10policy1000ElNS7_10__identityENSA_12zip_iteratorINS8_IJNSA_10device_ptrIfEESQ_SQ_EEEEEJPSE_EEEvT0_iT1_T2_DpNS2_10kernel_argIT3_EE)
        /*014c*/ 	.word	0x00000020


	//----- nvinfo : EIATTR_FRAME_SIZE
	.align		4
.L_103:
        /*0150*/ 	.byte	0x04, 0x11
        /*0152*/ 	.short	(.L_105 - .L_104)
	.align		4
.L_104:
        /*0154*/ 	.word	index@(_ZN3cub18CUB_300001_SM_10006detail9transform16transform_kernelINS2_10policy_hubILb1EN4cuda3std3__45tupleIJN6thrust24THRUST_300001_SM_1000_NS6detail15normal_iteratorINSA_7pointerINS8_IJfffEEENSA_8cuda_cub3tagENSA_11use_defaultESH_EEEEEEEE10policy1000ElNS7_10__identityENSA_12zip_iteratorINS8_IJNSA_10device_ptrIfEESQ_SQ_EEEEEJPSE_EEEvT0_iT1_T2_DpNS2_10kernel_argIT3_EE)
        /*0158*/ 	.word	0x00000000


	//----- nvinfo : EIATTR_REGCOUNT
	.align		4
.L_105:
        /*015c*/ 	.byte	0x04, 0x2f
        /*015e*/ 	.short	(.L_107 - .L_106)
	.align		4
.L_106:
        /*0160*/ 	.word	index@(_ZN3cub18CUB_300001_SM_10006detail10radix_sort31DeviceRadixSortSingleTileKernelINS1_5radix10policy_hubIiN4cuda3std3__45tupleIJfffEEEyE10Policy1000ELNS0_9SortOrderE0EiSA_yNS1_21identity_decomposer_tEEEvPKT1_PSF_PKT2_PSJ_T3_iiT4_)
        /*0164*/ 	.word	0x0000005f


	//----- nvinfo : EIATTR_FRAME_SIZE
	.align		4
.L_107:
        /*0168*/ 	.byte	0x04, 0x11
        /*016a*/ 	.short	(.L_109 - .L_108)
	.align		4
.L_108:
        /*016c*/ 	.word	index@(_ZN3cub18CUB_300001_SM_10006detail10radix_sort31DeviceRadixSortSingleTileKernelINS1_5radix10policy_hubIiN4cuda3std3__45tupleIJfffEEEyE10Policy1000ELNS0_9SortOrderE0EiSA_yNS1_21identity_decomposer_tEEEvPKT1_PSF_PKT2_PSJ_T3_iiT4_)
        /*0170*/ 	.word	0x00000000


	//----- nvinfo : EIATTR_REGCOUNT
	.align		4
.L_109:
        /*0174*/ 	.byte	0x04, 0x2f
        /*0176*/ 	.short	(.L_111 - .L_110)
	.align		4
.L_110:
        /*0178*/ 	.word	index@(_ZN3cub18CUB_300001_SM_10006detail10radix_sort30DeviceRadixSortHistogramKernelINS1_5radix10policy_hubIiN4cuda3std3__45tupleIJfffEEEyE10Policy1000ELNS0_9SortOrderE0EiyNS1_21identity_decomposer_tEEEvPT2_PKT1_SF_iiT3_)
        /*017c*/ 	.word	0x00000020


	//----- nvinfo : EIATTR_FRAME_SIZE
	.align		4
.L_111:
        /*0180*/ 	.byte	0x04, 0x11
        /*0182*/ 	.short	(.L_113 - .L_112)
	.align		4
.L_112:
        /*0184*/ 	.word	index@(_ZN3cub18CUB_300001_SM_10006detail10radix_sort30DeviceRadixSortHistogramKernelINS1_5radix10policy_hubIiN4cuda3std3__45tupleIJfffEEEyE10Policy1000ELNS0_9SortOrderE0EiyNS1_21identity_decomposer_tEEEvPT2_PKT1_SF_iiT3_)
        /*0188*/ 	.word	0x00000000


	//----- nvinfo : EIATTR_REGCOUNT
	.align		4
.L_113:
        /*018c*/ 	.byte	0x04, 0x2f
        /*018e*/ 	.short	(.L_115 - .L_114)
	.align		4
.L_114:
        /*0190*/ 	.word	index@(_ZN3cub18CUB_300001_SM_10006detail10radix_sort33DeviceRadixSortExclusiveSumKernelINS1_5radix10policy_hubIiN4cuda3std3__45tupleIJfffEEEyE10Policy1000EyEEvPT0_)
        /*0194*/ 	.word	0x00000020


	//----- nvinfo : EIATTR_FRAME_SIZE
	.align		4
.L_115:
        /*0198*/ 	.byte	0x04, 0x11
        /*019a*/ 	.short	(.L_117 - .L_116)
	.align		4
.L_116:
        /*019c*/ 	.word	index@(_ZN3cub18CUB_300001_SM_10006detail10radix_sort33DeviceRadixSortExclusiveSumKernelINS1_5radix10policy_hubIiN4cuda3std3__45tupleIJfffEEEyE10Policy1000EyEEvPT0_)
        /*01a0*/ 	.word	0x00000000


	//----- nvinfo : EIATTR_REGCOUNT
	.align		4
.L_117:
        /*01a4*/ 	.byte	0x04, 0x2f
        /*01a6*/ 	.short	(.L_119 - .L_118)
	.align		4
.L_118:
        /*01a8*/ 	.word	index@(_ZN3cub18CUB_300001_SM_10006detail10radix_sort29DeviceRadixSortOnesweepKernelINS1_5radix10policy_hubIiN4cuda3std3__45tupleIJfffEEEyE10Policy1000ELNS0_9SortOrderE0EiSA_yiiNS1_21identity_decomposer_tEEEvPT5_SG_PT3_PKSH_PT1_PKSL_PT2_PKSP_T4_iiT6_)
        /*01ac*/ 	.word	0x00000038


	//----- nvinfo : EIATTR_FRAME_SIZE
	.align		4
.L_119:
        /*01b0*/ 	.byte	0x04, 0x11
        /*01b2*/ 	.short	(.L_121 - .L_120)
	.align		4
.L_120:
        /*01b4*/ 	.word	index@(_ZN3cub18CUB_300001_SM_10006detail10radix_sort29DeviceRadixSortOnesweepKernelINS1_5radix10policy_hubIiN4cuda3std3__45tupleIJfffEEEyE10Policy1000ELNS0_9SortOrderE0EiSA_yiiNS1_21identity_decomposer_tEEEvPT5_SG_PT3_PKSH_PT1_PKSL_PT2_PKSP_T4_iiT6_)
        /*01b8*/ 	.word	0x00000000


	//----- nvinfo : EIATTR_REGCOUNT
	.align		4
.L_121:
        /*01bc*/ 	.byte	0x04, 0x2f
        /*01be*/ 	.short	(.L_123 - .L_122)
	.align		4
.L_122:
        /*01c0*/ 	.word	index@(_ZN3cub18CUB_300001_SM_10006detail10radix_sort31DeviceRadixSortSingleTileKernelINS1_5radix10policy_hubIiiyE10Policy1000ELNS0_9SortOrderE0EiiyNS1_21identity_decomposer_tEEEvPKT1_PSA_PKT2_PSE_T3_iiT4_)
        /*01c4*/ 	.word	0x00000099


	//----- nvinfo : EIATTR_FRAME_SIZE
	.align		4
.L_123:
        /*01c8*/ 	.byte	0x04, 0x11
        /*01ca*/ 	.short	(.L_125 - .L_124)
	.align		4
.L_124:
        /*01cc*/ 	.word	index@(_ZN3cub18CUB_300001_SM_10006detail10radix_sort31DeviceRadixSortSingleTileKernelINS1_5radix10policy_hubIiiyE10Policy1000ELNS0_9SortOrderE0EiiyNS1_21identity_decomposer_tEEEvPKT1_PSA_PKT2_PSE_T3_iiT4_)
        /*01d0*/ 	.word	0x00000000


	//----- nvinfo : EIATTR_REGCOUNT
	.align		4
.L_125:
        /*01d4*/ 	.byte	0x04, 0x2f
        /*01d6*/ 	.short	(.L_127 - .L_126)
	.align		4
.L_126:
        /*01d8*/ 	.word	index@(_ZN3cub18CUB_300001_SM_10006detail10radix_sort30DeviceRadixSortHistogramKernelINS1_5radix10policy_hubIiiyE10Policy1000ELNS0_9SortOrderE0EiyNS1_21identity_decomposer_tEEEvPT2_PKT1_SA_iiT3_)
        /*01dc*/ 	.word	0x00000020


	//----- nvinfo : EIATTR_FRAME_SIZE
	.align		4
.L_127:
        /*01e0*/ 	.byte	0x04, 0x11
        /*01e2*/ 	.short	(.L_129 - .L_128)
	.align		4
.L_128:
        /*01e4*/ 	.word	index@(_ZN3cub18CUB_300001_SM_10006detail10radix_sort30DeviceRadixSortHistogramKernelINS1_5radix10policy_hubIiiyE10Policy1000ELNS0_9SortOrderE0EiyNS1_21identity_decomposer_tEEEvPT2_PKT1_SA_iiT3_)
        /*01e8*/ 	.word	0x00000000


	//----- nvinfo : EIATTR_REGCOUNT
	.align		4
.L_129:
        /*01ec*/ 	.byte	0x04, 0x2f
        /*01ee*/ 	.short	(.L_131 - .L_130)
	.align		4
.L_130:
        /*01f0*/ 	.word	index@(_ZN3cub18CUB_300001_SM_10006detail10radix_sort33DeviceRadixSortExclusiveSumKernelINS1_5radix10policy_hubIiiyE10Policy1000EyEEvPT0_)
        /*01f4*/ 	.word	0x00000020


	//----- nvinfo : EIATTR_FRAME_SIZE
	.align		4
.L_131:
        /*01f8*/ 	.byte	0x04, 0x11
        /*01fa*/ 	.short	(.L_133 - .L_132)
	.align		4
.L_132:
        /*01fc*/ 	.word	index@(_ZN3cub18CUB_300001_SM_10006detail10radix_sort33DeviceRadixSortExclusiveSumKernelINS1_5radix10policy_hubIiiyE10Policy1000EyEEvPT0_)
        /*0200*/ 	.word	0x00000000


	//----- nvinfo : EIATTR_REGCOUNT
	.align		4
.L_133:
        /*0204*/ 	.byte	0x04, 0x2f
        /*0206*/ 	.short	(.L_135 - .L_134)
	.align		4
.L_134:
        /*0208*/ 	.word	index@(_ZN3cub18CUB_300001_SM_10006detail10radix_sort29DeviceRadixSortOnesweepKernelINS1_5radix10policy_hubIiiyE10Policy1000ELNS0_9SortOrderE0EiiyiiNS1_21identity_decomposer_tEEEvPT5_SB_PT3_PKSC_PT1_PKSG_PT2_PKSK_T4_iiT6_)
        /*020c*/ 	.word	0x00000049


	//----- nvinfo : EIATTR_FRAME_SIZE
	.align		4
.L_135:
        /*0210*/ 	.byte	0x04, 0x11
        /*0212*/ 	.short	(.L_137 - .L_136)
	.align		4
.L_136:
        /*0214*/ 	.word	index@(_ZN3cub18CUB_300001_SM_10006detail10radix_sort29DeviceRadixSortOnesweepKernelINS1_5radix10policy_hubIiiyE10Policy1000ELNS0_9SortOrderE0EiiyiiNS1_21identity_decomposer_tEEEvPT5_SB_PT3_PKSC_PT1_PKSG_PT2_PKSK_T4_iiT6_)
        /*0218*/ 	.word	0x00000000


	//----- nvinfo : EIATTR_MIN_STACK_SIZE
	.align		4
.L_137:
        /*021c*/ 	.byte	0x04, 0x12
        /*021e*/ 	.short	(.L_139 - .L_138)
	.align		4
.L_138:
        /*0220*/ 	.word	index@(_ZN3cub18CUB_300001_SM_10006detail10radix_sort29DeviceRadixSortOnesweepKernelINS1_5radix10policy_hubIiiyE10Policy1000ELNS0_9SortOrderE0EiiyiiNS1_21identity_decomposer_tEEEvPT5_SB_PT3_PKSC_PT1_PKSG_PT2_PKSK_T4_iiT6_)
        /*0224*/ 	.word	0x00000000


	//----- nvinfo : EIATTR_MIN_STACK_SIZE
	.align		4
.L_139:
        /*0228*/ 	.byte	0x04, 0x12
        /*022a*/ 	.short	(.L_141 - .L_140)
	.align		4
.L_140:
        /*022c*/ 	.word	index@(_ZN3cub18CUB_300001_SM_10006detail10radix_sort33DeviceRadixSortExclusiveSumKernelINS1_5radix10policy_hubIiiyE10Policy1000EyEEvPT0_)
        /*0230*/ 	.word	0x00000000


	//----- nvinfo : EIATTR_MIN_STACK_SIZE
	.align		4
.L_141:
        /*0234*/ 	.byte	0x04, 0x12
        /*0236*/ 	.short	(.L_143 - .L_142)
	.align		4
.L_142:
        /*0238*/ 	.word	index@(_ZN3cub18CUB_300001_SM_10006detail10radix_sort30DeviceRadixSortHistogramKernelINS1_5radix10policy_hubIiiyE10Policy1000ELNS0_9SortOrderE0EiyNS1_21identity_decomposer_tEEEvPT2_PKT1_SA_iiT3_)
        /*023c*/ 	.word	0x00000000


	//----- nvinfo : EIATTR_MIN_STACK_SIZE
	.align		4
.L_143:
        /*0240*/ 	.byte	0x04, 0x12
        /*0242*/ 	.short	(.L_145 - .L_144)
	.align		4
.L_144:
        /*0244*/ 	.word	index@(_ZN3cub18CUB_300001_SM_10006detail10radix_sort31DeviceRadixSortSingleTileKernelINS1_5radix10policy_hubIiiyE10Policy1000ELNS0_9SortOrderE0EiiyNS1_21identity_decomposer_tEEEvPKT1_PSA_PKT2_PSE_T3_iiT4_)
        /*0248*/ 	.word	0x00000000


	//----- nvinfo : EIATTR_MIN_STACK_SIZE
	.align		4
.L_145:
        /*024c*/ 	.byte	0x04, 0x12
        /*024e*/ 	.short	(.L_147 - .L_146)
	.align		4
.L_146:
        /*0250*/ 	.word	index@(_ZN3cub18CUB_300001_SM_10006detail10radix_sort29DeviceRadixSortOnesweepKernelINS1_5radix10policy_hubIiN4cuda3std3__45tupleIJfffEEEyE10Policy1000ELNS0_9SortOrderE0EiSA_yiiNS1_21identity_decomposer_tEEEvPT5_SG_PT3_PKSH_PT1_PKSL_PT2_PKSP_T4_iiT6_)
        /*0254*/ 	.word	0x00000000


	//----- nvinfo : EIATTR_MIN_STACK_SIZE
	.align		4
.L_147:
        /*0258*/ 	.byte	0x04, 0x12
        /*025a*/ 	.short	(.L_149 - .L_148)
	.align		4
.L_148:
        /*025c*/ 	.word	index@(_ZN3cub18CUB_300001_SM_10006detail10radix_sort33DeviceRadixSortExclusiveSumKernelINS1_5radix10policy_hubIiN4cuda3std3__45tupleIJfffEEEyE10Policy1000EyEEvPT0_)
        /*0260*/ 	.word	0x00000000


	//----- nvinfo : EIATTR_MIN_STACK_SIZE
	.align		4
.L_149:
        /*0264*/ 	.byte	0x04, 0x12
        /*0266*/ 	.short	(.L_151 - .L_150)
	.align		4
.L_150:
        /*0268*/ 	.word	index@(_ZN3cub18CUB_300001_SM_10006detail10radix_sort30DeviceRadixSortHistogramKernelINS1_5radix10policy_hubIiN4cuda3std3__45tupleIJfffEEEyE10Policy1000ELNS0_9SortOrderE0EiyNS1_21identity_decomposer_tEEEvPT2_PKT1_SF_iiT3_)
        /*026c*/ 	.word	0x00000000


	//----- nvinfo : EIATTR_MIN_STACK_SIZE
	.align		4
.L_151:
        /*0270*/ 	.byte	0x04, 0x12
        /*0272*/ 	.short	(.L_153 - .L_152)
	.align		4
.L_152:
        /*0274*/ 	.word	index@(_ZN3cub18CUB_300001_SM_10006detail10radix_sort31DeviceRadixSortSingleTileKernelINS1_5radix10policy_hubIiN4cuda3std3__45tupleIJfffEEEyE10Policy1000ELNS0_9SortOrderE0EiSA_yNS1_21identity_decomposer_tEEEvPKT1_PSF_PKT2_PSJ_T3_iiT4_)
        /*0278*/ 	.word	0x00000000


	//----- nvinfo : EIATTR_MIN_STACK_SIZE
	.align		4
.L_153:
        /*027c*/ 	.byte	0x04, 0x12
        /*027e*/ 	.short	(.L_155 - .L_154)
	.align		4
.L_154:
        /*0280*/ 	.word	index@(_ZN3cub18CUB_300001_SM_10006detail9transform16transform_kernelINS2_10policy_hubILb1EN4cuda3std3__45tupleIJN6thrust24THRUST_300001_SM_1000_NS6detail15normal_iteratorINSA_7pointerINS8_IJfffEEENSA_8cuda_cub3tagENSA_11use_defaultESH_EEEEEEEE10policy1000ElNS7_10__identityENSA_12zip_iteratorINS8_IJNSA_10device_ptrIfEESQ_SQ_EEEEEJPSE_EEEvT0_iT1_T2_DpNS2_10kernel_argIT3_EE)
        /*0284*/ 	.word	0x00000000


	//----- nvinfo : EIATTR_MIN_STACK_SIZE
	.align		4
.L_155:
        /*0288*/ 	.byte	0x04, 0x12
        /*028a*/ 	.short	(.L_157 - .L_156)
	.align		4
.L_156:
        /*028c*/ 	.word	index@(_ZN3cub18CUB_300001_SM_10006detail9transform16transform_kernelINS2_10policy_hubILb1EN4cuda3std3__45tupleIJN6thrust24THRUST_300001_SM_1000_NS6detail15normal_iteratorINSA_7pointerINS8_IJfffEEENSA_8cuda_cub3tagENSA_11use_defaultESH_EEEEEEEE10policy1000EiNS7_10__identityENSA_12zip_iteratorINS8_IJNSA_10device_ptrIfEESQ_SQ_EEEEEJPSE_EEEvT0_iT1_T2_DpNS2_10kernel_argIT3_EE)
        /*0290*/ 	.word	0x00000000


	//----- nvinfo : EIATTR_MIN_STACK_SIZE
	.align		4
.L_157:
        /*0294*/ 	.byte	0x04, 0x12
        /*0296*/ 	.short	(.L_159 - .L_158)
	.align		4
.L_158:
        /*0298*/ 	.word	index@(_ZN3cub18CUB_300001_SM_10006detail9transform16transform_kernelINS2_10policy_hubILb1EN4cuda3std3__45tupleIJN6thrust24THRUST_300001_SM_1000_NS12zip_iteratorINS8_IJNSA_10device_ptrIfEESD_SD_EEEEEEEEE10policy1000ElNS7_10__identityENSA_7pointerINS8_IJfffEEENSA_8cuda_cub3tagENSA_11use_defaultESO_EEJSF_EEEvT0_iT1_T2_DpNS2_10kernel_argIT3_EE)
        /*029c*/ 	.word	0x00000000


	//----- nvinfo : EIATTR_MIN_STACK_SIZE
	.align		4
.L_159:
        /*02a0*/ 	.byte	0x04, 0x12
        /*02a2*/ 	.short	(.L_161 - .L_160)
	.align		4
.L_160:
        /*02a4*/ 	.word	index@(_ZN3cub18CUB_300001_SM_10006detail9transform16transform_kernelINS2_10policy_hubILb1EN4cuda3std3__45tupleIJN6thrust24THRUST_300001_SM_1000_NS12zip_iteratorINS8_IJNSA_10device_ptrIfEESD_SD_EEEEEEEEE10policy1000EiNS7_10__identityENSA_7pointerINS8_IJfffEEENSA_8cuda_cub3tagENSA_11use_defaultESO_EEJSF_EEEvT0_iT1_T2_DpNS2_10kernel_argIT3_EE)
        /*02a8*/ 	.word	0x00000000


	//----- nvinfo : EIATTR_MIN_STACK_SIZE
	.align		4
.L_161:
        /*02ac*/ 	.byte	0x04, 0x12
        /*02ae*/ 	.short	(.L_163 - .L_162)
	.align		4
.L_162:
        /*02b0*/ 	.word	index@(_ZN3cub18CUB_300001_SM_10006detail11EmptyKernelIvEEvv)
        /*02b4*/ 	.word	0x00000000


	//----- nvinfo : EIATTR_MIN_STACK_SIZE
	.align		4
.L_163:
        /*02b8*/ 	.byte	0x04, 0x12
        /*02ba*/ 	.short	(.L_165 - .L_164)
	.align		4
.L_164:
        /*02bc*/ 	.word	index@(_Z8checkmaxiPiS_)
        /*02c0*/ 	.word	0x00000000


	//----- nvinfo : EIATTR_MIN_STACK_SIZE
	.align		4
.L_165:
        /*02c4*/ 	.byte	0x04, 0x12
        /*02c6*/ 	.short	(.L_167 - .L_166)
	.align		4
.L_166:
        /*02c8*/ 	.word	index@(_Z19find_maximum_kernelPiS_S_S_i)
        /*02cc*/ 	.word	0x00000000


	//----- nvinfo : EIATTR_MIN_STACK_SIZE
	.align		4
.L_167:
        /*02d0*/ 	.byte	0x04, 0x12
        /*02d2*/ 	.short	(.L_169 - .L_168)
	.align		4
.L_168:
        /*02d4*/ 	.word	index@(_Z10searchGridPfS_S_PiS0_S_S_S_S_S_S_iiS0_i)
        /*02d8*/ 	.word	0x00000000


	//----- nvinfo : EIATTR_MIN_STACK_SIZE
	.align		4
.L_169:
        /*02dc*/ 	.byte	0x04, 0x12
        /*02de*/ 	.short	(.L_171 - .L_170)
	.align		4
.L_170:
        /*02e0*/ 	.word	index@(_Z7gridvalPiS_PfS0_S0_i)
        /*02e4*/ 	.word	0x00000000


	//----- nvinfo : EIATTR_MIN_STACK_SIZE
	.align		4
.L_171:
        /*02e8*/ 	.byte	0x04, 0x12
        /*02ea*/ 	.short	(.L_173 - .L_172)
	.align		4
.L_172:
        /*02ec*/ 	.word	index@(_Z9distsQminPfS_S_S_S_S_iS_S_S_)
        /*02f0*/ 	.word	0x00000000


	//----- nvinfo : EIATTR_MIN_STACK_SIZE
	.align		4
.L_173:
        /*02f4*/ 	.byte	0x04, 0x12
        /*02f6*/ 	.short	(.L_175 - .L_174)
	.align		4
.L_174:
        /*02f8*/ 	.word	index@(_Z13findCellStartPiiS_)
        /*02fc*/ 	.word	0x00000000


	//----- nvinfo : EIATTR_MIN_STACK_SIZE
	.align		4
.L_175:
        /*0300*/ 	.byte	0x04, 0x12
        /*0302*/ 	.short	(.L_177 - .L_176)
	.align		4
.L_176:
        /*0304*/ 	.word	index@(_Z17findCellStartendsPiiS_S_)
        /*0308*/ 	.word	0x00000000


	//----- nvinfo : EIATTR_MIN_STACK_SIZE
	.align		4
.L_177:
        /*030c*/ 	.byte	0x04, 0x12
        /*030e*/ 	.short	(.L_179 - .L_178)
	.align		4
.L_178:
        /*0310*/ 	.word	index@(_Z11generatekeyPfS_S_iPii)
        /*0314*/ 	.word	0x00000000
.L_179:


//--------------------- .nv.compat                --------------------------
	.section	.nv.compat,"",@"SHT_CUDA_COMPAT_INFO"
	.align	4
        /*0000*/ 	.byte	0x02, 0x09, 0x00, 0x00, 0x02, 0x02, 0x01, 0x00, 0x02, 0x05, 0x05, 0x00, 0x03, 0x07, 0x01, 0x01
        /*0010*/ 	.byte	0x02, 0x03, 0x00, 0x00, 0x02, 0x06, 0x01, 0x00, 0x04, 0x0b, 0x08, 0x00, 0x01, 0x00, 0x00, 0x00
        /*0020*/ 	.byte	0x00, 0x00, 0x00, 0x00


//--------------------- .nv.info._ZN3cub18CUB_300001_SM_10006detail10radix_sort29DeviceRadixSortOnesweepKernelINS1_5radix10policy_hubIiiyE10Policy1000ELNS0_9SortOrderE0EiiyiiNS1_21identity_decomposer_tEEEvPT5_SB_PT3_PKSC_PT1_PKSG_PT2_PKSK_T4_iiT6_ --------------------------
	.section	.nv.info._ZN3cub18CUB_300001_SM_10006detail10radix_sort29DeviceRadixSortOnesweepKernelINS1_5radix10policy_hubIiiyE10Policy1000ELNS0_9SortOrderE0EiiyiiNS1_21identity_decomposer_tEEEvPT5_SB_PT3_PKSC_PT1_PKSG_PT2_PKSK_T4_iiT6_,"",@"SHT_CUDA_INFO"
	.sectionflags	@""
	.align	4


	//----- nvinfo : EIATTR_CUDA_API_VERSION
	.align		4
        /*0000*/ 	.byte	0x04, 0x37
        /*0002*/ 	.short	(.L_181 - .L_180)
.L_180:
        /*0004*/ 	.word	0x00000082


	//----- nvinfo : EIATTR_KPARAM_INFO
	.align		4
.L_181:
        /*0008*/ 	.byte	0x04, 0x17
        /*000a*/ 	.short	(.L_183 - .L_182)
.L_182:
        /*000c*/ 	.word	0x00000000
        /*0010*/ 	.short	0x000b
        /*0012*/ 	.short	0x004c
        /*0014*/ 	.byte	0x00, 0xf0, 0x05, 0x00


	//----- nvinfo : EIATTR_KPARAM_INFO
	.align		4
.L_183:
        /*0018*/ 	.byte	0x04, 0x17
        /*001a*/ 	.short	(.L_185 - .L_184)
.L_184:
        /*001c*/ 	.word	0x00000000
        /*0020*/ 	.short	0x000a
        /*0022*/ 	.short	0x0048
        /*0024*/ 	.byte	0x00, 0xf0, 0x11, 0x00


	//----- nvinfo : EIATTR_KPARAM_INFO
	.align		4
.L_185:
        /*0028*/ 	.byte	0x04, 0x17
        /*002a*/ 	.short	(.L_187 - .L_186)
.L_186:
        /*002c*/ 	.word	0x00000000
        /*0030*/ 	.short	0x0009
        /*0032*/ 	.short	0x0044
        /*0034*/ 	.byte	0x00, 0xf0, 0x11, 0x00


	//----- nvinfo : EIATTR_KPARAM_INFO
	.align		4
.L_187:
        /*0038*/ 	.byte	0x04, 0x17
        /*003a*/ 	.short	(.L_189 - .L_188)
.L_188:
        /*003c*/ 	.word	0x00000000
        /*0040*/ 	.short	0x0008
        /*0042*/ 	.short	0x0040
        /*0044*/ 	.byte	0x00, 0xf0, 0x11, 0x00


	//----- nvinfo : EIATTR_KPARAM_INFO
	.align		4
.L_189:
        /*0048*/ 	.byte	0x04, 0x17
        /*004a*/ 	.short	(.L_191 - .L_190)
.L_190:
        /*004c*/ 	.word	0x00000000
        /*0050*/ 	.short	0x0007
        /*0052*/ 	.short	0x0038
        /*0054*/ 	.byte	0x00, 0xf5, 0x21, 0x00


	//----- nvinfo : EIATTR_KPARAM_INFO
	.align		4
.L_191:
        /*0058*/ 	.byte	0x04, 0x17
        /*005a*/ 	.short	(.L_193 - .L_192)
.L_192:
        /*005c*/ 	.word	0x00000000
        /*0060*/ 	.short	0x0006
        /*0062*/ 	.short	0x0030
        /*0064*/ 	.byte	0x00, 0xf5, 0x21, 0x00


	//----- nvinfo : EIATTR_KPARAM_INFO
	.align		4
.L_193:
        /*0068*/ 	.byte	0x04, 0x17
        /*006a*/ 	.short	(.L_195 - .L_194)
.L_194:
        /*006c*/ 	.word	0x00000000
        /*0070*/ 	.short	0x0005
        /*0072*/ 	.short	0x0028
        /*0074*/ 	.byte	0x00, 0xf5, 0x21, 0x00


	//----- nvinfo : EIATTR_KPARAM_INFO
	.align		4
.L_195:
        /*0078*/ 	.byte	0x04, 0x17
        /*007a*/ 	.short	(.L_197 - .L_196)
.L_196:
        /*007c*/ 	.word	0x00000000
        /*0080*/ 	.short	0x0004
        /*0082*/ 	.short	0x0020
        /*0084*/ 	.byte	0x00, 0xf5, 0x21, 0x00


	//----- nvinfo : EIATTR_KPARAM_INFO
	.align		4
.L_197:
        /*0088*/ 	.byte	0x04, 0x17
        /*008a*/ 	.short	(.L_199 - .L_198)
.L_198:
        /*008c*/ 	.word	0x00000000
        /*0090*/ 	.short	0x0003
        /*0092*/ 	.short	0x0018
        /*0094*/ 	.byte	0x00, 0xf5, 0x21, 0x00


	//----- nvinfo : EIATTR_KPARAM_INFO
	.align		4
.L_199:
        /*0098*/ 	.byte	0x04, 0x17
        /*009a*/ 	.short	(.L_201 - .L_200)
.L_200:
        /*009c*/ 	.word	0x00000000
        /*00a0*/ 	.short	0x0002
        /*00a2*/ 	.short	0x0010
        /*00a4*/ 	.byte	0x00, 0xf5, 0x21, 0x00


	//----- nvinfo : EIATTR_KPARAM_INFO
	.align		4
.L_201:
        /*00a8*/ 	.byte	0x04, 0x17
        /*00aa*/ 	.short	(.L_203 - .L_202)
.L_202:
        /*00ac*/ 	.word	0x00000000
        /*00b0*/ 	.short	0x0001
        /*00b2*/ 	.short	0x0008
        /*00b4*/ 	.byte	0x00, 0xf5, 0x21, 0x00


	//----- nvinfo : EIATTR_KPARAM_INFO
	.align		4
.L_203:
        /*00b8*/ 	.byte	0x04, 0x17
        /*00ba*/ 	.short	(.L_205 - .L_204)
.L_204:
        /*00bc*/ 	.word	0x00000000
        /*00c0*/ 	.short	0x0000
        /*00c2*/ 	.short	0x0000
        /*00c4*/ 	.byte	0x00, 0xf5, 0x21, 0x00


	//----- nvinfo : EIATTR_SPARSE_MMA_MASK
	.align		4
.L_205:
        /*00c8*/ 	.byte	0x03, 0x50
        /*00ca*/ 	.short	0x0000


	//----- nvinfo : EIATTR_MAXREG_COUNT
	.align		4
        /*00cc*/ 	.byte	0x03, 0x1b
        /*00ce*/ 	.short	0x00a8


	//----- nvinfo : EIATTR_NUM_BARRIERS
	.align		4
        /*00d0*/ 	.byte	0x02, 0x4c
        /*00d2*/ 	.byte	0x01
	.zero		1


	//----- nvinfo : EIATTR_MERCURY_ISA_VERSION
	.align		4
        /*00d4*/ 	.byte	0x03, 0x5f
        /*00d6*/ 	.short	0x0101


	//----- nvinfo : EIATTR_COOP_GROUP_MASK_REGIDS
	.align		4
        /*00d8*/ 	.byte	0x04, 0x29
        /*00da*/ 	.short	(.L_207 - .L_206)


	//   ....[0]....
.L_206:
        /*00dc*/ 	.word	0xffffffff


	//   ....[1]....
        /*00e0*/ 	.word	0x05000006


	//   ....[2]....
        /*00e4*/ 	.word	0xffffffff


	//   ....[3]....
        /*00e8*/ 	.word	0xffffffff


	//   ....[4]....
        /*00ec*/ 	.word	0xffffffff


	//   ....[5]....
        /*00f0*/ 	.word	0xffffffff


	//   ....[6]....
        /*00f4*/ 	.word	0xffffffff


	//   ....[7]....
        /*00f8*/ 	.word	0xffffffff


	//   ....[8]....
        /*00fc*/ 	.word	0xffffffff


	//   ....[9]....
        /*0100*/ 	.word	0xffffffff


	//   ....[10]....
        /*0104*/ 	.word	0xffffffff


	//   ....[11]....
        /*0108*/ 	.word	0xffffffff


	//   ....[12]....
        /*010c*/ 	.word	0xffffffff


	//   ....[13]....
        /*0110*/ 	.word	0xffffffff


	//   ....[14]....
        /*0114*/ 	.word	0xffffffff


	//   ....[15]....
        /*0118*/ 	.word	0xffffffff


	//   ....[16]....
        /*011c*/ 	.word	0xffffffff


	//   ....[17]....
        /*0120*/ 	.word	0xffffffff


	//   ....[18]....
        /*0124*/ 	.word	0xffffffff


	//   ....[19]....
        /*0128*/ 	.word	0xffffffff


	//   ....[20]....
        /*012c*/ 	.word	0xffffffff


	//   ....[21]....
        /*0130*/ 	.word	0xffffffff


	//   ....[22]....
        /*0134*/ 	.word	0xffffffff


	//   ....[23]....
        /*0138*/ 	.word	0xffffffff


	//   ....[24]....
        /*013c*/ 	.word	0xffffffff


	//   ....[25]....
        /*0140*/ 	.word	0xffffffff


	//   ....[26]....
        /*0144*/ 	.word	0xffffffff


	//   ....[27]....
        /*0148*/ 	.word	0xffffffff


	//   ....[28]....
        /*014c*/ 	.word	0xffffffff


	//   ....[29]....
        /*0150*/ 	.word	0xffffffff


	//   ....[30]....
        /*0154*/ 	.word	0xffffffff


	//   ....[31]....
        /*0158*/ 	.word	0xffffffff


	//   ....[32]....
        /*015c*/ 	.word	0xffffffff


	//   ....[33]....
        /*0160*/ 	.word	0xffffffff


	//   ....[34]....
        /*0164*/ 	.word	0xffffffff


	//   ....[35]....
        /*0168*/ 	.word	0xffffffff


	//   ....[36]....
        /*016c*/ 	.word	0xffffffff


	//   ....[37]....
        /*0170*/ 	.word	0xffffffff


	//   ....[38]....
        /*0174*/ 	.word	0xffffffff


	//   ....[39]....
        /*0178*/ 	.word	0xffffffff


	//   ....[40]....
        /*017c*/ 	.word	0xffffffff


	//   ....[41]....
        /*0180*/ 	.word	0xffffffff


	//   ....[42]....
        /*0184*/ 	.word	0xffffffff


	//   ....[43]....
        /*0188*/ 	.word	0xffffffff


	//   ....[44]....
        /*018c*/ 	.word	0xffffffff


	//   ....[45]....
        /*0190*/ 	.word	0xffffffff


	//   ....[46]....
        /*0194*/ 	.word	0xffffffff


	//   ....[47]....
        /*0198*/ 	.word	0xffffffff


	//   ....[48]....
        /*019c*/ 	.word	0xffffffff


	//   ....[49]....
        /*01a0*/ 	.word	0xffffffff


	//   ....[50]....
        /*01a4*/ 	.word	0xffffffff


	//   ....[51]....
        /*01a8*/ 	.word	0xffffffff


	//   ....[52]....
        /*01ac*/ 	.word	0xffffffff


	//   ....[53]....
        /*01b0*/ 	.word	0xffffffff


	//   ....[54]....
        /*01b4*/ 	.word	0xffffffff


	//   ....[55]....
        /*01b8*/ 	.word	0xffffffff


	//   ....[56]....
        /*01bc*/ 	.word	0xffffffff


	//   ....[57]....
        /*01c0*/ 	.word	0xffffffff


	//   ....[58]....
        /*01c4*/ 	.word	0xffffffff


	//   ....[59]....
        /*01c8*/ 	.word	0xffffffff


	//   ....[60]....
        /*01cc*/ 	.word	0xffffffff


	//   ....[61]....
        /*01d0*/ 	.word	0xffffffff


	//   ....[62]....
        /*01d4*/ 	.word	0xffffffff


	//   ....[63]....
        /*01d8*/ 	.word	0xffffffff


	//   ....[64]....
        /*01dc*/ 	.word	0xffffffff


	//   ....[65]....
        /*01e0*/ 	.word	0xffffffff


	//   ....[66]....
        /*01e4*/ 	.word	0xffffffff


	//   ....[67]....
        /*01e8*/ 	.word	0xffffffff


	//   ....[68]....
        /*01ec*/ 	.word	0xffffffff


	//   ....[69]....
        /*01f0*/ 	.word	0xffffffff


	//   ....[70]....
        /*01f4*/ 	.word	0xffffffff


	//   ....[71]....
        /*01f8*/ 	.word	0xffffffff


	//   ....[72]....
        /*01fc*/ 	.word	0xffffffff


	//   ....[73]....
        /*0200*/ 	.word	0xffffffff


	//   ....[74]....
        /*0204*/ 	.word	0xffffffff


	//   ....[75]....
        /*0208*/ 	.word	0xffffffff


	//   ....[76]....
        /*020c*/ 	.word	0xffffffff


	//   ....[77]....
        /*0210*/ 	.word	0xffffffff


	//   ....[78]....
        /*0214*/ 	.word	0xffffffff


	//   ....[79]....
        /*0218*/ 	.word	0xffffffff


	//   ....[80]....
        /*021c*/ 	.word	0xffffffff


	//   ....[81]....
        /*0220*/ 	.word	0xffffffff


	//   ....[82]....
        /*0224*/ 	.word	0xffffffff


	//   ....[83]....
        /*0228*/ 	.word	0xffffffff


	//   ....[84]....
        /*022c*/ 	.word	0xffffffff


	//   ....[85]....
        /*0230*/ 	.word	0xffffffff


	//   ....[86]....
        /*0234*/ 	.word	0xffffffff


	//   ....[87]....
        /*0238*/ 	.word	0xffffffff


	//   ....[88]....
        /*023c*/ 	.word	0xffffffff


	//   ....[89]....
        /*0240*/ 	.word	0xffffffff


	//   ....[90]....
        /*0244*/ 	.word	0xffffffff


	//   ....[91]....
        /*0248*/ 	.word	0xffffffff


	//   ....[92]....
        /*024c*/ 	.word	0xffffffff


	//   ....[93]....
        /*0250*/ 	.word	0xffffffff


	//   ....[94]....
        /*0254*/ 	.word	0xffffffff


	//   ....[95]....
        /*0258*/ 	.word	0xffffffff


	//   ....[96]....
        /*025c*/ 	.word	0xffffffff


	//   ....[97]....
        /*0260*/ 	.word	0xffffffff


	//   ....[98]....
        /*0264*/ 	.word	0xffffffff


	//   ....[99]....
        /*0268*/ 	.word	0xffffffff


	//   ....[100]....
        /*026c*/ 	.word	0xffffffff


	//   ....[101]....
        /*0270*/ 	.word	0xffffffff


	//   ....[102]....
        /*0274*/ 	.word	0xffffffff


	//   ....[103]....
        /*0278*/ 	.word	0xffffffff


	//   ....[104]....
        /*027c*/ 	.word	0xffffffff


	//   ....[105]....
        /*0280*/ 	.word	0xffffffff


	//   ....[106]....
        /*0284*/ 	.word	0xffffffff


	//   ....[107]....
        /*0288*/ 	.word	0xffffffff


	//   ....[108]....
        /*028c*/ 	.word	0xffffffff


	//   ....[109]....
        /*0290*/ 	.word	0xffffffff


	//   ....[110]....
        /*0294*/ 	.word	0xffffffff


	//   ....[111]....
        /*0298*/ 	.word	0xffffffff


	//   ....[112]....
        /*029c*/ 	.word	0xffffffff


	//   ....[113]....
        /*02a0*/ 	.word	0xffffffff


	//   ....[114]....
        /*02a4*/ 	.word	0xffffffff


	//   ....[115]....
        /*02a8*/ 	.word	0xffffffff


	//   ....[116]....
        /*02ac*/ 	.word	0xffffffff


	//   ....[117]....
        /*02b0*/ 	.word	0xffffffff


	//   ....[118]....
        /*02b4*/ 	.word	0xffffffff


	//   ....[119]....
        /*02b8*/ 	.word	0xffffffff


	//   ....[120]....
        /*02bc*/ 	.word	0xffffffff


	//   ....[121]....
        /*02c0*/ 	.word	0xffffffff


	//   ....[122]....
        /*02c4*/ 	.word	0xffffffff


	//   ....[123]....
        /*02c8*/ 	.word	0xffffffff


	//   ....[124]....
        /*02cc*/ 	.word	0xffffffff


	//   ....[125]....
        /*02d0*/ 	.word	0xffffffff


	//   ....[126]....
        /*02d4*/ 	.word	0xffffffff


	//   ....[127]....
        /*02d8*/ 	.word	0xffffffff


	//   ....[128]....
        /*02dc*/ 	.word	0xffffffff


	//   ....[129]....
        /*02e0*/ 	.word	0xffffffff


	//   ....[130]....
        /*02e4*/ 	.word	0xffffffff


	//   ....[131]....
        /*02e8*/ 	.word	0xffffffff


	//   ....[132]....
        /*02ec*/ 	.word	0xffffffff


	//   ....[133]....
        /*02f0*/ 	.word	0xffffffff


	//   ....[134]....
        /*02f4*/ 	.word	0xffffffff


	//   ....[135]....
        /*02f8*/ 	.word	0xffffffff


	//   ....[136]....
        /*02fc*/ 	.word	0xffffffff


	//   ....[137]....
        /*0300*/ 	.word	0xffffffff


	//   ....[138]....
        /*0304*/ 	.word	0xffffffff


	//   ....[139]....
        /*0308*/ 	.word	0xffffffff


	//   ....[140]....
        /*030c*/ 	.word	0xffffffff


	//   ....[141]....
        /*0310*/ 	.word	0xffffffff


	//   ....[142]....
        /*0314*/ 	.word	0xffffffff


	//   ....[143]....
        /*0318*/ 	.word	0xffffffff


	//   ....[144]....
        /*031c*/ 	.word	0xffffffff


	//   ....[145]....
        /*0320*/ 	.word	0xffffffff


	//   ....[146]....
        /*0324*/ 	.word	0xffffffff


	//   ....[147]....
        /*0328*/ 	.word	0xffffffff


	//   ....[148]....
        /*032c*/ 	.word	0xffffffff


	//   ....[149]....
        /*0330*/ 	.word	0xffffffff


	//   ....[150]....
        /*0334*/ 	.word	0xffffffff


	//   ....[151]....
        /*0338*/ 	.word	0xffffffff


	//   ....[152]....
        /*033c*/ 	.word	0xffffffff


	//   ....[153]....
        /*0340*/ 	.word	0xffffffff


	//   ....[154]....
        /*0344*/ 	.word	0xffffffff


	//   ....[155]....
        /*0348*/ 	.word	0xffffffff


	//   ....[156]....
        /*034c*/ 	.word	0xffffffff


	//   ....[157]....
        /*0350*/ 	.word	0xffffffff


	//   ....[158]....
        /*0354*/ 	.word	0xffffffff


	//   ....[159]....
        /*0358*/ 	.word	0xffffffff


	//   ....[160]....
        /*035c*/ 	.word	0x05000006


	//   ....[161]....
        /*0360*/ 	.word	0xffffffff


	//   ....[162]....
        /*0364*/ 	.word	0xffffffff


	//   ....[163]....
        /*0368*/ 	.word	0xffffffff


	//   ....[164]....
        /*036c*/ 	.word	0xffffffff


	//   ....[165]....
        /*0370*/ 	.word	0xffffffff


	//   ....[166]....
        /*0374*/ 	.word	0xffffffff


	//   ....[167]....
        /*0378*/ 	.word	0xffffffff


	//   ....[168]....
        /*037c*/ 	.word	0xffffffff


	//   ....[169]....
        /*0380*/ 	.word	0xffffffff


	//   ....[170]....
        /*0384*/ 	.word	0xffffffff


	//   ....[171]....
        /*0388*/ 	.word	0xffffffff


	//   ....[172]....
        /*038c*/ 	.word	0xffffffff


	//   ....[173]....
        /*0390*/ 	.word	0xffffffff


	//   ....[174]....
        /*0394*/ 	.word	0xffffffff


	//   ....[175]....
        /*0398*/ 	.word	0xffffffff


	//   ....[176]....
        /*039c*/ 	.word	0xffffffff


	//   ....[177]....
        /*03a0*/ 	.word	0xffffffff


	//   ....[178]....
        /*03a4*/ 	.word	0xffffffff


	//   ....[179]....
        /*03a8*/ 	.word	0xffffffff


	//   ....[180]....
        /*03ac*/ 	.word	0xffffffff


	//   ....[181]....
        /*03b0*/ 	.word	0xffffffff


	//   ....[182]....
        /*03b4*/ 	.word	0xffffffff


	//   ....[183]....
        /*03b8*/ 	.word	0xffffffff


	//   ....[184]....
        /*03bc*/ 	.word	0xffffffff


	//   ....[185]....
        /*03c0*/ 	.word	0xffffffff


	//   ....[186]....
        /*03c4*/ 	.word	0xffffffff


	//   ....[187]....
        /*03c8*/ 	.word	0xffffffff


	//   ....[188]....
        /*03cc*/ 	.word	0xffffffff


	//   ....[189]....
        /*03d0*/ 	.word	0xffffffff


	//   ....[190]....
        /*03d4*/ 	.word	0xffffffff


	//   ....[191]....
        /*03d8*/ 	.word	0xffffffff


	//   ....[192]....
        /*03dc*/ 	.word	0xffffffff


	//   ....[193]....
        /*03e0*/ 	.word	0xffffffff


	//   ....[194]....
        /*03e4*/ 	.word	0xffffffff


	//   ....[195]....
        /*03e8*/ 	.word	0xffffffff


	//   ....[196]....
        /*03ec*/ 	.word	0xffffffff


	//   ....[197]....
        /*03f0*/ 	.word	0xffffffff


	//   ....[198]....
        /*03f4*/ 	.word	0xffffffff


	//   ....[199]....
        /*03f8*/ 	.word	0xffffffff


	//   ....[200]....
        /*03fc*/ 	.word	0xffffffff


	//   ....[201]....
        /*0400*/ 	.word	0xffffffff


	//   ....[202]....
        /*0404*/ 	.word	0xffffffff


	//   ....[203]....
        /*0408*/ 	.word	0xffffffff


	//   ....[204]....
        /*040c*/ 	.word	0xffffffff


	//   ....[205]....
        /*0410*/ 	.word	0xffffffff


	//   ....[206]....
        /*0414*/ 	.word	0xffffffff


	//   ....[207]....
        /*0418*/ 	.word	0xffffffff


	//   ....[208]....
        /*041c*/ 	.word	0xffffffff


	//   ....[209]....
        /*0420*/ 	.word	0xffffffff


	//   ....[210]....
        /*0424*/ 	.word	0xffffffff


	//   ....[211]....
        /*0428*/ 	.word	0xffffffff


	//   ....[212]....
        /*042c*/ 	.word	0xffffffff


	//   ....[213]....
        /*0430*/ 	.word	0xffffffff


	//   ....[214]....
        /*0434*/ 	.word	0xffffffff


	//   ....[215]....
        /*0438*/ 	.word	0xffffffff


	//   ....[216]....
        /*043c*/ 	.word	0xffffffff


	//   ....[217]....
        /*0440*/ 	.word	0xffffffff


	//   ....[218]....
        /*0444*/ 	.word	0xffffffff


	//   ....[219]....
        /*0448*/ 	.word	0xffffffff


	//   ....[220]....
        /*044c*/ 	.word	0xffffffff


	//   ....[221]....
        /*0450*/ 	.word	0xffffffff


	//   ....[222]....
        /*0454*/ 	.word	0xffffffff


	//   ....[223]....
        /*0458*/ 	.word	0xffffffff


	//   ....[224]....
        /*045c*/ 	.word	0xffffffff


	//   ....[225]....
        /*0460*/ 	.word	0xffffffff


	//   ....[226]....
        /*0464*/ 	.word	0xffffffff


	//   ....[227]....
        /*0468*/ 	.word	0xffffffff


	//   ....[228]....
        /*046c*/ 	.word	0xffffffff


	//   ....[229]....
        /*0470*/ 	.word	0x0500002f


	//   ....[230]....
        /*0474*/ 	.word	0x0500002f


	//   ....[231]....
        /*0478*/ 	.word	0x0500002f


	//   ....[232]....
        /*047c*/ 	.word	0x0500002f


	//   ....[233]....
        /*0480*/ 	.word	0x0500002f


	//----- nvinfo : EIATTR_COOP_GROUP_INSTR_OFFSETS
	.align		4
.L_207:
        /*0484*/ 	.byte	0x04, 0x28
        /*0486*/ 	.short	(.L_209 - .L_208)


	//   ....[0]....
.L_208:
        /*0488*/ 	.word	0x00000e40


	//   ....[1]....
        /*048c*/ 	.word	0x00001890


	//   ....[2]....
        /*0490*/ 	.word	0x00002ad0


	//   ....[3]....
        /*0494*/ 	.word	0x00002af0


	//   ....[4]....
        /*0498*/ 	.word	0x00002b10


	//   ....[5]....
        /*049c*/ 	.word	0x00002b30


	//   ....[6]....
        /*04a0*/ 	.word	0x00002b50


	//   ....[7]....
        /*04a4*/ 	.word	0x00003000


	//   ....[8]....
        /*04a8*/ 	.word	0x00003010


	//   ....[9]....
        /*04ac*/ 	.word	0x00003030


	//   ....[10]....
        /*04b0*/ 	.word	0x00003050


	//   ....[11]....
        /*04b4*/ 	.word	0x000030a0


	//   ....[12]....
        /*04b8*/ 	.word	0x000030d0


	//   ....[13]....
        /*04bc*/ 	.word	0x00003120


	//   ....[14]....
        /*04c0*/ 	.word	0x00003160


	//   ....[15]....
        /*04c4*/ 	.word	0x00003250


	//   ....[16]....
        /*04c8*/ 	.word	0x00003280


	//   ....[17]....
        /*04cc*/ 	.word	0x00003290


	//   ....[18]....
        /*04d0*/ 	.word	0x000032b0


	//   ....[19]....
        /*04d4*/ 	.word	0x000032f0


	//   ....[20]....
        /*04d8*/ 	.word	0x00003320


	//   ....[21]....
        /*04dc*/ 	.word	0x00003360


	//   ....[22]....
        /*04e0*/ 	.word	0x00003380


	//   ....[23]....
        /*04e4*/ 	.word	0x000033a0


	//   ....[24]....
        /*04e8*/ 	.word	0x00003490


	//   ....[25]....
        /*04ec*/ 	.word	0x000034c0


	//   ....[26]....
        /*04f0*/ 	.word	0x000034d0


	//   ....[27]....
        /*04f4*/ 	.word	0x000034f0


	//   ....[28]....
        /*04f8*/ 	.word	0x00003530


	//   ....[29]....
        /*04fc*/ 	.word	0x00003560


	//   ....[30]....
        /*0500*/ 	.word	0x000035a0


	//   ....[31]....
        /*0504*/ 	.word	0x000035c0


	//   ....[32]....
        /*0508*/ 	.word	0x000035e0


	//   ....[33]....
        /*050c*/ 	.word	0x000036d0


	//   ....[34]....
        /*0510*/ 	.word	0x00003700


	//   ....[35]....
        /*0514*/ 	.word	0x00003710


	//   ....[36]....
        /*0518*/ 	.word	0x00003730


	//   ....[37]....
        /*051c*/ 	.word	0x00003770


	//   ....[38]....
        /*0520*/ 	.word	0x000037a0


	//   ....[39]....
        /*0524*/ 	.word	0x000037e0


	//   ....[40]....
        /*0528*/ 	.word	0x00003800


	//   ....[41]....
        /*052c*/ 	.word	0x00003820


	//   ....[42]....
        /*0530*/ 	.word	0x00003930


	//   ....[43]....
        /*0534*/ 	.word	0x00003960


	//   ....[44]....
        /*0538*/ 	.word	0x00003970


	//   ....[45]....
        /*053c*/ 	.word	0x00003990


	//   ....[46]....
        /*0540*/ 	.word	0x000039d0


	//   ....[47]....
        /*0544*/ 	.word	0x00003a00


	//   ....[48]....
        /*0548*/ 	.word	0x00003a40


	//   ....[49]....
        /*054c*/ 	.word	0x00003a60


	//   ....[50]....
        /*0550*/ 	.word	0x00003a80


	//   ....[51]....
        /*0554*/ 	.word	0x00003b90


	//   ....[52]....
        /*0558*/ 	.word	0x00003bc0


	//   ....[53]....
        /*055c*/ 	.word	0x00003bd0


	//   ....[54]....
        /*0560*/ 	.word	0x00003bf0


	//   ....[55]....
        /*0564*/ 	.word	0x00003c30


	//   ....[56]....
        /*0568*/ 	.word	0x00003c60


	//   ....[57]....
        /*056c*/ 	.word	0x00003ca0


	//   ....[58]....
        /*0570*/ 	.word	0x00003cc0


	//   ....[59]....
        /*0574*/ 	.word	0x00003ce0


	//   ....[60]....
        /*0578*/ 	.word	0x00003df0


	//   ....[61]....
        /*057c*/ 	.word	0x00003e20


	//   ....[62]....
        /*0580*/ 	.word	0x00003e30


	//   ....[63]....
        /*0584*/ 	.word	0x00003e50


	//   ....[64]....
        /*0588*/ 	.word	0x00003e90


	//   ....[65]....
        /*058c*/ 	.word	0x00003ec0


	//   ....[66]....
        /*0590*/ 	.word	0x00003f00


	//   ....[67]....
        /*0594*/ 	.word	0x00003f20


	//   ....[68]....
        /*0598*/ 	.word	0x00003f40


	//   ....[69]....
        /*059c*/ 	.word	0x00004050


	//   ....[70]....
        /*05a0*/ 	.word	0x00004080


	//   ....[71]....
        /*05a4*/ 	.word	0x00004090


	//   ....[72]....
        /*05a8*/ 	.word	0x000040b0


	//   ....[73]....
        /*05ac*/ 	.word	0x000040f0


	//   ....[74]....
        /*05b0*/ 	.word	0x00004120


	//   ....[75]....
        /*05b4*/ 	.word	0x00004160


	//   ....[76]....
        /*05b8*/ 	.word	0x00004180


	//   ....[77]....
        /*05bc*/ 	.word	0x000041a0


	//   ....[78]....
        /*05c0*/ 	.word	0x000042b0


	//   ....[79]....
        /*05c4*/ 	.word	0x00004300


	//   ....[80]....
        /*05c8*/ 	.word	0x00004310


	//   ....[81]....
        /*05cc*/ 	.word	0x00004330


	//   ....[82]....
        /*05d0*/ 	.word	0x00004370


	//   ....[83]....
        /*05d4*/ 	.word	0x000043a0


	//   ....[84]....
        /*05d8*/ 	.word	0x000043e0


	//   ....[85]....
        /*05dc*/ 	.word	0x00004400


	//   ....[86]....
        /*05e0*/ 	.word	0x00004420


	//   ....[87]....
        /*05e4*/ 	.word	0x00004510


	//   ....[88]....
        /*05e8*/ 	.word	0x00004560


	//   ....[89]....
        /*05ec*/ 	.word	0x00004570


	//   ....[90]....
        /*05f0*/ 	.word	0x000045a0


	//   ....[91]....
        /*05f4*/ 	.word	0x000045c0


	//   ....[92]....
        /*05f8*/ 	.word	0x00004610


	//   ....[93]....
        /*05fc*/ 	.word	0x00004630


	//   ....[94]....
        /*0600*/ 	.word	0x00004670


	//   ....[95]....
        /*0604*/ 	.word	0x00004690


	//   ....[96]....
        /*0608*/ 	.word	0x00004770


	//   ....[97]....
        /*060c*/ 	.word	0x000047c0


	//   ....[98]....
        /*0610*/ 	.word	0x000047d0


	//   ....[99]....
        /*0614*/ 	.word	0x00004820


	//   ....[100]....
        /*0618*/ 	.word	0x00004850


	//   ....[101]....
        /*061c*/ 	.word	0x00004880


	//   ....[102]....
        /*0620*/ 	.word	0x000048b0


	//   ....[103]....
        /*0624*/ 	.word	0x000048e0


	//   ....[104]....
        /*0628*/ 	.word	0x00004910


	//   ....[105]....
        /*062c*/ 	.word	0x000049d0


	//   ....[106]....
        /*0630*/ 	.word	0x00004a20


	//   ....[107]....
        /*0634*/ 	.word	0x00004a30


	//   ....[108]....
        /*0638*/ 	.word	0x00004a80


	//   ....[109]....
        /*063c*/ 	.word	0x00004ab0


	//   ....[110]....
        /*0640*/ 	.word	0x00004ae0


	//   ....[111]....
        /*0644*/ 	.word	0x00004b10


	//   ....[112]....
        /*0648*/ 	.word	0x00004b40


	//   ....[113]....
        /*064c*/ 	.word	0x00004b70


	//   ....[114]....
        /*0650*/ 	.word	0x00004c60


	//   ....[115]....
        /*0654*/ 	.word	0x00004c80


	//   ....[116]....
        /*0658*/ 	.word	0x00004c90


	//   ....[117]....
        /*065c*/ 	.word	0x00004ce0


	//   ....[118]....
        /*0660*/ 	.word	0x00004d10


	//   ....[119]....
        /*0664*/ 	.word	0x00004d40


	//   ....[120]....
        /*0668*/ 	.word	0x00004d70


	//   ....[121]....
        /*066c*/ 	.word	0x00004da0


	//   ....[122]....
        /*0670*/ 	.word	0x00004dd0


	//   ....[123]....
        /*0674*/ 	.word	0x00004ec0


	//   ....[124]....
        /*0678*/ 	.word	0x00004f00


	//   ....[125]....
        /*067c*/ 	.word	0x00004f10


	//   ....[126]....
        /*0680*/ 	.word	0x00004f60


	//   ....[127]....
        /*0684*/ 	.word	0x00004f90


	//   ....[128]....
        /*0688*/ 	.word	0x00004fc0


	//   ....[129]....
        /*068c*/ 	.word	0x00004ff0


	//   ....[130]....
        /*0690*/ 	.word	0x00005020


	//   ....[131]....
        /*0694*/ 	.word	0x00005050


	//   ....[132]....
        /*0698*/ 	.word	0x00005140


	//   ....[133]....
        /*069c*/ 	.word	0x00005170


	//   ....[134]....
        /*06a0*/ 	.word	0x00005180


	//   ....[135]....
        /*06a4*/ 	.word	0x000051d0


	//   ....[136]....
        /*06a8*/ 	.word	0x00005200


	//   ....[137]....
        /*06ac*/ 	.word	0x00005230


	//   ....[138]....
        /*06b0*/ 	.word	0x00005260


	//   ....[139]....
        /*06b4*/ 	.word	0x00005290


	//   ....[140]....
        /*06b8*/ 	.word	0x000052c0


	//   ....[141]....
        /*06bc*/ 	.word	0x000053e0


	//   ....[142]....
        /*06c0*/ 	.word	0x000053f0


	//   ....[143]....
        /*06c4*/ 	.word	0x00005440


	//   ....[144]....
        /*06c8*/ 	.word	0x00005470


	//   ....[145]....
        /*06cc*/ 	.word	0x000054a0


	//   ....[146]....
        /*06d0*/ 	.word	0x000054d0


	//   ....[147]....
        /*06d4*/ 	.word	0x00005500


	//   ....[148]....
        /*06d8*/ 	.word	0x00005530


	//   ....[149]....
        /*06dc*/ 	.word	0x00005560


	//   ....[150]....
        /*06e0*/ 	.word	0x00005600


	//   ....[151]....
        /*06e4*/ 	.word	0x00005620


	//   ....[152]....
        /*06e8*/ 	.word	0x00005630


	//   ....[153]....
        /*06ec*/ 	.word	0x00005680


	//   ....[154]....
        /*06f0*/ 	.word	0x000056b0


	//   ....[155]....
        /*06f4*/ 	.word	0x000056e0


	//   ....[156]....
        /*06f8*/ 	.word	0x00005710


	//   ....[157]....
        /*06fc*/ 	.word	0x00005740


	//   ....[158]....
        /*0700*/ 	.word	0x00005770


	//   ....[159]....
        /*0704*/ 	.word	0x000058a0


	//   ....[160]....
        /*0708*/ 	.word	0x00005d40


	//   ....[161]....
        /*070c*/ 	.word	0x00006070


	//   ....[162]....
        /*0710*/ 	.word	0x00006130


	//   ....[163]....
        /*0714*/ 	.word	0x000061f0


	//   ....[164]....
        /*0718*/ 	.word	0x000062b0


	//   ....[165]....
        /*071c*/ 	.word	0x00006370


	//   ....[166]....
        /*0720*/ 	.word	0x00006430


	//   ....[167]....
        /*0724*/ 	.word	0x000064f0


	//   ....[168]....
        /*0728*/ 	.word	0x000065b0


	//   ....[169]....
        /*072c*/ 	.word	0x00006670


	//   ....[170]....
        /*0730*/ 	.word	0x00006730


	//   ....[171]....
        /*0734*/ 	.word	0x000067f0


	//   ....[172]....
        /*0738*/ 	.word	0x000068b0


	//   ....[173]....
        /*073c*/ 	.word	0x00006970


	//   ....[174]....
        /*0740*/ 	.word	0x00006a30


	//   ....[175]....
        /*0744*/ 	.word	0x00006af0


	//   ....[176]....
        /*0748*/ 	.word	0x00006bb0


	//   ....[177]....
        /*074c*/ 	.word	0x00006c70


	//   ....[178]....
        /*0750*/ 	.word	0x00006e60


	//   ....[179]....
        /*0754*/ 	.word	0x00006f90


	//   ....[180]....
        /*0758*/ 	.word	0x000070c0


	//   ....[181]....
        /*075c*/ 	.word	0x000071f0


	//   ....[182]....
        /*0760*/ 	.word	0x00007320


	//   ....[183]....
        /*0764*/ 	.word	0x00007450


	//   ....[184]....
        /*0768*/ 	.word	0x00007580


	//   ....[185]....
        /*076c*/ 	.word	0x000076b0


	//   ....[186]....
        /*0770*/ 	.word	0x000077e0


	//   ....[187]....
        /*0774*/ 	.word	0x00007910


	//   ....[188]....
        /*0778*/ 	.word	0x00007a40


	//   ....[189]....
        /*077c*/ 	.word	0x00007b60


	//   ....[190]....
        /*0780*/ 	.word	0x00007c70


	//   ....[191]....
        /*0784*/ 	.word	0x00007d80


	//   ....[192]....
        /*0788*/ 	.word	0x00007e90


	//   ....[193]....
        /*078c*/ 	.word	0x00007fa0


	//   ....[194]....
        /*0790*/ 	.word	0x000080b0


	//   ....[195]....
        /*0794*/ 	.word	0x00008eb0


	//   ....[196]....
        /*0798*/ 	.word	0x00008f40


	//   ....[197]....
        /*079c*/ 	.word	0x00008fc0


	//   ....[198]....
        /*07a0*/ 	.word	0x00009050


	//   ....[199]....
        /*07a4*/ 	.word	0x000090d0


	//   ....[200]....
        /*07a8*/ 	.word	0x00009160


	//   ....[201]....
        /*07ac*/ 	.word	0x000091e0


	//   ....[202]....
        /*07b0*/ 	.word	0x00009270


	//   ....[203]....
        /*07b4*/ 	.word	0x000092f0


	//   ....[204]....
        /*07b8*/ 	.word	0x00009380


	//   ....[205]....
        /*07bc*/ 	.word	0x00009400


	//   ....[206]....
        /*07c0*/ 	.word	0x00009490


	//   ....[207]....
        /*07c4*/ 	.word	0x00009510


	//   ....[208]....
        /*07c8*/ 	.word	0x000095a0


	//   ....[209]....
        /*07cc*/ 	.word	0x00009620


	//   ....[210]....
        /*07d0*/ 	.word	0x000096b0


	//   ....[211]....
        /*07d4*/ 	.word	0x00009730


	//   ....[212]....
        /*07d8*/ 	.word	0x00009890


	//   ....[213]....
        /*07dc*/ 	.word	0x00009960


	//   ....[214]....
        /*07e0*/ 	.word	0x00009a10


	//   ....[215]....
        /*07e4*/ 	.word	0x00009ad0


	//   ....[216]....
        /*07e8*/ 	.word	0x00009b80


	//   ....[217]....
        /*07ec*/ 	.word	0x00009c40


	//   ....[218]....
        /*07f0*/ 	.word	0x00009cf0


	//   ....[219]....
        /*07f4*/ 	.word	0x00009db0


	//   ....[220]....
        /*07f8*/ 	.word	0x00009e60


	//   ....[221]....
        /*07fc*/ 	.word	0x00009f20


	//   ....[222]....
        /*0800*/ 	.word	0x00009fd0


	//   ....[223]....
        /*0804*/ 	.word	0x0000a090


	//   ....[224]....
        /*0808*/ 	.word	0x0000a140


	//   ....[225]....
        /*080c*/ 	.word	0x0000a200


	//   ....[226]....
        /*0810*/ 	.word	0x0000a2a0


	//   ....[227]....
        /*0814*/ 	.word	0x0000a360


	//   ....[228]....
        /*0818*/ 	.word	0x0000a400


	//   ....[229]....
        /*081c*/ 	.word	0x0000a470


	//   ....[230]....
        /*0820*/ 	.word	0x0000a4e0


	//   ....[231]....
        /*0824*/ 	.word	0x0000a550


	//   ....[232]....
        /*0828*/ 	.word	0x0000a5c0


	//   ....[233]....
        /*082c*/ 	.word	0x0000a630


	//----- nvinfo : EIATTR_VRC_CTA_INIT_COUNT
	.align		4
.L_209:
        /*0830*/ 	.byte	0x02, 0x4a
	.zero		1
	.zero		1


	//----- nvinfo : EIATTR_EXIT_INSTR_OFFSETS
	.align		4
        /*0834*/ 	.byte	0x04, 0x1c
        /*0836*/ 	.short	(.L_211 - .L_210)


	//   ....[0]....
.L_210:
        /*0838*/ 	.word	0x00002570


	//   ....[1]....
        /*083c*/ 	.word	0x000028d0


	//   ....[2]....
        /*0840*/ 	.word	0x000028f0


	//   ....[3]....
        /*0844*/ 	.word	0x00009740


	//   ....[4]....
        /*0848*/ 	.word	0x0000a410


	//----- nvinfo : EIATTR_MAX_THREADS
	.align		4
.L_211:
        /*084c*/ 	.byte	0x04, 0x05
        /*084e*/ 	.short	(.L_213 - .L_212)
.L_212:
        /*0850*/ 	.word	0x00000180
        /*0854*/ 	.word	0x00000001
        /*0858*/ 	.word	0x00000001


	//----- nvinfo : EIATTR_CRS_STACK_SIZE
	.align		4
.L_213:
        /*085c*/ 	.byte	0x04, 0x1e
        /*085e*/ 	.short	(.L_215 - .L_214)
.L_214:
        /*0860*/ 	.word	0x00000000


	//----- nvinfo : EIATTR_CBANK_PARAM_SIZE
	.align		4
.L_215:
        /*0864*/ 	.byte	0x03, 0x19
        /*0866*/ 	.short	0x004d


	//----- nvinfo : EIATTR_PARAM_CBANK
	.align		4
        /*0868*/ 	.byte	0x04, 0x0a
        /*086a*/ 	.short	(.L_217 - .L_216)
	.align		4
.L_216:
        /*086c*/ 	.word	index@(.nv.constant0._ZN3cub18CUB_300001_SM_10006detail10radix_sort29DeviceRadixSortOnesweepKernelINS1_5radix10policy_hubIiiyE10Policy1000ELNS0_9SortOrderE0EiiyiiNS1_21identity_decomposer_tEEEvPT5_SB_PT3_PKSC_PT1_PKSG_PT2_PKSK_T4_iiT6_)
        /*0870*/ 	.short	0x0380
        /*0872*/ 	.short	0x004d


	//----- nvinfo : EIATTR_SW_WAR
	.align		4
.L_217:
        /*0874*/ 	.byte	0x04, 0x36
        /*0876*/ 	.short	(.L_219 - .L_218)
.L_218:
        /*0878*/ 	.word	0x00000008
.L_219:


//--------------------- .nv.info._ZN3cub18CUB_300001_SM_10006detail10radix_sort33DeviceRadixSortExclusiveSumKernelINS1_5radix10policy_hubIiiyE10Policy1000EyEEvPT0_ --------------------------
	.section	.nv.info._ZN3cub18CUB_300001_SM_10006detail10radix_sort33DeviceRadixSortExclusiveSumKernelINS1_5radix10policy_hubIiiyE10Policy1000EyEEvPT0_,"",@"SHT_CUDA_INFO"
	.sectionflags	@""
	.align	4


	//----- nvinfo : EIATTR_CUDA_API_VERSION
	.align		4
        /*0000*/ 	.byte	0x04, 0x37
        /*0002*/ 	.short	(.L_221 - .L_220)
.L_220:
        /*0004*/ 	.word	0x00000082


	//----- nvinfo : EIATTR_KPARAM_INFO
	.align		4
.L_221:
        /*0008*/ 	.byte	0x04, 0x17
        /*000a*/ 	.short	(.L_223 - .L_222)
.L_222:
        /*000c*/ 	.word	0x00000000
        /*0010*/ 	.short	0x0000
        /*0012*/ 	.short	0x0000
        /*0014*/ 	.byte	0x00, 0xf5, 0x21, 0x00


	//----- nvinfo : EIATTR_SPARSE_MMA_MASK
	.align		4
.L_223:
        /*0018*/ 	.byte	0x03, 0x50
        /*001a*/ 	.short	0x0000


	//----- nvinfo : EIATTR_MAXREG_COUNT
	.align		4
        /*001c*/ 	.byte	0x03, 0x1b
        /*001e*/ 	.short	0x00ff


	//----- nvinfo : EIATTR_NUM_BARRIERS
	.align		4
        /*0020*/ 	.byte	0x02, 0x4c
        /*0022*/ 	.byte	0x01
	.zero		1


	//----- nvinfo : EIATTR_MERCURY_ISA_VERSION
	.align		4
        /*0024*/ 	.byte	0x03, 0x5f
        /*0026*/ 	.short	0x0101


	//----- nvinfo : EIATTR_COOP_GROUP_MASK_REGIDS
	.align		4
        /*0028*/ 	.byte	0x04, 0x29
        /*002a*/ 	.short	(.L_225 - .L_224)


	//   ....[0]....
.L_224:
        /*002c*/ 	.word	0xffffffff


	//   ....[1]....
        /*0030*/ 	.word	0xffffffff


	//   ....[2]....
        /*0034*/ 	.word	0xffffffff


	//   ....[3]....
        /*0038*/ 	.word	0xffffffff


	//   ....[4]....
        /*003c*/ 	.word	0xffffffff


	//   ....[5]....
        /*0040*/ 	.word	0xffffffff


	//   ....[6]....
        /*0044*/ 	.word	0xffffffff


	//   ....[7]....
        /*0048*/ 	.word	0xffffffff


	//   ....[8]....
        /*004c*/ 	.word	0xffffffff


	//   ....[9]....
        /*0050*/ 	.word	0xffffffff


	//   ....[10]....
        /*0054*/ 	.word	0x05000015


	//   ....[11]....
        /*0058*/ 	.word	0x05000015


	//   ....[12]....
        /*005c*/ 	.word	0x05000015


	//   ....[13]....
        /*0060*/ 	.word	0x05000015


	//   ....[14]....
        /*0064*/ 	.word	0x05000015


	//   ....[15]....
        /*0068*/ 	.word	0x05000015


	//   ....[16]....
        /*006c*/ 	.word	0x05000015


	//   ....[17]....
        /*0070*/ 	.word	0x05000015


	//   ....[18]....
        /*0074*/ 	.word	0x05000015


	//   ....[19]....
        /*0078*/ 	.word	0x05000015


	//----- nvinfo : EIATTR_COOP_GROUP_INSTR_OFFSETS
	.align		4
.L_225:
        /*007c*/ 	.byte	0x04, 0x28
        /*007e*/ 	.short	(.L_227 - .L_226)


	//   ....[0]....
.L_226:
        /*0080*/ 	.word	0x00000250


	//   ....[1]....
        /*0084*/ 	.word	0x00000260


	//   ....[2]....
        /*0088*/ 	.word	0x000002a0


	//   ....[3]....
        /*008c*/ 	.word	0x000002c0


	//   ....[4]....
        /*0090*/ 	.word	0x00000310


	//   ....[5]....
        /*0094*/ 	.word	0x00000320


	//   ....[6]....
        /*0098*/ 	.word	0x00000360


	//   ....[7]....
        /*009c*/ 	.word	0x00000380


	//   ....[8]....
        /*00a0*/ 	.word	0x000003d0


	//   ....[9]....
        /*00a4*/ 	.word	0x000003e0


	//   ....[10]....
        /*00a8*/ 	.word	0x00000660


	//   ....[11]....
        /*00ac*/ 	.word	0x000006b0


	//   ....[12]....
        /*00b0*/ 	.word	0x00000740


	//   ....[13]....
        /*00b4*/ 	.word	0x00000790


	//   ....[14]....
        /*00b8*/ 	.word	0x00000820


	//   ....[15]....
        /*00bc*/ 	.word	0x00000870


	//   ....[16]....
        /*00c0*/ 	.word	0x00000900


	//   ....[17]....
        /*00c4*/ 	.word	0x00000950


	//   ....[18]....
        /*00c8*/ 	.word	0x000009e0


	//   ....[19]....
        /*00cc*/ 	.word	0x00000a30


	//----- nvinfo : EIATTR_VRC_CTA_INIT_COUNT
	.align		4
.L_227:
        /*00d0*/ 	.byte	0x02, 0x4a
	.zero		1
	.zero		1


	//----- nvinfo : EIATTR_EXIT_INSTR_OFFSETS
	.align		4
        /*00d4*/ 	.byte	0x04, 0x1c
        /*00d6*/ 	.short	(.L_229 - .L_228)


	//   ....[0]....
.L_228:
        /*00d8*/ 	.word	0x000005d0


	//   ....[1]....
        /*00dc*/ 	.word	0x00000600


	//----- nvinfo : EIATTR_CRS_STACK_SIZE
	.align		4
.L_229:
        /*00e0*/ 	.byte	0x04, 0x1e
        /*00e2*/ 	.short	(.L_231 - .L_230)
.L_230:
        /*00e4*/ 	.word	0x00000000


	//----- nvinfo : EIATTR_CBANK_PARAM_SIZE
	.align		4
.L_231:
        /*00e8*/ 	.byte	0x03, 0x19
        /*00ea*/ 	.short	0x0008


	//----- nvinfo : EIATTR_PARAM_CBANK
	.align		4
        /*00ec*/ 	.byte	0x04, 0x0a
        /*00ee*/ 	.short	(.L_233 - .L_232)
	.align		4
.L_232:
        /*00f0*/ 	.word	index@(.nv.constant0._ZN3cub18CUB_300001_SM_10006detail10radix_sort33DeviceRadixSortExclusiveSumKernelINS1_5radix10policy_hubIiiyE10Policy1000EyEEvPT0_)
        /*00f4*/ 	.short	0x0380
        /*00f6*/ 	.short	0x0008


	//----- nvinfo : EIATTR_SW_WAR
	.align		4
.L_233:
        /*00f8*/ 	.byte	0x04, 0x36
        /*00fa*/ 	.short	(.L_235 - .L_234)
.L_234:
        /*00fc*/ 	.word	0x00000008
.L_235:


//--------------------- .nv.info._ZN3cub18CUB_300001_SM_10006detail10radix_sort30DeviceRadixSortHistogramKernelINS1_5radix10policy_hubIiiyE10Policy1000ELNS0_9SortOrderE0EiyNS1_21identity_decomposer_tEEEvPT2_PKT1_SA_iiT3_ --------------------------
	.section	.nv.info._ZN3cub18CUB_300001_SM_10006detail10radix_sort30DeviceRadixSortHistogramKernelINS1_5radix10policy_hubIiiyE10Policy1000ELNS0_9SortOrderE0EiyNS1_21identity_decomposer_tEEEvPT2_PKT1_SA_iiT3_,"",@"SHT_CUDA_INFO"
	.sectionflags	@""
	.align	4


	//----- nvinfo : EIATTR_CUDA_API_VERSION
	.align		4
        /*0000*/ 	.byte	0x04, 0x37
        /*0002*/ 	.short	(.L_237 - .L_236)
.L_236:
        /*0004*/ 	.word	0x00000082


	//----- nvinfo : EIATTR_KPARAM_INFO
	.align		4
.L_237:
        /*0008*/ 	.byte	0x04, 0x17
        /*000a*/ 	.short	(.L_239 - .L_238)
.L_238:
        /*000c*/ 	.word	0x00000000
        /*0010*/ 	.short	0x0005
        /*0012*/ 	.short	0x0020
        /*0014*/ 	.byte	0x00, 0xf0, 0x05, 0x00


	//----- nvinfo : EIATTR_KPARAM_INFO
	.align		4
.L_239:
        /*0018*/ 	.byte	0x04, 0x17
        /*001a*/ 	.short	(.L_241 - .L_240)
.L_240:
        /*001c*/ 	.word	0x00000000
        /*0020*/ 	.short	0x0004
        /*0022*/ 	.short	0x001c
        /*0024*/ 	.byte	0x00, 0xf0, 0x11, 0x00


	//----- nvinfo : EIATTR_KPARAM_INFO
	.align		4
.L_241:
        /*0028*/ 	.byte	0x04, 0x17
        /*002a*/ 	.short	(.L_243 - .L_242)
.L_242:
        /*002c*/ 	.word	0x00000000
        /*0030*/ 	.short	0x0003
        /*0032*/ 	.short	0x0018
        /*0034*/ 	.byte	0x00, 0xf0, 0x11, 0x00


	//----- nvinfo : EIATTR_KPARAM_INFO
	.align		4
.L_243:
        /*0038*/ 	.byte	0x04, 0x17
        /*003a*/ 	.short	(.L_245 - .L_244)
.L_244:
        /*003c*/ 	.word	0x00000000
        /*0040*/ 	.short	0x0002
        /*0042*/ 	.short	0x0010
        /*0044*/ 	.byte	0x00, 0xf0, 0x21, 0x00


	//----- nvinfo : EIATTR_KPARAM_INFO
	.align		4
.L_245:
        /*0048*/ 	.byte	0x04, 0x17
        /*004a*/ 	.short	(.L_247 - .L_246)
.L_246:
        /*004c*/ 	.word	0x00000000
        /*0050*/ 	.short	0x0001
        /*0052*/ 	.short	0x0008
        /*0054*/ 	.byte	0x00, 0xf5, 0x21, 0x00


	//----- nvinfo : EIATTR_KPARAM_INFO
	.align		4
.L_247:
        /*0058*/ 	.byte	0x04, 0x17
        /*005a*/ 	.short	(.L_249 - .L_248)
.L_248:
        /*005c*/ 	.word	0x00000000
        /*0060*/ 	.short	0x0000
        /*0062*/ 	.short	0x0000
        /*0064*/ 	.byte	0x00, 0xf5, 0x21, 0x00


	//----- nvinfo : EIATTR_SPARSE_MMA_MASK
	.align		4
.L_249:
        /*0068*/ 	.byte	0x03, 0x50
        /*006a*/ 	.short	0x0000


	//----- nvinfo : EIATTR_MAXREG_COUNT
	.align		4
        /*006c*/ 	.byte	0x03, 0x1b
        /*006e*/ 	.short	0x00ff


	//----- nvinfo : EIATTR_NUM_BARRIERS
	.align		4
        /*0070*/ 	.byte	0x02, 0x4c
        /*0072*/ 	.byte	0x01
	.zero		1


	//----- nvinfo : EIATTR_MERCURY_ISA_VERSION
	.align		4
        /*0074*/ 	.byte	0x03, 0x5f
        /*0076*/ 	.short	0x0101


	//----- nvinfo : EIATTR_VRC_CTA_INIT_COUNT
	.align		4
        /*0078*/ 	.byte	0x02, 0x4a
	.zero		1
	.zero		1


	//----- nvinfo : EIATTR_EXIT_INSTR_OFFSETS
	.align		4
        /*007c*/ 	.byte	0x04, 0x1c
        /*007e*/ 	.short	(.L_251 - .L_250)


	//   ....[0]....
.L_250:
        /*0080*/ 	.word	0x00000040


	//   ....[1]....
        /*0084*/ 	.word	0x00002ee0


	//----- nvinfo : EIATTR_MAX_THREADS
	.align		4
.L_251:
        /*0088*/ 	.byte	0x04, 0x05
        /*008a*/ 	.short	(.L_253 - .L_252)
.L_252:
        /*008c*/ 	.word	0x00000080
        /*0090*/ 	.word	0x00000001
        /*0094*/ 	.word	0x00000001


	//----- nvinfo : EIATTR_CRS_STACK_SIZE
	.align		4
.L_253:
        /*0098*/ 	.byte	0x04, 0x1e
        /*009a*/ 	.short	(.L_255 - .L_254)
.L_254:
        /*009c*/ 	.word	0x00000000


	//----- nvinfo : EIATTR_CBANK_PARAM_SIZE
	.align		4
.L_255:
        /*00a0*/ 	.byte	0x03, 0x19
        /*00a2*/ 	.short	0x0021


	//----- nvinfo : EIATTR_PARAM_CBANK
	.align		4
        /*00a4*/ 	.byte	0x04, 0x0a
        /*00a6*/ 	.short	(.L_257 - .L_256)
	.align		4
.L_256:
        /*00a8*/ 	.word	index@(.nv.constant0._ZN3cub18CUB_300001_SM_10006detail10radix_sort30DeviceRadixSortHistogramKernelINS1_5radix10policy_hubIiiyE10Policy1000ELNS0_9SortOrderE0EiyNS1_21identity_decomposer_tEEEvPT2_PKT1_SA_iiT3_)
        /*00ac*/ 	.short	0x0380
        /*00ae*/ 	.short	0x0021


	//----- nvinfo : EIATTR_SW_WAR
	.align		4
.L_257:
        /*00b0*/ 	.byte	0x04, 0x36
        /*00b2*/ 	.short	(.L_259 - .L_258)
.L_258:
        /*00b4*/ 	.word	0x00000008
.L_259:


//--------------------- .nv.info._ZN3cub18CUB_300001_SM_10006detail10radix_sort31DeviceRadixSortSingleTileKernelINS1_5radix10policy_hubIiiyE10Policy1000ELNS0_9SortOrderE0EiiyNS1_21identity_decomposer_tEEEvPKT1_PSA_PKT2_PSE_T3_iiT4_ --------------------------
	.section	.nv.info._ZN3cub18CUB_300001_SM_10006detail10radix_sort31DeviceRadixSortSingleTileKernelINS1_5radix10policy_hubIiiyE10Policy1000ELNS0_9SortOrderE0EiiyNS1_21identity_decomposer_tEEEvPKT1_PSA_PKT2_PSE_T3_iiT4_,"",@"SHT_CUDA_INFO"
	.sectionflags	@""
	.align	4


	//----- nvinfo : EIATTR_CUDA_API_VERSION
	.align		4
        /*0000*/ 	.byte	0x04, 0x37
        /*0002*/ 	.short	(.L_261 - .L_260)
.L_260:
        /*0004*/ 	.word	0x00000082


	//----- nvinfo : EIATTR_KPARAM_INFO
	.align		4
.L_261:
        /*0008*/ 	.byte	0x04, 0x17
        /*000a*/ 	.short	(.L_263 - .L_262)
.L_262:
        /*000c*/ 	.word	0x00000000
        /*0010*/ 	.short	0x0007
        /*0012*/ 	.short	0x0030
        /*0014*/ 	.byte	0x00, 0xf0, 0x05, 0x00


	//----- nvinfo : EIATTR_KPARAM_INFO
	.align		4
.L_263:
        /*0018*/ 	.byte	0x04, 0x17
        /*001a*/ 	.short	(.L_265 - .L_264)
.L_264:
        /*001c*/ 	.word	0x00000000
        /*0020*/ 	.short	0x0006
        /*0022*/ 	.short	0x002c
        /*0024*/ 	.byte	0x00, 0xf0, 0x11, 0x00


	//----- nvinfo : EIATTR_KPARAM_INFO
	.align		4
.L_265:
        /*0028*/ 	.byte	0x04, 0x17
        /*002a*/ 	.short	(.L_267 - .L_266)
.L_266:
        /*002c*/ 	.word	0x00000000
        /*0030*/ 	.short	0x0005
        /*0032*/ 	.short	0x0028
        /*0034*/ 	.byte	0x00, 0xf0, 0x11, 0x00


	//----- nvinfo : EIATTR_KPARAM_INFO
	.align		4
.L_267:
        /*0038*/ 	.byte	0x04, 0x17
        /*003a*/ 	.short	(.L_269 - .L_268)
.L_268:
        /*003c*/ 	.word	0x00000000
        /*0040*/ 	.short	0x0004
        /*0042*/ 	.short	0x0020
        /*0044*/ 	.byte	0x00, 0xf0, 0x21, 0x00


	//----- nvinfo : EIATTR_KPARAM_INFO
	.align		4
.L_269:
        /*0048*/ 	.byte	0x04, 0x17
        /*004a*/ 	.short	(.L_271 - .L_270)
.L_270:
        /*004c*/ 	.word	0x00000000
        /*0050*/ 	.short	0x0003
        /*0052*/ 	.short	0x0018
        /*0054*/ 	.byte	0x00, 0xf5, 0x21, 0x00


	//----- nvinfo : EIATTR_KPARAM_INFO
	.align		4
.L_271:
        /*0058*/ 	.byte	0x04, 0x17
        /*005a*/ 	.short	(.L_273 - .L_272)
.L_272:
        /*005c*/ 	.word	0x00000000
        /*0060*/ 	.short	0x0002
        /*0062*/ 	.short	0x0010
        /*0064*/ 	.byte	0x00, 0xf5, 0x21, 0x00


	//----- nvinfo : EIATTR_KPARAM_INFO
	.align		4
.L_273:
        /*0068*/ 	.byte	0x04, 0x17
        /*006a*/ 	.short	(.L_275 - .L_274)
.L_274:
        /*006c*/ 	.word	0x00000000
        /*0070*/ 	.short	0x0001
        /*0072*/ 	.short	0x0008
        /*0074*/ 	.byte	0x00, 0xf5, 0x21, 0x00


	//----- nvinfo : EIATTR_KPARAM_INFO
	.align		4
.L_275:
        /*0078*/ 	.byte	0x04, 0x17
        /*007a*/ 	.short	(.L_277 - .L_276)
.L_276:
        /*007c*/ 	.word	0x00000000
        /*0080*/ 	.short	0x0000
        /*0082*/ 	.short	0x0000
        /*0084*/ 	.byte	0x00, 0xf5, 0x21, 0x00


	//----- nvinfo : EIATTR_SPARSE_MMA_MASK
	.align		4
.L_277:
        /*0088*/ 	.byte	0x03, 0x50
        /*008a*/ 	.short	0x0000


	//----- nvinfo : EIATTR_MAXREG_COUNT
	.align		4
        /*008c*/ 	.byte	0x03, 0x1b
        /*008e*/ 	.short	0x00ff


	//----- nvinfo : EIATTR_NUM_BARRIERS
	.align		4
        /*0090*/ 	.byte	0x02, 0x4c
        /*0092*/ 	.byte	0x01
	.zero		1


	//----- nvinfo : EIATTR_MERCURY_ISA_VERSION
	.align		4
        /*0094*/ 	.byte	0x03, 0x5f
        /*0096*/ 	.short	0x0101


	//----- nvinfo : EIATTR_COOP_GROUP_MASK_REGIDS
	.align		4
        /*0098*/ 	.byte	0x04, 0x29
        /*009a*/ 	.short	(.L_279 - .L_278)


	//   ....[0]....
.L_278:
        /*009c*/ 	.word	0xffffffff


	//   ....[1]....
        /*00a0*/ 	.word	0xffffffff


	//   ....[2]....
        /*00a4*/ 	.word	0xffffffff


	//   ....[3]....
        /*00a8*/ 	.word	0xffffffff


	//   ....[4]....
        /*00ac*/ 	.word	0xffffffff


	//----- nvinfo : EIATTR_COOP_GROUP_INSTR_OFFSETS
	.align		4
.L_279:
        /*00b0*/ 	.byte	0x04, 0x28
        /*00b2*/ 	.short	(.L_281 - .L_280)


	//   ....[0]....
.L_280:
        /*00b4*/ 	.word	0x00001e20


	//   ....[1]....
        /*00b8*/ 	.word	0x00001e40


	//   ....[2]....
        /*00bc*/ 	.word	0x00001e60


	//   ....[3]....
        /*00c0*/ 	.word	0x00001e80


	//   ....[4]....
        /*00c4*/ 	.word	0x00001ea0


	//----- nvinfo : EIATTR_VRC_CTA_INIT_COUNT
	.align		4
.L_281:
        /*00c8*/ 	.byte	0x02, 0x4a
	.zero		1
	.zero		1


	//----- nvinfo : EIATTR_EXIT_INSTR_OFFSETS
	.align		4
        /*00cc*/ 	.byte	0x04, 0x1c
        /*00ce*/ 	.short	(.L_283 - .L_282)


	//   ....[0]....
.L_282:
        /*00d0*/ 	.word	0x00003bf0


	//   ....[1]....
        /*00d4*/ 	.word	0x00003c40


	//----- nvinfo : EIATTR_MAX_THREADS
	.align		4
.L_283:
        /*00d8*/ 	.byte	0x04, 0x05
        /*00da*/ 	.short	(.L_285 - .L_284)
.L_284:
        /*00dc*/ 	.word	0x00000100
        /*00e0*/ 	.word	0x00000001
        /*00e4*/ 	.word	0x00000001


	//----- nvinfo : EIATTR_CBANK_PARAM_SIZE
	.align		4
.L_285:
        /*00e8*/ 	.byte	0x03, 0x19
        /*00ea*/ 	.short	0x0031


	//----- nvinfo : EIATTR_PARAM_CBANK
	.align		4
        /*00ec*/ 	.byte	0x04, 0x0a
        /*00ee*/ 	.short	(.L_287 - .L_286)
	.align		4
.L_286:
        /*00f0*/ 	.word	index@(.nv.constant0._ZN3cub18CUB_300001_SM_10006detail10radix_sort31DeviceRadixSortSingleTileKernelINS1_5radix10policy_hubIiiyE10Policy1000ELNS0_9SortOrderE0EiiyNS1_21identity_decomposer_tEEEvPKT1_PSA_PKT2_PSE_T3_iiT4_)
        /*00f4*/ 	.short	0x0380
        /*00f6*/ 	.short	0x0031


	//----- nvinfo : EIATTR_SW_WAR
	.align		4
.L_287:
        /*00f8*/ 	.byte	0x04, 0x36
        /*00fa*/ 	.short	(.L_289 - .L_288)
.L_288:
        /*00fc*/ 	.word	0x00000008
.L_289:


//--------------------- .nv.info._ZN3cub18CUB_300001_SM_10006detail10radix_sort29DeviceRadixSortOnesweepKernelINS1_5radix10policy_hubIiN4cuda3std3__45tupleIJfffEEEyE10Policy1000ELNS0_9SortOrderE0EiSA_yiiNS1_21identity_decomposer_tEEEvPT5_SG_PT3_PKSH_PT1_PKSL_PT2_PKSP_T4_iiT6_ --------------------------
	.section	.nv.info._ZN3cub18CUB_300001_SM_10006detail10radix_sort29DeviceRadixSortOnesweepKernelINS1_5radix10policy_hubIiN4cuda3std3__45tupleIJfffEEEyE10Policy1000ELNS0_9SortOrderE0EiSA_yiiNS1_21identity_decomposer_tEEEvPT5_SG_PT3_PKSH_PT1_PKSL_PT2_PKSP_T4_iiT6_,"",@"SHT_CUDA_INFO"
	.sectionflags	@""
	.align	4


	//----- nvinfo : EIATTR_CUDA_API_VERSION
	.align		4
        /*0000*/ 	.byte	0x04, 0x37
        /*0002*/ 	.short	(.L_291 - .L_290)
.L_290:
        /*0004*/ 	.word	0x00000082


	//----- nvinfo : EIATTR_KPARAM_INFO
	.align		4
.L_291:
        /*0008*/ 	.byte	0x04, 0x17
        /*000a*/ 	.short	(.L_293 - .L_292)
.L_292:
        /*000c*/ 	.word	0x00000000
        /*0010*/ 	.short	0x000b
        /*0012*/ 	.short	0x004c
        /*0014*/ 	.byte	0x00, 0xf0, 0x05, 0x00


	//----- nvinfo : EIATTR_KPARAM_INFO
	.align		4
.L_293:
        /*0018*/ 	.byte	0x04, 0x17
        /*001a*/ 	.short	(.L_295 - .L_294)
.L_294:
        /*001c*/ 	.word	0x00000000
        /*0020*/ 	.short	0x000a
        /*0022*/ 	.short	0x0048
        /*0024*/ 	.byte	0x00, 0xf0, 0x11, 0x00


	//----- nvinfo : EIATTR_KPARAM_INFO
	.align		4
.L_295:
        /*0028*/ 	.byte	0x04, 0x17
        /*002a*/ 	.short	(.L_297 - .L_296)
.L_296:
        /*002c*/ 	.word	0x00000000
        /*0030*/ 	.short	0x0009
        /*0032*/ 	.short	0x0044
        /*0034*/ 	.byte	0x00, 0xf0, 0x11, 0x00


	//----- nvinfo : EIATTR_KPARAM_INFO
	.align		4
.L_297:
        /*0038*/ 	.byte	0x04, 0x17
        /*003a*/ 	.short	(.L_299 - .L_298)
.L_298:
        /*003c*/ 	.word	0x00000000
        /*0040*/ 	.short	0x0008
        /*0042*/ 	.short	0x0040
        /*0044*/ 	.byte	0x00, 0xf0, 0x11, 0x00


	//----- nvinfo : EIATTR_KPARAM_INFO
	.align		4
.L_299:
        /*0048*/ 	.byte	0x04, 0x17
        /*004a*/ 	.short	(.L_301 - .L_300)
.L_300:
        /*004c*/ 	.word	0x00000000
        /*0050*/ 	.short	0x0007
        /*0052*/ 	.short	0x0038
        /*0054*/ 	.byte	0x00, 0xf5, 0x21, 0x00


	//----- nvinfo : EIATTR_KPARAM_INFO
	.align		4
.L_301:
        /*0058*/ 	.byte	0x04, 0x17
        /*005a*/ 	.short	(.L_303 - .L_302)
.L_302:
        /*005c*/ 	.word	0x00000000
        /*0060*/ 	.short	0x0006
        /*0062*/ 	.short	0x0030
        /*0064*/ 	.byte	0x00, 0xf5, 0x21, 0x00


	//----- nvinfo : EIATTR_KPARAM_INFO
	.align		4
.L_303:
        /*0068*/ 	.byte	0x04, 0x17
        /*006a*/ 	.short	(.L_305 - .L_304)
.L_304:
        /*006c*/ 	.word	0x00000000
        /*0070*/ 	.short	0x0005
        /*0072*/ 	.short	0x0028
        /*0074*/ 	.byte	0x00, 0xf5, 0x21, 0x00


	//----- nvinfo : EIATTR_KPARAM_INFO
	.align		4
.L_305:
        /*0078*/ 	.byte	0x04, 0x17
        /*007a*/ 	.short	(.L_307 - .L_306)
.L_306:
        /*007c*/ 	.word	0x00000000
        /*0080*/ 	.short	0x0004
        /*0082*/ 	.short	0x0020
        /*0084*/ 	.byte	0x00, 0xf5, 0x21, 0x00


	//----- nvinfo : EIATTR_KPARAM_INFO
	.align		4
.L_307:
        /*0088*/ 	.byte	0x04, 0x17
        /*008a*/ 	.short	(.L_309 - .L_308)
.L_308:
        /*008c*/ 	.word	0x00000000
        /*0090*/ 	.short	0x0003
        /*0092*/ 	.short	0x0018
        /*0094*/ 	.byte	0x00, 0xf5, 0x21, 0x00


	//----- nvinfo : EIATTR_KPARAM_INFO
	.align		4
.L_309:
        /*0098*/ 	.byte	0x04, 0x17
        /*009a*/ 	.short	(.L_311 - .L_310)
.L_310:
        /*009c*/ 	.word	0x00000000
        /*00a0*/ 	.short	0x0002
        /*00a2*/ 	.short	0x0010
        /*00a4*/ 	.byte	0x00, 0xf5, 0x21, 0x00


	//----- nvinfo : EIATTR_KPARAM_INFO
	.align		4
.L_311:
        /*00a8*/ 	.byte	0x04, 0x17
        /*00aa*/ 	.short	(.L_313 - .L_312)
.L_312:
        /*00ac*/ 	.word	0x00000000
        /*00b0*/ 	.short	0x0001
        /*00b2*/ 	.short	0x0008
        /*00b4*/ 	.byte	0x00, 0xf5, 0x21, 0x00


	//----- nvinfo : EIATTR_KPARAM_INFO
	.align		4
.L_313:
        /*00b8*/ 	.byte	0x04, 0x17
        /*00ba*/ 	.short	(.L_315 - .L_314)
.L_314:
        /*00bc*/ 	.word	0x00000000
        /*00c0*/ 	.short	0x0000
        /*00c2*/ 	.short	0x0000
        /*00c4*/ 	.byte	0x00, 0xf5, 0x21, 0x00


	//----- nvinfo : EIATTR_SPARSE_MMA_MASK
	.align		4
.L_315:
        /*00c8*/ 	.byte	0x03, 0x50
        /*00ca*/ 	.short	0x0000


	//----- nvinfo : EIATTR_MAXREG_COUNT
	.align		4
        /*00cc*/ 	.byte	0x03, 0x1b
        /*00ce*/ 	.short	0x00a8


	//----- nvinfo : EIATTR_NUM_BARRIERS
	.align		4
        /*00d0*/ 	.byte	0x02, 0x4c
        /*00d2*/ 	.byte	0x01
	.zero		1


	//----- nvinfo : EIATTR_MERCURY_ISA_VERSION
	.align		4
        /*00d4*/ 	.byte	0x03, 0x5f
        /*00d6*/ 	.short	0x0101


	//----- nvinfo : EIATTR_COOP_GROUP_MASK_REGIDS
	.align		4
        /*00d8*/ 	.byte	0x04, 0x29
        /*00da*/ 	.short	(.L_317 - .L_316)


	//   ....[0]....
.L_316:
        /*00dc*/ 	.word	0xffffffff


	//   ....[1]....
        /*00e0*/ 	.word	0x05000012


	//   ....[2]....
        /*00e4*/ 	.word	0xffffffff


	//   ....[3]....
        /*00e8*/ 	.word	0xffffffff


	//   ....[4]....
        /*00ec*/ 	.word	0xffffffff


	//   ....[5]....
        /*00f0*/ 	.word	0xffffffff


	//   ....[6]....
        /*00f4*/ 	.word	0xffffffff


	//   ....[7]....
        /*00f8*/ 	.word	0xffffffff


	//   ....[8]....
        /*00fc*/ 	.word	0xffffffff


	//   ....[9]....
        /*0100*/ 	.word	0xffffffff


	//   ....[10]....
        /*0104*/ 	.word	0xffffffff


	//   ....[11]....
        /*0108*/ 	.word	0xffffffff


	//   ....[12]....
        /*010c*/ 	.word	0xffffffff


	//   ....[13]....
        /*0110*/ 	.word	0xffffffff


	//   ....[14]....
        /*0114*/ 	.word	0xffffffff


	//   ....[15]....
        /*0118*/ 	.word	0xffffffff


	//   ....[16]....
        /*011c*/ 	.word	0xffffffff


	//   ....[17]....
        /*0120*/ 	.word	0xffffffff


	//   ....[18]....
        /*0124*/ 	.word	0xffffffff


	//   ....[19]....
        /*0128*/ 	.word	0xffffffff


	//   ....[20]....
        /*012c*/ 	.word	0xffffffff


	//   ....[21]....
        /*0130*/ 	.word	0xffffffff


	//   ....[22]....
        /*0134*/ 	.word	0xffffffff


	//   ....[23]....
        /*0138*/ 	.word	0xffffffff


	//   ....[24]....
        /*013c*/ 	.word	0xffffffff


	//   ....[25]....
        /*0140*/ 	.word	0xffffffff


	//   ....[26]....
        /*0144*/ 	.word	0xffffffff


	//   ....[27]....
        /*0148*/ 	.word	0xffffffff


	//   ....[28]....
        /*014c*/ 	.word	0xffffffff


	//   ....[29]....
        /*0150*/ 	.word	0xffffffff


	//   ....[30]....
        /*0154*/ 	.word	0xffffffff


	//   ....[31]....
        /*0158*/ 	.word	0xffffffff


	//   ....[32]....
        /*015c*/ 	.word	0xffffffff


	//   ....[33]....
        /*0160*/ 	.word	0xffffffff


	//   ....[34]....
        /*0164*/ 	.word	0xffffffff


	//   ....[35]....
        /*0168*/ 	.word	0xffffffff


	//   ....[36]....
        /*016c*/ 	.word	0xffffffff


	//   ....[37]....
        /*0170*/ 	.word	0xffffffff


	//   ....[38]....
        /*0174*/ 	.word	0xffffffff


	//   ....[39]....
        /*0178*/ 	.word	0xffffffff


	//   ....[40]....
        /*017c*/ 	.word	0xffffffff


	//   ....[41]....
        /*0180*/ 	.word	0xffffffff


	//   ....[42]....
        /*0184*/ 	.word	0xffffffff


	//   ....[43]....
        /*0188*/ 	.word	0xffffffff


	//   ....[44]....
        /*018c*/ 	.word	0xffffffff


	//   ....[45]....
        /*0190*/ 	.word	0xffffffff


	//   ....[46]....
        /*0194*/ 	.word	0xffffffff


	//   ....[47]....
        /*0198*/ 	.word	0xffffffff


	//   ....[48]....
        /*019c*/ 	.word	0xffffffff


	//   ....[49]....
        /*01a0*/ 	.word	0xffffffff


	//   ....[50]....
        /*01a4*/ 	.word	0xffffffff


	//   ....[51]....
        /*01a8*/ 	.word	0xffffffff


	//   ....[52]....
        /*01ac*/ 	.word	0xffffffff


	//   ....[53]....
        /*01b0*/ 	.word	0xffffffff


	//   ....[54]....
        /*01b4*/ 	.word	0xffffffff


	//   ....[55]....
        /*01b8*/ 	.word	0xffffffff


	//   ....[56]....
        /*01bc*/ 	.word	0xffffffff


	//   ....[57]....
        /*01c0*/ 	.word	0xffffffff


	//   ....[58]....
        /*01c4*/ 	.word	0xffffffff


	//   ....[59]....
        /*01c8*/ 	.word	0xffffffff


	//   ....[60]....
        /*01cc*/ 	.word	0xffffffff


	//   ....[61]....
        /*01d0*/ 	.word	0xffffffff


	//   ....[62]....
        /*01d4*/ 	.word	0xffffffff


	//   ....[63]....
        /*01d8*/ 	.word	0xffffffff


	//   ....[64]....
        /*01dc*/ 	.word	0xffffffff


	//   ....[65]....
        /*01e0*/ 	.word	0xffffffff


	//   ....[66]....
        /*01e4*/ 	.word	0xffffffff


	//   ....[67]....
        /*01e8*/ 	.word	0xffffffff


	//   ....[68]....
        /*01ec*/ 	.word	0xffffffff


	//   ....[69]....
        /*01f0*/ 	.word	0xffffffff


	//   ....[70]....
        /*01f4*/ 	.word	0xffffffff


	//   ....[71]....
        /*01f8*/ 	.word	0xffffffff


	//   ....[72]....
        /*01fc*/ 	.word	0xffffffff


	//   ....[73]....
        /*0200*/ 	.word	0xffffffff


	//   ....[74]....
        /*0204*/ 	.word	0xffffffff


	//   ....[75]....
        /*0208*/ 	.word	0xffffffff


	//   ....[76]....
        /*020c*/ 	.word	0xffffffff


	//   ....[77]....
        /*0210*/ 	.word	0xffffffff


	//   ....[78]....
        /*0214*/ 	.word	0xffffffff


	//   ....[79]....
        /*0218*/ 	.word	0xffffffff


	//   ....[80]....
        /*021c*/ 	.word	0xffffffff


	//   ....[81]....
        /*0220*/ 	.word	0xffffffff


	//   ....[82]....
        /*0224*/ 	.word	0xffffffff


	//   ....[83]....
        /*0228*/ 	.word	0xffffffff


	//   ....[84]....
        /*022c*/ 	.word	0xffffffff


	//   ....[85]....
        /*0230*/ 	.word	0xffffffff


	//   ....[86]....
        /*0234*/ 	.word	0xffffffff


	//   ....[87]....
        /*0238*/ 	.word	0xffffffff


	//   ....[88]....
        /*023c*/ 	.word	0x0500000a


	//   ....[89]....
        /*0240*/ 	.word	0xffffffff


	//   ....[90]....
        /*0244*/ 	.word	0xffffffff


	//   ....[91]....
        /*0248*/ 	.word	0xffffffff


	//   ....[92]....
        /*024c*/ 	.word	0xffffffff


	//   ....[93]....
        /*0250*/ 	.word	0xffffffff


	//   ....[94]....
        /*0254*/ 	.word	0xffffffff


	//   ....[95]....
        /*0258*/ 	.word	0xffffffff


	//   ....[96]....
        /*025c*/ 	.word	0xffffffff


	//   ....[97]....
        /*0260*/ 	.word	0xffffffff


	//   ....[98]....
        /*0264*/ 	.word	0xffffffff


	//   ....[99]....
        /*0268*/ 	.word	0xffffffff


	//   ....[100]....
        /*026c*/ 	.word	0xffffffff


	//   ....[101]....
        /*0270*/ 	.word	0xffffffff


	//   ....[102]....
        /*0274*/ 	.word	0xffffffff


	//   ....[103]....
        /*0278*/ 	.word	0xffffffff


	//   ....[104]....
        /*027c*/ 	.word	0xffffffff


	//   ....[105]....
        /*0280*/ 	.word	0xffffffff


	//   ....[106]....
        /*0284*/ 	.word	0xffffffff


	//   ....[107]....
        /*0288*/ 	.word	0xffffffff


	//   ....[108]....
        /*028c*/ 	.word	0xffffffff


	//   ....[109]....
        /*0290*/ 	.word	0xffffffff


	//   ....[110]....
        /*0294*/ 	.word	0xffffffff


	//   ....[111]....
        /*0298*/ 	.word	0xffffffff


	//   ....[112]....
        /*029c*/ 	.word	0xffffffff


	//   ....[113]....
        /*02a0*/ 	.word	0xffffffff


	//   ....[114]....
        /*02a4*/ 	.word	0xffffffff


	//   ....[115]....
        /*02a8*/ 	.word	0xffffffff


	//   ....[116]....
        /*02ac*/ 	.word	0xffffffff


	//   ....[117]....
        /*02b0*/ 	.word	0xffffffff


	//   ....[118]....
        /*02b4*/ 	.word	0xffffffff


	//   ....[119]....
        /*02b8*/ 	.word	0xffffffff


	//   ....[120]....
        /*02bc*/ 	.word	0xffffffff


	//   ....[121]....
        /*02c0*/ 	.word	0xffffffff


	//   ....[122]....
        /*02c4*/ 	.word	0xffffffff


	//   ....[123]....
        /*02c8*/ 	.word	0xffffffff


	//   ....[124]....
        /*02cc*/ 	.word	0xffffffff


	//   ....[125]....
        /*02d0*/ 	.word	0x05000031


	//   ....[126]....
        /*02d4*/ 	.word	0x05000031


	//   ....[127]....
        /*02d8*/ 	.word	0x05000031


	//   ....[128]....
        /*02dc*/ 	.word	0x05000031


	//   ....[129]....
        /*02e0*/ 	.word	0x05000031


	//----- nvinfo : EIATTR_COOP_GROUP_INSTR_OFFSETS
	.align		4
.L_317:
        /*02e4*/ 	.byte	0x04, 0x28
        /*02e6*/ 	.short	(.L_319 - .L_318)


	//   ....[0]....
.L_318:
        /*02e8*/ 	.word	0x00000c20


	//   ....[1]....
        /*02ec*/ 	.word	0x00001340


	//   ....[2]....
        /*02f0*/ 	.word	0x00002550


	//   ....[3]....
        /*02f4*/ 	.word	0x00002570


	//   ....[4]....
        /*02f8*/ 	.word	0x00002590


	//   ....[5]....
        /*02fc*/ 	.word	0x000025b0


	//   ....[6]....
        /*0300*/ 	.word	0x000025d0


	//   ....[7]....
        /*0304*/ 	.word	0x00002a50


	//   ....[8]....
        /*0308*/ 	.word	0x00002a60


	//   ....[9]....
        /*030c*/ 	.word	0x00002a80


	//   ....[10]....
        /*0310*/ 	.word	0x00002aa0


	//   ....[11]....
        /*0314*/ 	.word	0x00002af0


	//   ....[12]....
        /*0318*/ 	.word	0x00002b00


	//   ....[13]....
        /*031c*/ 	.word	0x00002b60


	//   ....[14]....
        /*0320*/ 	.word	0x00002ba0


	//   ....[15]....
        /*0324*/ 	.word	0x00002cb0


	//   ....[16]....
        /*0328*/ 	.word	0x00002cd0


	//   ....[17]....
        /*032c*/ 	.word	0x00002ce0


	//   ....[18]....
        /*0330*/ 	.word	0x00002d00


	//   ....[19]....
        /*0334*/ 	.word	0x00002d40


	//   ....[20]....
        /*0338*/ 	.word	0x00002d70


	//   ....[21]....
        /*033c*/ 	.word	0x00002db0


	//   ....[22]....
        /*0340*/ 	.word	0x00002dd0


	//   ....[23]....
        /*0344*/ 	.word	0x00002df0


	//   ....[24]....
        /*0348*/ 	.word	0x00002ef0


	//   ....[25]....
        /*034c*/ 	.word	0x00002f20


	//   ....[26]....
        /*0350*/ 	.word	0x00002f30


	//   ....[27]....
        /*0354*/ 	.word	0x00002f50


	//   ....[28]....
        /*0358*/ 	.word	0x00002f90


	//   ....[29]....
        /*035c*/ 	.word	0x00002fc0


	//   ....[30]....
        /*0360*/ 	.word	0x00003000


	//   ....[31]....
        /*0364*/ 	.word	0x00003020


	//   ....[32]....
        /*0368*/ 	.word	0x00003040


	//   ....[33]....
        /*036c*/ 	.word	0x00003140


	//   ....[34]....
        /*0370*/ 	.word	0x00003150


	//   ....[35]....
        /*0374*/ 	.word	0x00003170


	//   ....[36]....
        /*0378*/ 	.word	0x000031b0


	//   ....[37]....
        /*037c*/ 	.word	0x000031e0


	//   ....[38]....
        /*0380*/ 	.word	0x00003220


	//   ....[39]....
        /*0384*/ 	.word	0x00003240


	//   ....[40]....
        /*0388*/ 	.word	0x00003260


	//   ....[41]....
        /*038c*/ 	.word	0x000032d0


	//   ....[42]....
        /*0390*/ 	.word	0x00003370


	//   ....[43]....
        /*0394*/ 	.word	0x000033a0


	//   ....[44]....
        /*0398*/ 	.word	0x000033b0


	//   ....[45]....
        /*039c*/ 	.word	0x000033d0


	//   ....[46]....
        /*03a0*/ 	.word	0x00003410


	//   ....[47]....
        /*03a4*/ 	.word	0x00003440


	//   ....[48]....
        /*03a8*/ 	.word	0x00003480


	//   ....[49]....
        /*03ac*/ 	.word	0x000034a0


	//   ....[50]....
        /*03b0*/ 	.word	0x000034c0


	//   ....[51]....
        /*03b4*/ 	.word	0x000035b0


	//   ....[52]....
        /*03b8*/ 	.word	0x000035d0


	//   ....[53]....
        /*03bc*/ 	.word	0x000035e0


	//   ....[54]....
        /*03c0*/ 	.word	0x00003600


	//   ....[55]....
        /*03c4*/ 	.word	0x00003640


	//   ....[56]....
        /*03c8*/ 	.word	0x00003670


	//   ....[57]....
        /*03cc*/ 	.word	0x000036b0


	//   ....[58]....
        /*03d0*/ 	.word	0x000036d0


	//   ....[59]....
        /*03d4*/ 	.word	0x000036f0


	//   ....[60]....
        /*03d8*/ 	.word	0x000037f0


	//   ....[61]....
        /*03dc*/ 	.word	0x00003820


	//   ....[62]....
        /*03e0*/ 	.word	0x00003830


	//   ....[63]....
        /*03e4*/ 	.word	0x00003850


	//   ....[64]....
        /*03e8*/ 	.word	0x00003890


	//   ....[65]....
        /*03ec*/ 	.word	0x000038c0


	//   ....[66]....
        /*03f0*/ 	.word	0x00003900


	//   ....[67]....
        /*03f4*/ 	.word	0x00003920


	//   ....[68]....
        /*03f8*/ 	.word	0x00003940


	//   ....[69]....
        /*03fc*/ 	.word	0x00003a40


	//   ....[70]....
        /*0400*/ 	.word	0x00003a50


	//   ....[71]....
        /*0404*/ 	.word	0x00003a70


	//   ....[72]....
        /*0408*/ 	.word	0x00003ab0


	//   ....[73]....
        /*040c*/ 	.word	0x00003ae0


	//   ....[74]....
        /*0410*/ 	.word	0x00003b20


	//   ....[75]....
        /*0414*/ 	.word	0x00003b40


	//   ....[76]....
        /*0418*/ 	.word	0x00003b60


	//   ....[77]....
        /*041c*/ 	.word	0x00003bd0


	//   ....[78]....
        /*0420*/ 	.word	0x00003c70


	//   ....[79]....
        /*0424*/ 	.word	0x00003c90


	//   ....[80]....
        /*0428*/ 	.word	0x00003ca0


	//   ....[81]....
        /*042c*/ 	.word	0x00003cc0


	//   ....[82]....
        /*0430*/ 	.word	0x00003d00


	//   ....[83]....
        /*0434*/ 	.word	0x00003d30


	//   ....[84]....
        /*0438*/ 	.word	0x00003d70


	//   ....[85]....
        /*043c*/ 	.word	0x00003d90


	//   ....[86]....
        /*0440*/ 	.word	0x00003db0


	//   ....[87]....
        /*0444*/ 	.word	0x00003ea0


	//   ....[88]....
        /*0448*/ 	.word	0x000042a0


	//   ....[89]....
        /*044c*/ 	.word	0x000045c0


	//   ....[90]....
        /*0450*/ 	.word	0x00004680


	//   ....[91]....
        /*0454*/ 	.word	0x00004740


	//   ....[92]....
        /*0458*/ 	.word	0x00004800


	//   ....[93]....
        /*045c*/ 	.word	0x000048c0


	//   ....[94]....
        /*0460*/ 	.word	0x00004980


	//   ....[95]....
        /*0464*/ 	.word	0x00004a40


	//   ....[96]....
        /*0468*/ 	.word	0x00004b00


	//   ....[97]....
        /*046c*/ 	.word	0x00004bc0


	//   ....[98]....
        /*0470*/ 	.word	0x00004db0


	//   ....[99]....
        /*0474*/ 	.word	0x00004ee0


	//   ....[100]....
        /*0478*/ 	.word	0x00005010


	//   ....[101]....
        /*047c*/ 	.word	0x00005130


	//   ....[102]....
        /*0480*/ 	.word	0x00005240


	//   ....[103]....
        /*0484*/ 	.word	0x00005350


	//   ....[104]....
        /*0488*/ 	.word	0x00005460


	//   ....[105]....
        /*048c*/ 	.word	0x00005570


	//   ....[106]....
        /*0490*/ 	.word	0x00005680


	//   ....[107]....
        /*0494*/ 	.word	0x000062d0


	//   ....[108]....
        /*0498*/ 	.word	0x000063a0


	//   ....[109]....
        /*049c*/ 	.word	0x00006480


	//   ....[110]....
        /*04a0*/ 	.word	0x00006570


	//   ....[111]....
        /*04a4*/ 	.word	0x00006650


	//   ....[112]....
        /*04a8*/ 	.word	0x00006740


	//   ....[113]....
        /*04ac*/ 	.word	0x00006820


	//   ....[114]....
        /*04b0*/ 	.word	0x00006910


	//   ....[115]....
        /*04b4*/ 	.word	0x000069e0


	//   ....[116]....
        /*04b8*/ 	.word	0x00006c20


	//   ....[117]....
        /*04bc*/ 	.word	0x00006d60


	//   ....[118]....
        /*04c0*/ 	.word	0x00006e90


	//   ....[119]....
        /*04c4*/ 	.word	0x00006fc0


	//   ....[120]....
        /*04c8*/ 	.word	0x000070f0


	//   ....[121]....
        /*04cc*/ 	.word	0x00007220


	//   ....[122]....
        /*04d0*/ 	.word	0x00007360


	//   ....[123]....
        /*04d4*/ 	.word	0x00007490


	//   ....[124]....
        /*04d8*/ 	.word	0x000075d0


	//   ....[125]....
        /*04dc*/ 	.word	0x00007640


	//   ....[126]....
        /*04e0*/ 	.word	0x000076b0


	//   ....[127]....
        /*04e4*/ 	.word	0x00007720


	//   ....[128]....
        /*04e8*/ 	.word	0x00007790


	//   ....[129]....
        /*04ec*/ 	.word	0x00007800


	//----- nvinfo : EIATTR_VRC_CTA_INIT_COUNT
	.align		4
.L_319:
        /*04f0*/ 	.byte	0x02, 0x4a
	.zero		1
	.zero		1


	//----- nvinfo : EIATTR_EXIT_INSTR_OFFSETS
	.align		4
        /*04f4*/ 	.byte	0x04, 0x1c
        /*04f6*/ 	.short	(.L_321 - .L_320)


	//   ....[0]....
.L_320:
        /*04f8*/ 	.word	0x00002040


	//   ....[1]....
        /*04fc*/ 	.word	0x00002330


	//   ....[2]....
        /*0500*/ 	.word	0x00002370


	//   ....[3]....
        /*0504*/ 	.word	0x000069f0


	//   ....[4]....
        /*0508*/ 	.word	0x000075e0


	//----- nvinfo : EIATTR_MAX_THREADS
	.align		4
.L_321:
        /*050c*/ 	.byte	0x04, 0x05
        /*050e*/ 	.short	(.L_323 - .L_322)
.L_322:
        /*0510*/ 	.word	0x00000180
        /*0514*/ 	.word	0x00000001
        /*0518*/ 	.word	0x00000001


	//----- nvinfo : EIATTR_CRS_STACK_SIZE
	.align		4
.L_323:
        /*051c*/ 	.byte	0x04, 0x1e
        /*051e*/ 	.short	(.L_325 - .L_324)
.L_324:
        /*0520*/ 	.word	0x00000000


	//----- nvinfo : EIATTR_CBANK_PARAM_SIZE
	.align		4
.L_325:
        /*0524*/ 	.byte	0x03, 0x19
        /*0526*/ 	.short	0x004d


	//----- nvinfo : EIATTR_PARAM_CBANK
	.align		4
        /*0528*/ 	.byte	0x04, 0x0a
        /*052a*/ 	.short	(.L_327 - .L_326)
	.align		4
.L_326:
        /*052c*/ 	.word	index@(.nv.constant0._ZN3cub18CUB_300001_SM_10006detail10radix_sort29DeviceRadixSortOnesweepKernelINS1_5radix10policy_hubIiN4cuda3std3__45tupleIJfffEEEyE10Policy1000ELNS0_9SortOrderE0EiSA_yiiNS1_21identity_decomposer_tEEEvPT5_SG_PT3_PKSH_PT1_PKSL_PT2_PKSP_T4_iiT6_)
        /*0530*/ 	.short	0x0380
        /*0532*/ 	.short	0x004d


	//----- nvinfo : EIATTR_SW_WAR
	.align		4
.L_327:
        /*0534*/ 	.byte	0x04, 0x36
        /*0536*/ 	.short	(.L_329 - .L_328)
.L_328:
        /*0538*/ 	.word	0x00000008
.L_329:


//--------------------- .nv.info._ZN3cub18CUB_300001_SM_10006detail10radix_sort33DeviceRadixSortExclusiveSumKernelINS1_5radix10policy_hubIiN4cuda3std3__45tupleIJfffEEEyE10Policy1000EyEEvPT0_ --------------------------
	.section	.nv.info._ZN3cub18CUB_300001_SM_10006detail10radix_sort33DeviceRadixSortExclusiveSumKernelINS1_5radix10policy_hubIiN4cuda3std3__45tupleIJfffEEEyE10Policy1000EyEEvPT0_,"",@"SHT_CUDA_INFO"
	.sectionflags	@""
	.align	4


	//----- nvinfo : EIATTR_CUDA_API_VERSION
	.align		4
        /*0000*/ 	.byte	0x04, 0x37
        /*0002*/ 	.short	(.L_331 - .L_330)
.L_330:
        /*0004*/ 	.word	0x00000082


	//----- nvinfo : EIATTR_KPARAM_INFO
	.align		4
.L_331:
        /*0008*/ 	.byte	0x04, 0x17
        /*000a*/ 	.short	(.L_333 - .L_332)
.L_332:
        /*000c*/ 	.word	0x00000000
        /*0010*/ 	.short	0x0000
        /*0012*/ 	.short	0x0000
        /*0014*/ 	.byte	0x00, 0xf5, 0x21, 0x00


	//----- nvinfo : EIATTR_SPARSE_MMA_MASK
	.align		4
.L_333:
        /*0018*/ 	.byte	0x03, 0x50
        /*001a*/ 	.short	0x0000


	//----- nvinfo : EIATTR_MAXREG_COUNT
	.align		4
        /*001c*/ 	.byte	0x03, 0x1b
        /*001e*/ 	.short	0x00ff


	//----- nvinfo : EIATTR_NUM_BARRIERS
	.align		4
        /*0020*/ 	.byte	0x02, 0x4c
        /*0022*/ 	.byte	0x01
	.zero		1


	//----- nvinfo : EIATTR_MERCURY_ISA_VERSION
	.align		4
        /*0024*/ 	.byte	0x03, 0x5f
        /*0026*/ 	.short	0x0101


	//----- nvinfo : EIATTR_COOP_GROUP_MASK_REGIDS
	.align		4
        /*0028*/ 	.byte	0x04, 0x29
        /*002a*/ 	.short	(.L_335 - .L_334)


	//   ....[0]....
.L_334:
        /*002c*/ 	.word	0xffffffff


	//   ....[1]....
        /*0030*/ 	.word	0xffffffff


	//   ....[2]....
        /*0034*/ 	.word	0xffffffff


	//   ....[3]....
        /*0038*/ 	.word	0xffffffff


	//   ....[4]....
        /*003c*/ 	.word	0xffffffff


	//   ....[5]....
        /*0040*/ 	.word	0xffffffff


	//   ....[6]....
        /*0044*/ 	.word	0xffffffff


	//   ....[7]....
        /*0048*/ 	.word	0xffffffff


	//   ....[8]....
        /*004c*/ 	.word	0xffffffff


	//   ....[9]....
        /*0050*/ 	.word	0xffffffff


	//   ....[10]....
        /*0054*/ 	.word	0x05000015


	//   ....[11]....
        /*0058*/ 	.word	0x05000015


	//   ....[12]....
        /*005c*/ 	.word	0x05000015


	//   ....[13]....
        /*0060*/ 	.word	0x05000015


	//   ....[14]....
        /*0064*/ 	.word	0x05000015


	//   ....[15]....
        /*0068*/ 	.word	0x05000015


	//   ....[16]....
        /*006c*/ 	.word	0x05000015


	//   ....[17]....
        /*0070*/ 	.word	0x05000015


	//   ....[18]....
        /*0074*/ 	.word	0x05000015


	//   ....[19]....
        /*0078*/ 	.word	0x05000015


	//----- nvinfo : EIATTR_COOP_GROUP_INSTR_OFFSETS
	.align		4
.L_335:
        /*007c*/ 	.byte	0x04, 0x28
        /*007e*/ 	.short	(.L_337 - .L_336)


	//   ....[0]....
.L_336:
        /*0080*/ 	.word	0x00000250


	//   ....[1]....
        /*0084*/ 	.word	0x00000260


	//   ....[2]....
        /*0088*/ 	.word	0x000002a0


	//   ....[3]....
        /*008c*/ 	.word	0x000002c0


	//   ....[4]....
        /*0090*/ 	.word	0x00000310


	//   ....[5]....
        /*0094*/ 	.word	0x00000320


	//   ....[6]....
        /*0098*/ 	.word	0x00000360


	//   ....[7]....
        /*009c*/ 	.word	0x00000380


	//   ....[8]....
        /*00a0*/ 	.word	0x000003d0


	//   ....[9]....
        /*00a4*/ 	.word	0x000003e0


	//   ....[10]....
        /*00a8*/ 	.word	0x00000660


	//   ....[11]....
        /*00ac*/ 	.word	0x000006b0


	//   ....[12]....
        /*00b0*/ 	.word	0x00000740


	//   ....[13]....
        /*00b4*/ 	.word	0x00000790


	//   ....[14]....
        /*00b8*/ 	.word	0x00000820


	//   ....[15]....
        /*00bc*/ 	.word	0x00000870


	//   ....[16]....
        /*00c0*/ 	.word	0x00000900


	//   ....[17]....
        /*00c4*/ 	.word	0x00000950


	//   ....[18]....
        /*00c8*/ 	.word	0x000009e0


	//   ....[19]....
        /*00cc*/ 	.word	0x00000a30


	//----- nvinfo : EIATTR_VRC_CTA_INIT_COUNT
	.align		4
.L_337:
        /*00d0*/ 	.byte	0x02, 0x4a
	.zero		1
	.zero		1


	//----- nvinfo : EIATTR_EXIT_INSTR_OFFSETS
	.align		4
        /*00d4*/ 	.byte	0x04, 0x1c
        /*00d6*/ 	.short	(.L_339 - .L_338)


	//   ....[0]....
.L_338:
        /*00d8*/ 	.word	0x000005d0


	//   ....[1]....
        /*00dc*/ 	.word	0x00000600


	//----- nvinfo : EIATTR_CRS_STACK_SIZE
	.align		4
.L_339:
        /*00e0*/ 	.byte	0x04, 0x1e
        /*00e2*/ 	.short	(.L_341 - .L_340)
.L_340:
        /*00e4*/ 	.word	0x00000000


	//----- nvinfo : EIATTR_CBANK_PARAM_SIZE
	.align		4
.L_341:
        /*00e8*/ 	.byte	0x03, 0x19
        /*00ea*/ 	.short	0x0008


	//----- nvinfo : EIATTR_PARAM_CBANK
	.align		4
        /*00ec*/ 	.byte	0x04, 0x0a
        /*00ee*/ 	.short	(.L_343 - .L_342)
	.align		4
.L_342:
        /*00f0*/ 	.word	index@(.nv.constant0._ZN3cub18CUB_300001_SM_10006detail10radix_sort33DeviceRadixSortExclusiveSumKernelINS1_5radix10policy_hubIiN4cuda3std3__45tupleIJfffEEEyE10Policy1000EyEEvPT0_)
        /*00f4*/ 	.short	0x0380
        /*00f6*/ 	.short	0x0008


	//----- nvinfo : EIATTR_SW_WAR
	.align		4
.L_343:
        /*00f8*/ 	.byte	0x04, 0x36
        /*00fa*/ 	.short	(.L_345 - .L_344)
.L_344:
        /*00fc*/ 	.word	0x00000008
.L_345:


//--------------------- .nv.info._ZN3cub18CUB_300001_SM_10006detail10radix_sort30DeviceRadixSortHistogramKernelINS1_5radix10policy_hubIiN4cuda3std3__45tupleIJfffEEEyE10Policy1000ELNS0_9SortOrderE0EiyNS1_21identity_decomposer_tEEEvPT2_PKT1_SF_iiT3_ --------------------------
	.section	.nv.info._ZN3cub18CUB_300001_SM_10006detail10radix_sort30DeviceRadixSortHistogramKernelINS1_5radix10policy_hubIiN4cuda3std3__45tupleIJfffEEEyE10Policy1000ELNS0_9SortOrderE0EiyNS1_21identity_decomposer_tEEEvPT2_PKT1_SF_iiT3_,"",@"SHT_CUDA_INFO"
	.sectionflags	@""
	.align	4


	//----- nvinfo : EIATTR_CUDA_API_VERSION
	.align		4
        /*0000*/ 	.byte	0x04, 0x37
        /*0002*/ 	.short	(.L_347 - .L_346)
.L_346:
        /*0004*/ 	.word	0x00000082


	//----- nvinfo : EIATTR_KPARAM_INFO
	.align		4
.L_347:
        /*0008*/ 	.byte	0x04, 0x17
        /*000a*/ 	.short	(.L_349 - .L_348)
.L_348:
        /*000c*/ 	.word	0x00000000
        /*0010*/ 	.short	0x0005
        /*0012*/ 	.short	0x0020
        /*0014*/ 	.byte	0x00, 0xf0, 0x05, 0x00


	//----- nvinfo : EIATTR_KPARAM_INFO
	.align		4
.L_349:
        /*0018*/ 	.byte	0x04, 0x17
        /*001a*/ 	.short	(.L_351 - .L_350)
.L_350:
        /*001c*/ 	.word	0x00000000
        /*0020*/ 	.short	0x0004
        /*0022*/ 	.short	0x001c
        /*0024*/ 	.byte	0x00, 0xf0, 0x11, 0x00


	//----- nvinfo : EIATTR_KPARAM_INFO
	.align		4
.L_351:
        /*0028*/ 	.byte	0x04, 0x17
        /*002a*/ 	.short	(.L_353 - .L_352)
.L_352:
        /*002c*/ 	.word	0x00000000
        /*0030*/ 	.short	0x0003
        /*0032*/ 	.short	0x0018
        /*0034*/ 	.byte	0x00, 0xf0, 0x11, 0x00


	//----- nvinfo : EIATTR_KPARAM_INFO
	.align		4
.L_353:
        /*0038*/ 	.byte	0x04, 0x17
        /*003a*/ 	.short	(.L_355 - .L_354)
.L_354:
        /*003c*/ 	.word	0x00000000
        /*0040*/ 	.short	0x0002
        /*0042*/ 	.short	0x0010
        /*0044*/ 	.byte	0x00, 0xf0, 0x21, 0x00


	//----- nvinfo : EIATTR_KPARAM_INFO
	.align		4
.L_355:
        /*0048*/ 	.byte	0x04, 0x17
        /*004a*/ 	.short	(.L_357 - .L_356)
.L_356:
        /*004c*/ 	.word	0x00000000
        /*0050*/ 	.short	0x0001
        /*0052*/ 	.short	0x0008
        /*0054*/ 	.byte	0x00, 0xf5, 0x21, 0x00


	//----- nvinfo : EIATTR_KPARAM_INFO
	.align		4
.L_357:
        /*0058*/ 	.byte	0x04, 0x17
        /*005a*/ 	.short	(.L_359 - .L_358)
.L_358:
        /*005c*/ 	.word	0x00000000
        /*0060*/ 	.short	0x0000
        /*0062*/ 	.short	0x0000
        /*0064*/ 	.byte	0x00, 0xf5, 0x21, 0x00


	//----- nvinfo : EIATTR_SPARSE_MMA_MASK
	.align		4
.L_359:
        /*0068*/ 	.byte	0x03, 0x50
        /*006a*/ 	.short	0x0000


	//----- nvinfo : EIATTR_MAXREG_COUNT
	.align		4
        /*006c*/ 	.byte	0x03, 0x1b
        /*006e*/ 	.short	0x00ff


	//----- nvinfo : EIATTR_NUM_BARRIERS
	.align		4
        /*0070*/ 	.byte	0x02, 0x4c
        /*0072*/ 	.byte	0x01
	.zero		1


	//----- nvinfo : EIATTR_MERCURY_ISA_VERSION
	.align		4
        /*0074*/ 	.byte	0x03, 0x5f
        /*0076*/ 	.short	0x0101


	//----- nvinfo : EIATTR_VRC_CTA_INIT_COUNT
	.align		4
        /*0078*/ 	.byte	0x02, 0x4a
	.zero		1
	.zero		1


	//----- nvinfo : EIATTR_EXIT_INSTR_OFFSETS
	.align		4
        /*007c*/ 	.byte	0x04, 0x1c
        /*007e*/ 	.short	(.L_361 - .L_360)


	//   ....[0]....
.L_360:
        /*0080*/ 	.word	0x00000040


	//   ....[1]....
        /*0084*/ 	.word	0x00002ee0


	//----- nvinfo : EIATTR_MAX_THREADS
	.align		4
.L_361:
        /*0088*/ 	.byte	0x04, 0x05
        /*008a*/ 	.short	(.L_363 - .L_362)
.L_362:
        /*008c*/ 	.word	0x00000080
        /*0090*/ 	.word	0x00000001
        /*0094*/ 	.word	0x00000001


	//----- nvinfo : EIATTR_CRS_STACK_SIZE
	.align		4
.L_363:
        /*0098*/ 	.byte	0x04, 0x1e
        /*009a*/ 	.short	(.L_365 - .L_364)
.L_364:
        /*009c*/ 	.word	0x00000000


	//----- nvinfo : EIATTR_CBANK_PARAM_SIZE
	.align		4
.L_365:
        /*00a0*/ 	.byte	0x03, 0x19
        /*00a2*/ 	.short	0x0021


	//----- nvinfo : EIATTR_PARAM_CBANK
	.align		4
        /*00a4*/ 	.byte	0x04, 0x0a
        /*00a6*/ 	.short	(.L_367 - .L_366)
	.align		4
.L_366:
        /*00a8*/ 	.word	index@(.nv.constant0._ZN3cub18CUB_300001_SM_10006detail10radix_sort30DeviceRadixSortHistogramKernelINS1_5radix10policy_hubIiN4cuda3std3__45tupleIJfffEEEyE10Policy1000ELNS0_9SortOrderE0EiyNS1_21identity_decomposer_tEEEvPT2_PKT1_SF_iiT3_)
        /*00ac*/ 	.short	0x0380
        /*00ae*/ 	.short	0x0021


	//----- nvinfo : EIATTR_SW_WAR
	.align		4
.L_367:
        /*00b0*/ 	.byte	0x04, 0x36
        /*00b2*/ 	.short	(.L_369 - .L_368)
.L_368:
        /*00b4*/ 	.word	0x00000008
.L_369:


//--------------------- .nv.info._ZN3cub18CUB_300001_SM_10006detail10radix_sort31DeviceRadixSortSingleTileKernelINS1_5radix10policy_hubIiN4cuda3std3__45tupleIJfffEEEyE10Policy1000ELNS0_9SortOrderE0EiSA_yNS1_21identity_decomposer_tEEEvPKT1_PSF_PKT2_PSJ_T3_iiT4_ --------------------------
	.section	.nv.info._ZN3cub18CUB_300001_SM_10006detail10radix_sort31DeviceRadixSortSingleTileKernelINS1_5radix10policy_hubIiN4cuda3std3__45tupleIJfffEEEyE10Policy1000ELNS0_9SortOrderE0EiSA_yNS1_21identity_decomposer_tEEEvPKT1_PSF_PKT2_PSJ_T3_iiT4_,"",@"SHT_CUDA_INFO"
	.sectionflags	@""
	.align	4


	//----- nvinfo : EIATTR_CUDA_API_VERSION
	.align		4
        /*0000*/ 	.byte	0x04, 0x37
        /*0002*/ 	.short	(.L_371 - .L_370)
.L_370:
        /*0004*/ 	.word	0x00000082


	//----- nvinfo : EIATTR_KPARAM_INFO
	.align		4
.L_371:
        /*0008*/ 	.byte	0x04, 0x17
        /*000a*/ 	.short	(.L_373 - .L_372)
.L_372:
        /*000c*/ 	.word	0x00000000
        /*0010*/ 	.short	0x0007
        /*0012*/ 	.short	0x0030
        /*0014*/ 	.byte	0x00, 0xf0, 0x05, 0x00


	//----- nvinfo : EIATTR_KPARAM_INFO
	.align		4
.L_373:
        /*0018*/ 	.byte	0x04, 0x17
        /*001a*/ 	.short	(.L_375 - .L_374)
.L_374:
        /*001c*/ 	.word	0x00000000
        /*0020*/ 	.short	0x0006
        /*0022*/ 	.short	0x002c
        /*0024*/ 	.byte	0x00, 0xf0, 0x11, 0x00


	//----- nvinfo : EIATTR_KPARAM_INFO
	.align		4
.L_375:
        /*0028*/ 	.byte	0x04, 0x17
        /*002a*/ 	.short	(.L_377 - .L_376)
.L_376:
        /*002c*/ 	.word	0x00000000
        /*0030*/ 	.short	0x0005
        /*0032*/ 	.short	0x0028
        /*0034*/ 	.byte	0x00, 0xf0, 0x11, 0x00


	//----- nvinfo : EIATTR_KPARAM_INFO
	.align		4
.L_377:
        /*0038*/ 	.byte	0x04, 0x17
        /*003a*/ 	.short	(.L_379 - .L_378)
.L_378:
        /*003c*/ 	.word	0x00000000
        /*0040*/ 	.short	0x0004
        /*0042*/ 	.short	0x0020
        /*0044*/ 	.byte	0x00, 0xf0, 0x21, 0x00


	//----- nvinfo : EIATTR_KPARAM_INFO
	.align		4
.L_379:
        /*0048*/ 	.byte	0x04, 0x17
        /*004a*/ 	.short	(.L_381 - .L_380)
.L_380:
        /*004c*/ 	.word	0x00000000
        /*0050*/ 	.short	0x0003
        /*0052*/ 	.short	0x0018
        /*0054*/ 	.byte	0x00, 0xf5, 0x21, 0x00


	//----- nvinfo : EIATTR_KPARAM_INFO
	.align		4
.L_381:
        /*0058*/ 	.byte	0x04, 0x17
        /*005a*/ 	.short	(.L_383 - .L_382)
.L_382:
        /*005c*/ 	.word	0x00000000
        /*0060*/ 	.short	0x0002
        /*0062*/ 	.short	0x0010
        /*0064*/ 	.byte	0x00, 0xf5, 0x21, 0x00


	//----- nvinfo : EIATTR_KPARAM_INFO
	.align		4
.L_383:
        /*0068*/ 	.byte	0x04, 0x17
        /*006a*/ 	.short	(.L_385 - .L_384)
.L_384:
        /*006c*/ 	.word	0x00000000
        /*0070*/ 	.short	0x0001
        /*0072*/ 	.short	0x0008
        /*0074*/ 	.byte	0x00, 0xf5, 0x21, 0x00


	//----- nvinfo : EIATTR_KPARAM_INFO
	.align		4
.L_385:
        /*0078*/ 	.byte	0x04, 0x17
        /*007a*/ 	.short	(.L_387 - .L_386)
.L_386:
        /*007c*/ 	.word	0x00000000
        /*0080*/ 	.short	0x0000
        /*0082*/ 	.short	0x0000
        /*0084*/ 	.byte	0x00, 0xf5, 0x21, 0x00


	//----- nvinfo : EIATTR_SPARSE_MMA_MASK
	.align		4
.L_387:
        /*0088*/ 	.byte	0x03, 0x50
        /*008a*/ 	.short	0x0000


	//----- nvinfo : EIATTR_MAXREG_COUNT
	.align		4
        /*008c*/ 	.byte	0x03, 0x1b
        /*008e*/ 	.short	0x00ff


	//----- nvinfo : EIATTR_NUM_BARRIERS
	.align		4
        /*0090*/ 	.byte	0x02, 0x4c
        /*0092*/ 	.byte	0x01
	.zero		1


	//----- nvinfo : EIATTR_MERCURY_ISA_VERSION
	.align		4
        /*0094*/ 	.byte	0x03, 0x5f
        /*0096*/ 	.short	0x0101


	//----- nvinfo : EIATTR_COOP_GROUP_MASK_REGIDS
	.align		4
        /*0098*/ 	.byte	0x04, 0x29
        /*009a*/ 	.short	(.L_389 - .L_388)


	//   ....[0]....
.L_388:
        /*009c*/ 	.word	0xffffffff


	//   ....[1]....
        /*00a0*/ 	.word	0xffffffff


	//   ....[2]....
        /*00a4*/ 	.word	0xffffffff


	//   ....[3]....
        /*00a8*/ 	.word	0xffffffff


	//   ....[4]....
        /*00ac*/ 	.word	0xffffffff


	//----- nvinfo : EIATTR_COOP_GROUP_INSTR_OFFSETS
	.align		4
.L_389:
        /*00b0*/ 	.byte	0x04, 0x28
        /*00b2*/ 	.short	(.L_391 - .L_390)


	//   ....[0]....
.L_390:
        /*00b4*/ 	.word	0x00000fb0


	//   ....[1]....
        /*00b8*/ 	.word	0x00000fd0


	//   ....[2]....
        /*00bc*/ 	.word	0x00000ff0


	//   ....[3]....
        /*00c0*/ 	.word	0x00001010


	//   ....[4]....
        /*00c4*/ 	.word	0x00001030


	//----- nvinfo : EIATTR_VRC_CTA_INIT_COUNT
	.align		4
.L_391:
        /*00c8*/ 	.byte	0x02, 0x4a
	.zero		1
	.zero		1


	//----- nvinfo : EIATTR_EXIT_INSTR_OFFSETS
	.align		4
        /*00cc*/ 	.byte	0x04, 0x1c
        /*00ce*/ 	.short	(.L_393 - .L_392)


	//   ....[0]....
.L_392:
        /*00d0*/ 	.word	0x00002220


	//   ....[1]....
        /*00d4*/ 	.word	0x000022b0


	//----- nvinfo : EIATTR_MAX_THREADS
	.align		4
.L_393:
        /*00d8*/ 	.byte	0x04, 0x05
        /*00da*/ 	.short	(.L_395 - .L_394)
.L_394:
        /*00dc*/ 	.word	0x00000100
        /*00e0*/ 	.word	0x00000001
        /*00e4*/ 	.word	0x00000001


	//----- nvinfo : EIATTR_CBANK_PARAM_SIZE
	.align		4
.L_395:
        /*00e8*/ 	.byte	0x03, 0x19
        /*00ea*/ 	.short	0x0031


	//----- nvinfo : EIATTR_PARAM_CBANK
	.align		4
        /*00ec*/ 	.byte	0x04, 0x0a
        /*00ee*/ 	.short	(.L_397 - .L_396)
	.align		4
.L_396:
        /*00f0*/ 	.word	index@(.nv.constant0._ZN3cub18CUB_300001_SM_10006detail10radix_sort31DeviceRadixSortSingleTileKernelINS1_5radix10policy_hubIiN4cuda3std3__45tupleIJfffEEEyE10Policy1000ELNS0_9SortOrderE0EiSA_yNS1_21identity_decomposer_tEEEvPKT1_PSF_PKT2_PSJ_T3_iiT4_)
        /*00f4*/ 	.short	0x0380
        /*00f6*/ 	.short	0x0031


	//----- nvinfo : EIATTR_SW_WAR
	.align		4
.L_397:
        /*00f8*/ 	.byte	0x04, 0x36
        /*00fa*/ 	.short	(.L_399 - .L_398)
.L_398:
        /*00fc*/ 	.word	0x00000008
.L_399:


//--------------------- .nv.info._ZN3cub18CUB_300001_SM_10006detail9transform16transform_kernelINS2_10policy_hubILb1EN4cuda3std3__45tupleIJN6thrust24THRUST_300001_SM_1000_NS6detail15normal_iteratorINSA_7pointerINS8_IJfffEEENSA_8cuda_cub3tagENSA_11use_defaultESH_EEEEEEEE10policy1000ElNS7_10__identityENSA_12zip_iteratorINS8_IJNSA_10device_ptrIfEESQ_SQ_EEEEEJPSE_EEEvT0_iT1_T2_DpNS2_10kernel_argIT3_EE --------------------------
	.section	.nv.info._ZN3cub18CUB_300001_SM_10006detail9transform16transform_kernelINS2_10policy_hubILb1EN4cuda3std3__45tupleIJN6thrust24THRUST_300001_SM_1000_NS6detail15normal_iteratorINSA_7pointerINS8_IJfffEEENSA_8cuda_cub3tagENSA_11use_defaultESH_EEEEEEEE10policy1000ElNS7_10__identityENSA_12zip_iteratorINS8_IJNSA_10device_ptrIfEESQ_SQ_EEEEEJPSE_EEEvT0_iT1_T2_DpNS2_10kernel_argIT3_EE,"",@"SHT_CUDA_INFO"
	.sectionflags	@""
	.align	4


	//----- nvinfo : EIATTR_CUDA_API_VERSION
	.align		4
        /*0000*/ 	.byte	0x04, 0x37
        /*0002*/ 	.short	(.L_401 - .L_400)
.L_400:
        /*0004*/ 	.word	0x00000082


	//----- nvinfo : EIATTR_KPARAM_INFO
	.align		4
.L_401:
        /*0008*/ 	.byte	0x04, 0x17
        /*000a*/ 	.short	(.L_403 - .L_402)
.L_402:
        /*000c*/ 	.word	0x00000000
        /*0010*/ 	.short	0x0004
        /*0012*/ 	.short	0x0028
        /*0014*/ 	.byte	0x00, 0xf0, 0x41, 0x00


	//----- nvinfo : EIATTR_KPARAM_INFO
	.align		4
.L_403:
        /*0018*/ 	.byte	0x04, 0x17
        /*001a*/ 	.short	(.L_405 - .L_404)
.L_404:
        /*001c*/ 	.word	0x00000000
        /*0020*/ 	.short	0x0003
        /*0022*/ 	.short	0x0010
        /*0024*/ 	.byte	0x00, 0xf0, 0x61, 0x00


	//----- nvinfo : EIATTR_KPARAM_INFO
	.align		4
.L_405:
        /*0028*/ 	.byte	0x04, 0x17
        /*002a*/ 	.short	(.L_407 - .L_406)
.L_406:
        /*002c*/ 	.word	0x00000000
        /*0030*/ 	.short	0x0002
        /*0032*/ 	.short	0x000c
        /*0034*/ 	.byte	0x00, 0xf0, 0x05, 0x00


	//----- nvinfo : EIATTR_KPARAM_INFO
	.align		4
.L_407:
        /*0038*/ 	.byte	0x04, 0x17
        /*003a*/ 	.short	(.L_409 - .L_408)
.L_408:
        /*003c*/ 	.word	0x00000000
        /*0040*/ 	.short	0x0001
        /*0042*/ 	.short	0x0008
        /*0044*/ 	.byte	0x00, 0xf0, 0x11, 0x00


	//----- nvinfo : EIATTR_KPARAM_INFO
	.align		4
.L_409:
        /*0048*/ 	.byte	0x04, 0x17
        /*004a*/ 	.short	(.L_411 - .L_410)
.L_410:
        /*004c*/ 	.word	0x00000000
        /*0050*/ 	.short	0x0000
        /*0052*/ 	.short	0x0000
        /*0054*/ 	.byte	0x00, 0xf0, 0x21, 0x00


	//----- nvinfo : EIATTR_SPARSE_MMA_MASK
	.align		4
.L_411:
        /*0058*/ 	.byte	0x03, 0x50
        /*005a*/ 	.short	0x0000


	//----- nvinfo : EIATTR_MAXREG_COUNT
	.align		4
        /*005c*/ 	.byte	0x03, 0x1b
        /*005e*/ 	.short	0x00ff


	//----- nvinfo : EIATTR_MERCURY_ISA_VERSION
	.align		4
        /*0060*/ 	.byte	0x03, 0x5f
        /*0062*/ 	.short	0x0101


	//----- nvinfo : EIATTR_VRC_CTA_INIT_COUNT
	.align		4
        /*0064*/ 	.byte	0x02, 0x4a
	.zero		1
	.zero		1


	//----- nvinfo : EIATTR_EXIT_INSTR_OFFSETS
	.align		4
        /*0068*/ 	.byte	0x04, 0x1c
        /*006a*/ 	.short	(.L_413 - .L_412)


	//   ....[0]....
.L_412:
        /*006c*/ 	.word	0x000003d0


	//   ....[1]....
        /*0070*/ 	.word	0x00000f30


	//   ....[2]....
        /*0074*/ 	.word	0x000012e0


	//   ....[3]....
        /*0078*/ 	.word	0x000014e0


	//   ....[4]....
        /*007c*/ 	.word	0x00001510


	//   ....[5]....
        /*0080*/ 	.word	0x000015d0


	//   ....[6]....
        /*0084*/ 	.word	0x00001600


	//   ....[7]....
        /*0088*/ 	.word	0x00001c70


	//   ....[8]....
        /*008c*/ 	.word	0x00001ed0


	//   ....[9]....
        /*0090*/ 	.word	0x00002070


	//   ....[10]....
        /*0094*/ 	.word	0x00002150


	//----- nvinfo : EIATTR_MAX_THREADS
	.align		4
.L_413:
        /*0098*/ 	.byte	0x04, 0x05
        /*009a*/ 	.short	(.L_415 - .L_414)
.L_414:
        /*009c*/ 	.word	0x00000080
        /*00a0*/ 	.word	0x00000001
        /*00a4*/ 	.word	0x00000001


	//----- nvinfo : EIATTR_CRS_STACK_SIZE
	.align		4
.L_415:
        /*00a8*/ 	.byte	0x04, 0x1e
        /*00aa*/ 	.short	(.L_417 - .L_416)
.L_416:
        /*00ac*/ 	.word	0x00000000


	//----- nvinfo : EIATTR_CBANK_PARAM_SIZE
	.align		4
.L_417:
        /*00b0*/ 	.byte	0x03, 0x19
        /*00b2*/ 	.short	0x0038


	//----- nvinfo : EIATTR_PARAM_CBANK
	.align		4
        /*00b4*/ 	.byte	0x04, 0x0a
        /*00b6*/ 	.short	(.L_419 - .L_418)
	.align		4
.L_418:
        /*00b8*/ 	.word	index@(.nv.constant0._ZN3cub18CUB_300001_SM_10006detail9transform16transform_kernelINS2_10policy_hubILb1EN4cuda3std3__45tupleIJN6thrust24THRUST_300001_SM_1000_NS6detail15normal_iteratorINSA_7pointerINS8_IJfffEEENSA_8cuda_cub3tagENSA_11use_defaultESH_EEEEEEEE10policy1000ElNS7_10__identityENSA_12zip_iteratorINS8_IJNSA_10device_ptrIfEESQ_SQ_EEEEEJPSE_EEEvT0_iT1_T2_DpNS2_10kernel_argIT3_EE)
        /*00bc*/ 	.short	0x0380
        /*00be*/ 	.short	0x0038


	//----- nvinfo : EIATTR_SW_WAR
	.align		4
.L_419:
        /*00c0*/ 	.byte	0x04, 0x36
        /*00c2*/ 	.short	(.L_421 - .L_420)
.L_420:
        /*00c4*/ 	.word	0x00000008
.L_421:


//--------------------- .nv.info._ZN3cub18CUB_300001_SM_10006detail9transform16transform_kernelINS2_10policy_hubILb1EN4cuda3std3__45tupleIJN6thrust24THRUST_300001_SM_1000_NS6detail15normal_iteratorINSA_7pointerINS8_IJfffEEENSA_8cuda_cub3tagENSA_11use_defaultESH_EEEEEEEE10policy1000EiNS7_10__identityENSA_12zip_iteratorINS8_IJNSA_10device_ptrIfEESQ_SQ_EEEEEJPSE_EEEvT0_iT1_T2_DpNS2_10kernel_argIT3_EE --------------------------
	.section	.nv.info._ZN3cub18CUB_300001_SM_10006detail9transform16transform_kernelINS2_10policy_hubILb1EN4cuda3std3__45tupleIJN6thrust24THRUST_300001_SM_1000_NS6detail15normal_iteratorINSA_7pointerINS8_IJfffEEENSA_8cuda_cub3tagENSA_11use_defaultESH_EEEEEEEE10policy1000EiNS7_10__identityENSA_12zip_iteratorINS8_IJNSA_10device_ptrIfEESQ_SQ_EEEEEJPSE_EEEvT0_iT1_T2_DpNS2_10kernel_argIT3_EE,"",@"SHT_CUDA_INFO"
	.sectionflags	@""
	.align	4


	//----- nvinfo : EIATTR_CUDA_API_VERSION
	.align		4
        /*0000*/ 	.byte	0x04, 0x37
        /*0002*/ 	.short	(.L_423 - .L_422)
.L_422:
        /*0004*/ 	.word	0x00000082


	//----- nvinfo : EIATTR_KPARAM_INFO
	.align		4
.L_423:
        /*0008*/ 	.byte	0x04, 0x17
        /*000a*/ 	.short	(.L_425 - .L_424)
.L_424:
        /*000c*/ 	.word	0x00000000
        /*0010*/ 	.short	0x0004
        /*0012*/ 	.short	0x0028
        /*0014*/ 	.byte	0x00, 0xf0, 0x41, 0x00


	//----- nvinfo : EIATTR_KPARAM_INFO
	.align		4
.L_425:
        /*0018*/ 	.byte	0x04, 0x17
        /*001a*/ 	.short	(.L_427 - .L_426)
.L_426:
        /*001c*/ 	.word	0x00000000
        /*0020*/ 	.short	0x0003
        /*0022*/ 	.short	0x0010
        /*0024*/ 	.byte	0x00, 0xf0, 0x61, 0x00


	//----- nvinfo : EIATTR_KPARAM_INFO
	.align		4
.L_427:
        /*0028*/ 	.byte	0x04, 0x17
        /*002a*/ 	.short	(.L_429 - .L_428)
.L_428:
        /*002c*/ 	.word	0x00000000
        /*0030*/ 	.short	0x0002
        /*0032*/ 	.short	0x0008
        /*0034*/ 	.byte	0x00, 0xf0, 0x05, 0x00


	//----- nvinfo : EIATTR_KPARAM_INFO
	.align		4
.L_429:
        /*0038*/ 	.byte	0x04, 0x17
        /*003a*/ 	.short	(.L_431 - .L_430)
.L_430:
        /*003c*/ 	.word	0x00000000
        /*0040*/ 	.short	0x0001
        /*0042*/ 	.short	0x0004
        /*0044*/ 	.byte	0x00, 0xf0, 0x11, 0x00


	//----- nvinfo : EIATTR_KPARAM_INFO
	.align		4
.L_431:
        /*0048*/ 	.byte	0x04, 0x17
        /*004a*/ 	.short	(.L_433 - .L_432)
.L_432:
        /*004c*/ 	.word	0x00000000
        /*0050*/ 	.short	0x0000
        /*0052*/ 	.short	0x0000
        /*0054*/ 	.byte	0x00, 0xf0, 0x11, 0x00


	//----- nvinfo : EIATTR_SPARSE_MMA_MASK
	.align		4
.L_433:
        /*0058*/ 	.byte	0x03, 0x50
        /*005a*/ 	.short	0x0000


	//----- nvinfo : EIATTR_MAXREG_COUNT
	.align		4
        /*005c*/ 	.byte	0x03, 0x1b
        /*005e*/ 	.short	0x00ff


	//----- nvinfo : EIATTR_MERCURY_ISA_VERSION
	.align		4
        /*0060*/ 	.byte	0x03, 0x5f
        /*0062*/ 	.short	0x0101


	//----- nvinfo : EIATTR_VRC_CTA_INIT_COUNT
	.align		4
        /*0064*/ 	.byte	0x02, 0x4a
	.zero		1
	.zero		1


	//----- nvinfo : EIATTR_EXIT_INSTR_OFFSETS
	.align		4
        /*0068*/ 	.byte	0x04, 0x1c
        /*006a*/ 	.short	(.L_435 - .L_434)


	//   ....[0]....
.L_434:
        /*006c*/ 	.word	0x000002d0


	//   ....[1]....
        /*0070*/ 	.word	0x000009a0


	//   ....[2]....
        /*0074*/ 	.word	0x00000bf0


	//   ....[3]....
        /*0078*/ 	.word	0x00000d90


	//   ....[4]....
        /*007c*/ 	.word	0x00000e70


	//   ....[5]....
        /*0080*/ 	.word	0x00000ea0


	//   ....[6]....
        /*0084*/ 	.word	0x00001450


	//   ....[7]....
        /*0088*/ 	.word	0x00001840


	//   ....[8]....
        /*008c*/ 	.word	0x00001a60


	//   ....[9]....
        /*0090*/ 	.word	0x00001a90


	//   ....[10]....
        /*0094*/ 	.word	0x00001b60


	//----- nvinfo : EIATTR_MAX_THREADS
	.align		4
.L_435:
        /*0098*/ 	.byte	0x04, 0x05
        /*009a*/ 	.short	(.L_437 - .L_436)
.L_436:
        /*009c*/ 	.word	0x00000080
        /*00a0*/ 	.word	0x00000001
        /*00a4*/ 	.word	0x00000001


	//----- nvinfo : EIATTR_CRS_STACK_SIZE
	.align		4
.L_437:
        /*00a8*/ 	.byte	0x04, 0x1e
        /*00aa*/ 	.short	(.L_439 - .L_438)
.L_438:
        /*00ac*/ 	.word	0x00000000


	//----- nvinfo : EIATTR_CBANK_PARAM_SIZE
	.align		4
.L_439:
        /*00b0*/ 	.byte	0x03, 0x19
        /*00b2*/ 	.short	0x0038


	//----- nvinfo : EIATTR_PARAM_CBANK
	.align		4
        /*00b4*/ 	.byte	0x04, 0x0a
        /*00b6*/ 	.short	(.L_441 - .L_440)
	.align		4
.L_440:
        /*00b8*/ 	.word	index@(.nv.constant0._ZN3cub18CUB_300001_SM_10006detail9transform16transform_kernelINS2_10policy_hubILb1EN4cuda3std3__45tupleIJN6thrust24THRUST_300001_SM_1000_NS6detail15normal_iteratorINSA_7pointerINS8_IJfffEEENSA_8cuda_cub3tagENSA_11use_defaultESH_EEEEEEEE10policy1000EiNS7_10__identityENSA_12zip_iteratorINS8_IJNSA_10device_ptrIfEESQ_SQ_EEEEEJPSE_EEEvT0_iT1_T2_DpNS2_10kernel_argIT3_EE)
        /*00bc*/ 	.short	0x0380
        /*00be*/ 	.short	0x0038


	//----- nvinfo : EIATTR_SW_WAR
	.align		4
.L_441:
        /*00c0*/ 	.byte	0x04, 0x36
        /*00c2*/ 	.short	(.L_443 - .L_442)
.L_442:
        /*00c4*/ 	.word	0x00000008
.L_443:


//--------------------- .nv.info._ZN3cub18CUB_300001_SM_10006detail9transform16transform_kernelINS2_10policy_hubILb1EN4cuda3std3__45tupleIJN6thrust24THRUST_300001_SM_1000_NS12zip_iteratorINS8_IJNSA_10device_ptrIfEESD_SD_EEEEEEEEE10policy1000ElNS7_10__identityENSA_7pointerINS8_IJfffEEENSA_8cuda_cub3tagENSA_11use_defaultESO_EEJSF_EEEvT0_iT1_T2_DpNS2_10kernel_argIT3_EE --------------------------
	.section	.nv.info._ZN3cub18CUB_300001_SM_10006detail9transform16transform_kernelINS2_10policy_hubILb1EN4cuda3std3__45tupleIJN6thrust24THRUST_300001_SM_1000_NS12zip_iteratorINS8_IJNSA_10device_ptrIfEESD_SD_EEEEEEEEE10policy1000ElNS7_10__identityENSA_7pointerINS8_IJfffEEENSA_8cuda_cub3tagENSA_11use_defaultESO_EEJSF_EEEvT0_iT1_T2_DpNS2_10kernel_argIT3_EE,"",@"SHT_CUDA_INFO"
	.sectionflags	@""
	.align	4


	//----- nvinfo : EIATTR_CUDA_API_VERSION
	.align		4
        /*0000*/ 	.byte	0x04, 0x37
        /*0002*/ 	.short	(.L_445 - .L_444)
.L_444:
        /*0004*/ 	.word	0x00000082


	//----- nvinfo : EIATTR_KPARAM_INFO
	.align		4
.L_445:
        /*0008*/ 	.byte	0x04, 0x17
        /*000a*/ 	.short	(.L_447 - .L_446)
.L_446:
        /*000c*/ 	.word	0x00000000
        /*0010*/ 	.short	0x0004
        /*0012*/ 	.short	0x0018
        /*0014*/ 	.byte	0x00, 0xf0, 0x61, 0x00


	//----- nvinfo : EIATTR_KPARAM_INFO
	.align		4
.L_447:
        /*0018*/ 	.byte	0x04, 0x17
        /*001a*/ 	.short	(.L_449 - .L_448)
.L_448:
        /*001c*/ 	.word	0x00000000
        /*0020*/ 	.short	0x0003
        /*0022*/ 	.short	0x0010
        /*0024*/ 	.byte	0x00, 0xf0, 0x21, 0x00


	//----- nvinfo : EIATTR_KPARAM_INFO
	.align		4
.L_449:
        /*0028*/ 	.byte	0x04, 0x17
        /*002a*/ 	.short	(.L_451 - .L_450)
.L_450:
        /*002c*/ 	.word	0x00000000
        /*0030*/ 	.short	0x0002
        /*0032*/ 	.short	0x000c
        /*0034*/ 	.byte	0x00, 0xf0, 0x05, 0x00


	//----- nvinfo : EIATTR_KPARAM_INFO
	.align		4
.L_451:
        /*0038*/ 	.byte	0x04, 0x17
        /*003a*/ 	.short	(.L_453 - .L_452)
.L_452:
        /*003c*/ 	.word	0x00000000
        /*0040*/ 	.short	0x0001
        /*0042*/ 	.short	0x0008
        /*0044*/ 	.byte	0x00, 0xf0, 0x11, 0x00


	//----- nvinfo : EIATTR_KPARAM_INFO
	.align		4
.L_453:
        /*0048*/ 	.byte	0x04, 0x17
        /*004a*/ 	.short	(.L_455 - .L_454)
.L_454:
        /*004c*/ 	.word	0x00000000
        /*0050*/ 	.short	0x0000
        /*0052*/ 	.short	0x0000
        /*0054*/ 	.byte	0x00, 0xf0, 0x21, 0x00


	//----- nvinfo : EIATTR_SPARSE_MMA_MASK
	.align		4
.L_455:
        /*0058*/ 	.byte	0x03, 0x50
        /*005a*/ 	.short	0x0000


	//----- nvinfo : EIATTR_MAXREG_COUNT
	.align		4
        /*005c*/ 	.byte	0x03, 0x1b
        /*005e*/ 	.short	0x00ff


	//----- nvinfo : EIATTR_MERCURY_ISA_VERSION
	.align		4
        /*0060*/ 	.byte	0x03, 0x5f
        /*0062*/ 	.short	0x0101


	//----- nvinfo : EIATTR_VRC_CTA_INIT_COUNT
	.align		4
        /*0064*/ 	.byte	0x02, 0x4a
	.zero		1
	.zero		1


	//----- nvinfo : EIATTR_EXIT_INSTR_OFFSETS
	.align		4
        /*0068*/ 	.byte	0x04, 0x1c
        /*006a*/ 	.short	(.L_457 - .L_456)


	//   ....[0]....
.L_456:
        /*006c*/ 	.word	0x00000230


	//   ....[1]....
        /*0070*/ 	.word	0x00000d50


	//   ....[2]....
        /*0074*/ 	.word	0x000010c0


	//   ....[3]....
        /*0078*/ 	.word	0x000012a0


	//   ....[4]....
        /*007c*/ 	.word	0x000012d0


	//   ....[5]....
        /*0080*/ 	.word	0x00001380


	//   ....[6]....
        /*0084*/ 	.word	0x000013a0


	//   ....[7]....
        /*0088*/ 	.word	0x00001a00


	//   ....[8]....
        /*008c*/ 	.word	0x00001c30


	//   ....[9]....
        /*0090*/ 	.word	0x00001da0


	//   ....[10]....
        /*0094*/ 	.word	0x00001e60


	//----- nvinfo : EIATTR_MAX_THREADS
	.align		4
.L_457:
        /*0098*/ 	.byte	0x04, 0x05
        /*009a*/ 	.short	(.L_459 - .L_458)
.L_458:
        /*009c*/ 	.word	0x00000080
        /*00a0*/ 	.word	0x00000001
        /*00a4*/ 	.word	0x00000001


	//----- nvinfo : EIATTR_CRS_STACK_SIZE
	.align		4
.L_459:
        /*00a8*/ 	.byte	0x04, 0x1e
        /*00aa*/ 	.short	(.L_461 - .L_460)
.L_460:
        /*00ac*/ 	.word	0x00000000


	//----- nvinfo : EIATTR_CBANK_PARAM_SIZE
	.align		4
.L_461:
        /*00b0*/ 	.byte	0x03, 0x19
        /*00b2*/ 	.short	0x0030


	//----- nvinfo : EIATTR_PARAM_CBANK
	.align		4
        /*00b4*/ 	.byte	0x04, 0x0a
        /*00b6*/ 	.short	(.L_463 - .L_462)
	.align		4
.L_462:
        /*00b8*/ 	.word	index@(.nv.constant0._ZN3cub18CUB_300001_SM_10006detail9transform16transform_kernelINS2_10policy_hubILb1EN4cuda3std3__45tupleIJN6thrust24THRUST_300001_SM_1000_NS12zip_iteratorINS8_IJNSA_10device_ptrIfEESD_SD_EEEEEEEEE10policy1000ElNS7_10__identityENSA_7pointerINS8_IJfffEEENSA_8cuda_cub3tagENSA_11use_defaultESO_EEJSF_EEEvT0_iT1_T2_DpNS2_10kernel_argIT3_EE)
        /*00bc*/ 	.short	0x0380
        /*00be*/ 	.short	0x0030


	//----- nvinfo : EIATTR_SW_WAR
	.align		4
.L_463:
        /*00c0*/ 	.byte	0x04, 0x36
        /*00c2*/ 	.short	(.L_465 - .L_464)
.L_464:
        /*00c4*/ 	.word	0x00000008
.L_465:


//--------------------- .nv.info._ZN3cub18CUB_300001_SM_10006detail9transform16transform_kernelINS2_10policy_hubILb1EN4cuda3std3__45tupleIJN6thrust24THRUST_300001_SM_1000_NS12zip_iteratorINS8_IJNSA_10device_ptrIfEESD_SD_EEEEEEEEE10policy1000EiNS7_10__identityENSA_7pointerINS8_IJfffEEENSA_8cuda_cub3tagENSA_11use_defaultESO_EEJSF_EEEvT0_iT1_T2_DpNS2_10kernel_argIT3_EE --------------------------
	.section	.nv.info._ZN3cub18CUB_300001_SM_10006detail9transform16transform_kernelINS2_10policy_hubILb1EN4cuda3std3__45tupleIJN6thrust24THRUST_300001_SM_1000_NS12zip_iteratorINS8_IJNSA_10device_ptrIfEESD_SD_EEEEEEEEE10policy1000EiNS7_10__identityENSA_7pointerINS8_IJfffEEENSA_8cuda_cub3tagENSA_11use_defaultESO_EEJSF_EEEvT0_iT1_T2_DpNS2_10kernel_argIT3_EE,"",@"SHT_CUDA_INFO"
	.sectionflags	@""
	.align	4


	//----- nvinfo : EIATTR_CUDA_API_VERSION
	.align		4
        /*0000*/ 	.byte	0x04, 0x37
        /*0002*/ 	.short	(.L_467 - .L_466)
.L_466:
        /*0004*/ 	.word	0x00000082


	//----- nvinfo : EIATTR_KPARAM_INFO
	.align		4
.L_467:
        /*0008*/ 	.byte	0x04, 0x17
        /*000a*/ 	.short	(.L_469 - .L_468)
.L_468:
        /*000c*/ 	.word	0x00000000
        /*0010*/ 	.short	0x0004
        /*0012*/ 	.short	0x0018
        /*0014*/ 	.byte	0x00, 0xf0, 0x61, 0x00


	//----- nvinfo : EIATTR_KPARAM_INFO
	.align		4
.L_469:
        /*0018*/ 	.byte	0x04, 0x17
        /*001a*/ 	.short	(.L_471 - .L_470)
.L_470:
        /*001c*/ 	.word	0x00000000
        /*0020*/ 	.short	0x0003
        /*0022*/ 	.short	0x0010
        /*0024*/ 	.byte	0x00, 0xf0, 0x21, 0x00


	//----- nvinfo : EIATTR_KPARAM_INFO
	.align		4
.L_471:
        /*0028*/ 	.byte	0x04, 0x17
        /*002a*/ 	.short	(.L_473 - .L_472)
.L_472:
        /*002c*/ 	.word	0x00000000
        /*0030*/ 	.short	0x0002
        /*0032*/ 	.short	0x0008
        /*0034*/ 	.byte	0x00, 0xf0, 0x05, 0x00


	//----- nvinfo : EIATTR_KPARAM_INFO
	.align		4
.L_473:
        /*0038*/ 	.byte	0x04, 0x17
        /*003a*/ 	.short	(.L_475 - .L_474)
.L_474:
        /*003c*/ 	.word	0x00000000
        /*0040*/ 	.short	0x0001
        /*0042*/ 	.short	0x0004
        /*0044*/ 	.byte	0x00, 0xf0, 0x11, 0x00


	//----- nvinfo : EIATTR_KPARAM_INFO
	.align		4
.L_475:
        /*0048*/ 	.byte	0x04, 0x17
        /*004a*/ 	.short	(.L_477 - .L_476)
.L_476:
        /*004c*/ 	.word	0x00000000
        /*0050*/ 	.short	0x0000
        /*0052*/ 	.short	0x0000
        /*0054*/ 	.byte	0x00, 0xf0, 0x11, 0x00


	//----- nvinfo : EIATTR_SPARSE_MMA_MASK
	.align		4
.L_477:
        /*0058*/ 	.byte	0x03, 0x50
        /*005a*/ 	.short	0x0000


	//----- nvinfo : EIATTR_MAXREG_COUNT
	.align		4
        /*005c*/ 	.byte	0x03, 0x1b
        /*005e*/ 	.short	0x00ff


	//----- nvinfo : EIATTR_MERCURY_ISA_VERSION
	.align		4
        /*0060*/ 	.byte	0x03, 0x5f
        /*0062*/ 	.short	0x0101


	//----- nvinfo : EIATTR_VRC_CTA_INIT_COUNT
	.align		4
        /*0064*/ 	.byte	0x02, 0x4a
	.zero		1
	.zero		1


	//----- nvinfo : EIATTR_EXIT_INSTR_OFFSETS
	.align		4
        /*0068*/ 	.byte	0x04, 0x1c
        /*006a*/ 	.short	(.L_479 - .L_478)


	//   ....[0]....
.L_478:
        /*006c*/ 	.word	0x000001c0


	//   ....[1]....
        /*0070*/ 	.word	0x00000890


	//   ....[2]....
        /*0074*/ 	.word	0x00000ae0


	//   ....[3]....
        /*0078*/ 	.word	0x00000c80


	//   ....[4]....
        /*007c*/ 	.word	0x00000d60


	//   ....[5]....
        /*0080*/ 	.word	0x00000d90


	//   ....[6]....
        /*0084*/ 	.word	0x00001350


	//   ....[7]....
        /*0088*/ 	.word	0x00001740


	//   ....[8]....
        /*008c*/ 	.word	0x00001960


	//   ....[9]....
        /*0090*/ 	.word	0x00001990


	//   ....[10]....
        /*0094*/ 	.word	0x00001a60


	//----- nvinfo : EIATTR_MAX_THREADS
	.align		4
.L_479:
        /*0098*/ 	.byte	0x04, 0x05
        /*009a*/ 	.short	(.L_481 - .L_480)
.L_480:
        /*009c*/ 	.word	0x00000080
        /*00a0*/ 	.word	0x00000001
        /*00a4*/ 	.word	0x00000001


	//----- nvinfo : EIATTR_CRS_STACK_SIZE
	.align		4
.L_481:
        /*00a8*/ 	.byte	0x04, 0x1e
        /*00aa*/ 	.short	(.L_483 - .L_482)
.L_482:
        /*00ac*/ 	.word	0x00000000


	//----- nvinfo : EIATTR_CBANK_PARAM_SIZE
	.align		4
.L_483:
        /*00b0*/ 	.byte	0x03, 0x19
        /*00b2*/ 	.short	0x0030


	//----- nvinfo : EIATTR_PARAM_CBANK
	.align		4
        /*00b4*/ 	.byte	0x04, 0x0a
        /*00b6*/ 	.short	(.L_485 - .L_484)
	.align		4
.L_484:
        /*00b8*/ 	.word	index@(.nv.constant0._ZN3cub18CUB_300001_SM_10006detail9transform16transform_kernelINS2_10policy_hubILb1EN4cuda3std3__45tupleIJN6thrust24THRUST_300001_SM_1000_NS12zip_iteratorINS8_IJNSA_10device_ptrIfEESD_SD_EEEEEEEEE10policy1000EiNS7_10__identityENSA_7pointerINS8_IJfffEEENSA_8cuda_cub3tagENSA_11use_defaultESO_EEJSF_EEEvT0_iT1_T2_DpNS2_10kernel_argIT3_EE)
        /*00bc*/ 	.short	0x0380
        /*00be*/ 	.short	0x0030


	//----- nvinfo : EIATTR_SW_WAR
	.align		4
.L_485:
        /*00c0*/ 	.byte	0x04, 0x36
        /*00c2*/ 	.short	(.L_487 - .L_486)
.L_486:
        /*00c4*/ 	.word	0x00000008
.L_487:


//--------------------- .nv.info._ZN3cub18CUB_300001_SM_10006detail11EmptyKernelIvEEvv --------------------------
	.section	.nv.info._ZN3cub18CUB_300001_SM_10006detail11EmptyKernelIvEEvv,"",@"SHT_CUDA_INFO"
	.sectionflags	@""
	.align	4


	//----- nvinfo : EIATTR_CUDA_API_VERSION
	.align		4
        /*0000*/ 	.byte	0x04, 0x37
        /*0002*/ 	.short	(.L_489 - .L_488)
.L_488:
        /*0004*/ 	.word	0x00000082


	//----- nvinfo : EIATTR_SPARSE_MMA_MASK
	.align		4
.L_489:
        /*0008*/ 	.byte	0x03, 0x50
        /*000a*/ 	.short	0x0000


	//----- nvinfo : EIATTR_MAXREG_COUNT
	.align		4
        /*000c*/ 	.byte	0x03, 0x1b
        /*000e*/ 	.short	0x00ff


	//----- nvinfo : EIATTR_MERCURY_ISA_VERSION
	.align		4
        /*0010*/ 	.byte	0x03, 0x5f
        /*0012*/ 	.short	0x0101


	//----- nvinfo : EIATTR_VRC_CTA_INIT_COUNT
	.align		4
        /*0014*/ 	.byte	0x02, 0x4a
	.zero		1
	.zero		1


	//----- nvinfo : EIATTR_EXIT_INSTR_OFFSETS
	.align		4
        /*0018*/ 	.byte	0x04, 0x1c
        /*001a*/ 	.short	(.L_491 - .L_490)


	//   ....[0]....
.L_490:
        /*001c*/ 	.word	0x00000010


	//----- nvinfo : EIATTR_SW_WAR
	.align		4
.L_491:
        /*0020*/ 	.byte	0x04, 0x36
        /*0022*/ 	.short	(.L_493 - .L_492)
.L_492:
        /*0024*/ 	.word	0x00000008
.L_493:


//--------------------- .nv.info._Z8checkmaxiPiS_ --------------------------
	.section	.nv.info._Z8checkmaxiPiS_,"",@"SHT_CUDA_INFO"
	.sectionflags	@""
	.align	4


	//----- nvinfo : EIATTR_CUDA_API_VERSION
	.align		4
        /*0000*/ 	.byte	0x04, 0x37
        /*0002*/ 	.short	(.L_495 - .L_494)
.L_494:
        /*0004*/ 	.word	0x00000082


	//----- nvinfo : EIATTR_KPARAM_INFO
	.align		4
.L_495:
        /*0008*/ 	.byte	0x04, 0x17
        /*000a*/ 	.short	(.L_497 - .L_496)
.L_496:
        /*000c*/ 	.word	0x00000000
        /*0010*/ 	.short	0x0002
        /*0012*/ 	.short	0x0010
        /*0014*/ 	.byte	0x00, 0xf5, 0x21, 0x00


	//----- nvinfo : EIATTR_KPARAM_INFO
	.align		4
.L_497:
        /*0018*/ 	.byte	0x04, 0x17
        /*001a*/ 	.short	(.L_499 - .L_498)
.L_498:
        /*001c*/ 	.word	0x00000000
        /*0020*/ 	.short	0x0001
        /*0022*/ 	.short	0x0008
        /*0024*/ 	.byte	0x00, 0xf5, 0x21, 0x00


	//----- nvinfo : EIATTR_KPARAM_INFO
	.align		4
.L_499:
        /*0028*/ 	.byte	0x04, 0x17
        /*002a*/ 	.short	(.L_501 - .L_500)
.L_500:
        /*002c*/ 	.word	0x00000000
        /*0030*/ 	.short	0x0000
        /*0032*/ 	.short	0x0000
        /*0034*/ 	.byte	0x00, 0xf0, 0x11, 0x00


	//----- nvinfo : EIATTR_SPARSE_MMA_MASK
	.align		4
.L_501:
        /*0038*/ 	.byte	0x03, 0x50
        /*003a*/ 	.short	0x0000


	//----- nvinfo : EIATTR_MAXREG_COUNT
	.align		4
        /*003c*/ 	.byte	0x03, 0x1b
        /*003e*/ 	.short	0x00ff


	//----- nvinfo : EIATTR_EXTERNS
	.align		4
        /*0040*/ 	.byte	0x04, 0x0f
        /*0042*/ 	.short	(.L_503 - .L_502)


	//   ....[0]....
	.align		4
.L_502:
        /*0044*/ 	.word	index@(vprintf)


	//----- nvinfo : EIATTR_MERCURY_ISA_VERSION
	.align		4
.L_503:
        /*0048*/ 	.byte	0x03, 0x5f
        /*004a*/ 	.short	0x0101


	//----- nvinfo : EIATTR_VRC_CTA_INIT_COUNT
	.align		4
        /*004c*/ 	.byte	0x02, 0x4a
	.zero		1
	.zero		1


	//----- nvinfo : EIATTR_SYSCALL_OFFSETS
	.align		4
        /*0050*/ 	.byte	0x04, 0x46
        /*0052*/ 	.short	(.L_505 - .L_504)


	//   ....[0]....
.L_504:
        /*0054*/ 	.word	0x00000170


	//----- nvinfo : EIATTR_EXIT_INSTR_OFFSETS
	.align		4
.L_505:
        /*0058*/ 	.byte	0x04, 0x1c
        /*005a*/ 	.short	(.L_507 - .L_506)


	//   ....[0]....
.L_506:
        /*005c*/ 	.word	0x000000f0


	//   ....[1]....
        /*0060*/ 	.word	0x00000180


	//----- nvinfo : EIATTR_CRS_STACK_SIZE
	.align		4
.L_507:
        /*0064*/ 	.byte	0x04, 0x1e
        /*0066*/ 	.short	(.L_509 - .L_508)
.L_508:
        /*0068*/ 	.word	0x00000000


	//----- nvinfo : EIATTR_CBANK_PARAM_SIZE
	.align		4
.L_509:
        /*006c*/ 	.byte	0x03, 0x19
        /*006e*/ 	.short	0x0018


	//----- nvinfo : EIATTR_PARAM_CBANK
	.align		4
        /*0070*/ 	.byte	0x04, 0x0a
        /*0072*/ 	.short	(.L_511 - .L_510)
	.align		4
.L_510:
        /*0074*/ 	.word	index@(.nv.constant0._Z8checkmaxiPiS_)
        /*0078*/ 	.short	0x0380
        /*007a*/ 	.short	0x0018


	//----- nvinfo : EIATTR_SW_WAR
	.align		4
.L_511:
        /*007c*/ 	.byte	0x04, 0x36
        /*007e*/ 	.short	(.L_513 - .L_512)
.L_512:
        /*0080*/ 	.word	0x00000008
.L_513:


//--------------------- .nv.info._Z19find_maximum_kernelPiS_S_S_i --------------------------
	.section	.nv.info._Z19find_maximum_kernelPiS_S_S_i,"",@"SHT_CUDA_INFO"
	.sectionflags	@""
	.align	4


	//----- nvinfo : EIATTR_CUDA_API_VERSION
	.align		4
        /*0000*/ 	.byte	0x04, 0x37
        /*0002*/ 	.short	(.L_515 - .L_514)
.L_514:
        /*0004*/ 	.word	0x00000082


	//----- nvinfo : EIATTR_KPARAM_INFO
	.align		4
.L_515:
        /*0008*/ 	.byte	0x04, 0x17
        /*000a*/ 	.short	(.L_517 - .L_516)
.L_516:
        /*000c*/ 	.word	0x00000000
        /*0010*/ 	.short	0x0004
        /*0012*/ 	.short	0x0020
        /*0014*/ 	.byte	0x00, 0xf0, 0x11, 0x00


	//----- nvinfo : EIATTR_KPARAM_INFO
	.align		4
.L_517:
        /*0018*/ 	.byte	0x04, 0x17
        /*001a*/ 	.short	(.L_519 - .L_518)
.L_518:
        /*001c*/ 	.word	0x00000000
        /*0020*/ 	.short	0x0003
        /*0022*/ 	.short	0x0018
        /*0024*/ 	.byte	0x00, 0xf5, 0x21, 0x00


	//----- nvinfo : EIATTR_KPARAM_INFO
	.align		4
.L_519:
        /*0028*/ 	.byte	0x04, 0x17
        /*002a*/ 	.short	(.L_521 - .L_520)
.L_520:
        /*002c*/ 	.word	0x00000000
        /*0030*/ 	.short	0x0002
        /*0032*/ 	.short	0x0010
        /*0034*/ 	.byte	0x00, 0xf5, 0x21, 0x00


	//----- nvinfo : EIATTR_KPARAM_INFO
	.align		4
.L_521:
        /*0038*/ 	.byte	0x04, 0x17
        /*003a*/ 	.short	(.L_523 - .L_522)
.L_522:
        /*003c*/ 	.word	0x00000000
        /*0040*/ 	.short	0x0001
        /*0042*/ 	.short	0x0008
        /*0044*/ 	.byte	0x00, 0xf5, 0x21, 0x00


	//----- nvinfo : EIATTR_KPARAM_INFO
	.align		4
.L_523:
        /*0048*/ 	.byte	0x04, 0x17
        /*004a*/ 	.short	(.L_525 - .L_524)
.L_524:
        /*004c*/ 	.word	0x00000000
        /*0050*/ 	.short	0x0000
        /*0052*/ 	.short	0x0000
        /*0054*/ 	.byte	0x00, 0xf5, 0x21, 0x00


	//----- nvinfo : EIATTR_SPARSE_MMA_MASK
	.align		4
.L_525:
        /*0058*/ 	.byte	0x03, 0x50
        /*005a*/ 	.short	0x0000


	//----- nvinfo : EIATTR_MAXREG_COUNT
	.align		4
        /*005c*/ 	.byte	0x03, 0x1b
        /*005e*/ 	.short	0x00ff


	//----- nvinfo : EIATTR_NUM_BARRIERS
	.align		4
        /*0060*/ 	.byte	0x02, 0x4c
        /*0062*/ 	.byte	0x01
	.zero		1


	//----- nvinfo : EIATTR_MERCURY_ISA_VERSION
	.align		4
        /*0064*/ 	.byte	0x03, 0x5f
        /*0066*/ 	.short	0x0101


	//----- nvinfo : EIATTR_VRC_CTA_INIT_COUNT
	.align		4
        /*0068*/ 	.byte	0x02, 0x4a
	.zero		1
	.zero		1


	//----- nvinfo : EIATTR_EXIT_INSTR_OFFSETS
	.align		4
        /*006c*/ 	.byte	0x04, 0x1c
        /*006e*/ 	.short	(.L_527 - .L_526)


	//   ....[0]....
.L_526:
        /*0070*/ 	.word	0x00000350


	//   ....[1]....
        /*0074*/ 	.word	0x00000480


	//----- nvinfo : EIATTR_CRS_STACK_SIZE
	.align		4
.L_527:
        /*0078*/ 	.byte	0x04, 0x1e
        /*007a*/ 	.short	(.L_529 - .L_528)
.L_528:
        /*007c*/ 	.word	0x00000000


	//----- nvinfo : EIATTR_CBANK_PARAM_SIZE
	.align		4
.L_529:
        /*0080*/ 	.byte	0x03, 0x19
        /*0082*/ 	.short	0x0024


	//----- nvinfo : EIATTR_PARAM_CBANK
	.align		4
        /*0084*/ 	.byte	0x04, 0x0a
        /*0086*/ 	.short	(.L_531 - .L_530)
	.align		4
.L_530:
        /*0088*/ 	.word	index@(.nv.constant0._Z19find_maximum_kernelPiS_S_S_i)
        /*008c*/ 	.short	0x0380
        /*008e*/ 	.short	0x0024


	//----- nvinfo : EIATTR_SW_WAR
	.align		4
.L_531:
        /*0090*/ 	.byte	0x04, 0x36
        /*0092*/ 	.short	(.L_533 - .L_532)
.L_532:
        /*0094*/ 	.word	0x00000008
.L_533:


//--------------------- .nv.info._Z10searchGridPfS_S_PiS0_S_S_S_S_S_S_iiS0_i --------------------------
	.section	.nv.info._Z10searchGridPfS_S_PiS0_S_S_S_S_S_S_iiS0_i,"",@"SHT_CUDA_INFO"
	.sectionflags	@""
	.align	4


	//----- nvinfo : EIATTR_CUDA_API_VERSION
	.align		4
        /*0000*/ 	.byte	0x04, 0x37
        /*0002*/ 	.short	(.L_535 - .L_534)
.L_534:
        /*0004*/ 	.word	0x00000082


	//----- nvinfo : EIATTR_KPARAM_INFO
	.align		4
.L_535:
        /*0008*/ 	.byte	0x04, 0x17
        /*000a*/ 	.short	(.L_537 - .L_536)
.L_536:
        /*000c*/ 	.word	0x00000000
        /*0010*/ 	.short	0x000e
        /*0012*/ 	.short	0x0068
        /*0014*/ 	.byte	0x00, 0xf0, 0x11, 0x00


	//----- nvinfo : EIATTR_KPARAM_INFO
	.align		4
.L_537:
        /*0018*/ 	.byte	0x04, 0x17
        /*001a*/ 	.short	(.L_539 - .L_538)
.L_538:
        /*001c*/ 	.word	0x00000000
        /*0020*/ 	.short	0x000d
        /*0022*/ 	.short	0x0060
        /*0024*/ 	.byte	0x00, 0xf5, 0x21, 0x00


	//----- nvinfo : EIATTR_KPARAM_INFO
	.align		4
.L_539:
        /*0028*/ 	.byte	0x04, 0x17
        /*002a*/ 	.short	(.L_541 - .L_540)
.L_540:
        /*002c*/ 	.word	0x00000000
        /*0030*/ 	.short	0x000c
        /*0032*/ 	.short	0x005c
        /*0034*/ 	.byte	0x00, 0xf0, 0x11, 0x00


	//----- nvinfo : EIATTR_KPARAM_INFO
	.align		4
.L_541:
        /*0038*/ 	.byte	0x04, 0x17
        /*003a*/ 	.short	(.L_543 - .L_542)
.L_542:
        /*003c*/ 	.word	0x00000000
        /*0040*/ 	.short	0x000b
        /*0042*/ 	.short	0x0058
        /*0044*/ 	.byte	0x00, 0xf0, 0x11, 0x00


	//----- nvinfo : EIATTR_KPARAM_INFO
	.align		4
.L_543:
        /*0048*/ 	.byte	0x04, 0x17
        /*004a*/ 	.short	(.L_545 - .L_544)
.L_544:
        /*004c*/ 	.word	0x00000000
        /*0050*/ 	.short	0x000a
        /*0052*/ 	.short	0x0050
        /*0054*/ 	.byte	0x00, 0xf5, 0x21, 0x00


	//----- nvinfo : EIATTR_KPARAM_INFO
	.align		4
.L_545:
        /*0058*/ 	.byte	0x04, 0x17
        /*005a*/ 	.short	(.L_547 - .L_546)
.L_546:
        /*005c*/ 	.word	0x00000000
        /*0060*/ 	.short	0x0009
        /*0062*/ 	.short	0x0048
        /*0064*/ 	.byte	0x00, 0xf5, 0x21, 0x00


	//----- nvinfo : EIATTR_KPARAM_INFO
	.align		4
.L_547:
        /*0068*/ 	.byte	0x04, 0x17
        /*006a*/ 	.short	(.L_549 - .L_548)
.L_548:
        /*006c*/ 	.word	0x00000000
        /*0070*/ 	.short	0x0008
        /*0072*/ 	.short	0x0040
        /*0074*/ 	.byte	0x00, 0xf5, 0x21, 0x00


	//----- nvinfo : EIATTR_KPARAM_INFO
	.align		4
.L_549:
        /*0078*/ 	.byte	0x04, 0x17
        /*007a*/ 	.short	(.L_551 - .L_550)
.L_550:
        /*007c*/ 	.word	0x00000000
        /*0080*/ 	.short	0x0007
        /*0082*/ 	.short	0x0038
        /*0084*/ 	.byte	0x00, 0xf5, 0x21, 0x00


	//----- nvinfo : EIATTR_KPARAM_INFO
	.align		4
.L_551:
        /*0088*/ 	.byte	0x04, 0x17
        /*008a*/ 	.short	(.L_553 - .L_552)
.L_552:
        /*008c*/ 	.word	0x00000000
        /*0090*/ 	.short	0x0006
        /*0092*/ 	.short	0x0030
        /*0094*/ 	.byte	0x00, 0xf5, 0x21, 0x00


	//----- nvinfo : EIATTR_KPARAM_INFO
	.align		4
.L_553:
        /*0098*/ 	.byte	0x04, 0x17
        /*009a*/ 	.short	(.L_555 - .L_554)
.L_554:
        /*009c*/ 	.word	0x00000000
        /*00a0*/ 	.short	0x0005
        /*00a2*/ 	.short	0x0028
        /*00a4*/ 	.byte	0x00, 0xf5, 0x21, 0x00


	//----- nvinfo : EIATTR_KPARAM_INFO
	.align		4
.L_555:
        /*00a8*/ 	.byte	0x04, 0x17
        /*00aa*/ 	.short	(.L_557 - .L_556)
.L_556:
        /*00ac*/ 	.word	0x00000000
        /*00b0*/ 	.short	0x0004
        /*00b2*/ 	.short	0x0020
        /*00b4*/ 	.byte	0x00, 0xf5, 0x21, 0x00


	//----- nvinfo : EIATTR_KPARAM_INFO
	.align		4
.L_557:
        /*00b8*/ 	.byte	0x04, 0x17
        /*00ba*/ 	.short	(.L_559 - .L_558)
.L_558:
        /*00bc*/ 	.word	0x00000000
        /*00c0*/ 	.short	0x0003
        /*00c2*/ 	.short	0x0018
        /*00c4*/ 	.byte	0x00, 0xf5, 0x21, 0x00


	//----- nvinfo : EIATTR_KPARAM_INFO
	.align		4
.L_559:
        /*00c8*/ 	.byte	0x04, 0x17
        /*00ca*/ 	.short	(.L_561 - .L_560)
.L_560:
        /*00cc*/ 	.word	0x00000000
        /*00d0*/ 	.short	0x0002
        /*00d2*/ 	.short	0x0010
        /*00d4*/ 	.byte	0x00, 0xf5, 0x21, 0x00


	//----- nvinfo : EIATTR_KPARAM_INFO
	.align		4
.L_561:
        /*00d8*/ 	.byte	0x04, 0x17
        /*00da*/ 	.short	(.L_563 - .L_562)
.L_562:
        /*00dc*/ 	.word	0x00000000
        /*00e0*/ 	.short	0x0001
        /*00e2*/ 	.short	0x0008
        /*00e4*/ 	.byte	0x00, 0xf5, 0x21, 0x00


	//----- nvinfo : EIATTR_KPARAM_INFO
	.align		4
.L_563:
        /*00e8*/ 	.byte	0x04, 0x17
        /*00ea*/ 	.short	(.L_565 - .L_564)
.L_564:
        /*00ec*/ 	.word	0x00000000
        /*00f0*/ 	.short	0x0000
        /*00f2*/ 	.short	0x0000
        /*00f4*/ 	.byte	0x00, 0xf5, 0x21, 0x00


	//----- nvinfo : EIATTR_SPARSE_MMA_MASK
	.align		4
.L_565:
        /*00f8*/ 	.byte	0x03, 0x50
        /*00fa*/ 	.short	0x0000


	//----- nvinfo : EIATTR_MAXREG_COUNT
	.align		4
        /*00fc*/ 	.byte	0x03, 0x1b
        /*00fe*/ 	.short	0x00ff


	//----- nvinfo : EIATTR_NUM_BARRIERS
	.align		4
        /*0100*/ 	.byte	0x02, 0x4c
        /*0102*/ 	.byte	0x01
	.zero		1


	//----- nvinfo : EIATTR_MERCURY_ISA_VERSION
	.align		4
        /*0104*/ 	.byte	0x03, 0x5f
        /*0106*/ 	.short	0x0101


	//----- nvinfo : EIATTR_VRC_CTA_INIT_COUNT
	.align		4
        /*0108*/ 	.byte	0x02, 0x4a
	.zero		1
	.zero		1


	//----- nvinfo : EIATTR_EXIT_INSTR_OFFSETS
	.align		4
        /*010c*/ 	.byte	0x04, 0x1c
        /*010e*/ 	.short	(.L_567 - .L_566)


	//   ....[0]....
.L_566:
        /*0110*/ 	.word	0x00000070


	//   ....[1]....
        /*0114*/ 	.word	0x00004b20


	//----- nvinfo : EIATTR_CRS_STACK_SIZE
	.align		4
.L_567:
        /*0118*/ 	.byte	0x04, 0x1e
        /*011a*/ 	.short	(.L_569 - .L_568)
.L_568:
        /*011c*/ 	.word	0x00000000


	//----- nvinfo : EIATTR_CBANK_PARAM_SIZE
	.align		4
.L_569:
        /*0120*/ 	.byte	0x03, 0x19
        /*0122*/ 	.short	0x006c


	//----- nvinfo : EIATTR_PARAM_CBANK
	.align		4
        /*0124*/ 	.byte	0x04, 0x0a
        /*0126*/ 	.short	(.L_571 - .L_570)
	.align		4
.L_570:
        /*0128*/ 	.word	index@(.nv.constant0._Z10searchGridPfS_S_PiS0_S_S_S_S_S_S_iiS0_i)
        /*012c*/ 	.short	0x0380
        /*012e*/ 	.short	0x006c


	//----- nvinfo : EIATTR_SW_WAR
	.align		4
.L_571:
        /*0130*/ 	.byte	0x04, 0x36
        /*0132*/ 	.short	(.L_573 - .L_572)
.L_572:
        /*0134*/ 	.word	0x00000008
.L_573:


//--------------------- .nv.info._Z7gridvalPiS_PfS0_S0_i --------------------------
	.section	.nv.info._Z7gridvalPiS_PfS0_S0_i,"",@"SHT_CUDA_INFO"
	.sectionflags	@""
	.align	4


	//----- nvinfo : EIATTR_CUDA_API_VERSION
	.align		4
        /*0000*/ 	.byte	0x04, 0x37
        /*0002*/ 	.short	(.L_575 - .L_574)
.L_574:
        /*0004*/ 	.word	0x00000082


	//----- nvinfo : EIATTR_KPARAM_INFO
	.align		4
.L_575:
        /*0008*/ 	.byte	0x04, 0x17
        /*000a*/ 	.short	(.L_577 - .L_576)
.L_576:
        /*000c*/ 	.word	0x00000000
        /*0010*/ 	.short	0x0005
        /*0012*/ 	.short	0x0028
        /*0014*/ 	.byte	0x00, 0xf0, 0x11, 0x00


	//----- nvinfo : EIATTR_KPARAM_INFO
	.align		4
.L_577:
        /*0018*/ 	.byte	0x04, 0x17
        /*001a*/ 	.short	(.L_579 - .L_578)
.L_578:
        /*001c*/ 	.word	0x00000000
        /*0020*/ 	.short	0x0004
        /*0022*/ 	.short	0x0020
        /*0024*/ 	.byte	0x00, 0xf5, 0x21, 0x00


	//----- nvinfo : EIATTR_KPARAM_INFO
	.align		4
.L_579:
        /*0028*/ 	.byte	0x04, 0x17
        /*002a*/ 	.short	(.L_581 - .L_580)
.L_580:
        /*002c*/ 	.word	0x00000000
        /*0030*/ 	.short	0x0003
        /*0032*/ 	.short	0x0018
        /*0034*/ 	.byte	0x00, 0xf5, 0x21, 0x00


	//----- nvinfo : EIATTR_KPARAM_INFO
	.align		4
.L_581:
        /*0038*/ 	.byte	0x04, 0x17
        /*003a*/ 	.short	(.L_583 - .L_582)
.L_582:
        /*003c*/ 	.word	0x00000000
        /*0040*/ 	.short	0x0002
        /*0042*/ 	.short	0x0010
        /*0044*/ 	.byte	0x00, 0xf5, 0x21, 0x00


	//----- nvinfo : EIATTR_KPARAM_INFO
	.align		4
.L_583:
        /*0048*/ 	.byte	0x04, 0x17
        /*004a*/ 	.short	(.L_585 - .L_584)
.L_584:
        /*004c*/ 	.word	0x00000000
        /*0050*/ 	.short	0x0001
        /*0052*/ 	.short	0x0008
        /*0054*/ 	.byte	0x00, 0xf5, 0x21, 0x00


	//----- nvinfo : EIATTR_KPARAM_INFO
	.align		4
.L_585:
        /*0058*/ 	.byte	0x04, 0x17
        /*005a*/ 	.short	(.L_587 - .L_586)
.L_586:
        /*005c*/ 	.word	0x00000000
        /*0060*/ 	.short	0x0000
        /*0062*/ 	.short	0x0000
        /*0064*/ 	.byte	0x00, 0xf5, 0x21, 0x00


	//----- nvinfo : EIATTR_SPARSE_MMA_MASK
	.align		4
.L_587:
        /*0068*/ 	.byte	0x03, 0x50
        /*006a*/ 	.short	0x0000


	//----- nvinfo : EIATTR_MAXREG_COUNT
	.align		4
        /*006c*/ 	.byte	0x03, 0x1b
        /*006e*/ 	.short	0x00ff


	//----- nvinfo : EIATTR_EXTERNS
	.align		4
        /*0070*/ 	.byte	0x04, 0x0f
        /*0072*/ 	.short	(.L_589 - .L_588)


	//   ....[0]....
	.align		4
.L_588:
        /*0074*/ 	.word	index@(vprintf)


	//----- nvinfo : EIATTR_MERCURY_ISA_VERSION
	.align		4
.L_589:
        /*0078*/ 	.byte	0x03, 0x5f
        /*007a*/ 	.short	0x0101


	//----- nvinfo : EIATTR_VRC_CTA_INIT_COUNT
	.align		4
        /*007c*/ 	.byte	0x02, 0x4a
	.zero		1
	.zero		1


	//----- nvinfo : EIATTR_SYSCALL_OFFSETS
	.align		4
        /*0080*/ 	.byte	0x04, 0x46
        /*0082*/ 	.short	(.L_591 - .L_590)


	//   ....[0]....
.L_590:
        /*0084*/ 	.word	0x00000300


	//   ....[1]....
        /*0088*/ 	.word	0x00000510


	//----- nvinfo : EIATTR_EXIT_INSTR_OFFSETS
	.align		4
.L_591:
        /*008c*/ 	.byte	0x04, 0x1c
        /*008e*/ 	.short	(.L_593 - .L_592)


	//   ....[0]....
.L_592:
        /*0090*/ 	.word	0x00000330


	//   ....[1]....
        /*0094*/ 	.word	0x00000490


	//   ....[2]....
        /*0098*/ 	.word	0x00000520


	//----- nvinfo : EIATTR_CRS_STACK_SIZE
	.align		4
.L_593:
        /*009c*/ 	.byte	0x04, 0x1e
        /*009e*/ 	.short	(.L_595 - .L_594)
.L_594:
        /*00a0*/ 	.word	0x00000000


	//----- nvinfo : EIATTR_CBANK_PARAM_SIZE
	.align		4
.L_595:
        /*00a4*/ 	.byte	0x03, 0x19
        /*00a6*/ 	.short	0x002c


	//----- nvinfo : EIATTR_PARAM_CBANK
	.align		4
        /*00a8*/ 	.byte	0x04, 0x0a
        /*00aa*/ 	.short	(.L_597 - .L_596)
	.align		4
.L_596:
        /*00ac*/ 	.word	index@(.nv.constant0._Z7gridvalPiS_PfS0_S0_i)
        /*00b0*/ 	.short	0x0380
        /*00b2*/ 	.short	0x002c


	//----- nvinfo : EIATTR_SW_WAR
	.align		4
.L_597:
        /*00b4*/ 	.byte	0x04, 0x36
        /*00b6*/ 	.short	(.L_599 - .L_598)
.L_598:
        /*00b8*/ 	.word	0x00000008
.L_599:


//--------------------- .nv.info._Z9distsQminPfS_S_S_S_S_iS_S_S_ --------------------------
	.section	.nv.info._Z9distsQminPfS_S_S_S_S_iS_S_S_,"",@"SHT_CUDA_INFO"
	.sectionflags	@""
	.align	4


	//----- nvinfo : EIATTR_CUDA_API_VERSION
	.align		4
        /*0000*/ 	.byte	0x04, 0x37
        /*0002*/ 	.short	(.L_601 - .L_600)
.L_600:
        /*0004*/ 	.word	0x00000082


	//----- nvinfo : EIATTR_KPARAM_INFO
	.align		4
.L_601:
        /*0008*/ 	.byte	0x04, 0x17
        /*000a*/ 	.short	(.L_603 - .L_602)
.L_602:
        /*000c*/ 	.word	0x00000000
        /*0010*/ 	.short	0x0009
        /*0012*/ 	.short	0x0048
        /*0014*/ 	.byte	0x00, 0xf5, 0x21, 0x00


	//----- nvinfo : EIATTR_KPARAM_INFO
	.align		4
.L_603:
        /*0018*/ 	.byte	0x04, 0x17
        /*001a*/ 	.short	(.L_605 - .L_604)
.L_604:
        /*001c*/ 	.word	0x00000000
        /*0020*/ 	.short	0x0008
        /*0022*/ 	.short	0x0040
        /*0024*/ 	.byte	0x00, 0xf5, 0x21, 0x00


	//----- nvinfo : EIATTR_KPARAM_INFO
	.align		4
.L_605:
        /*0028*/ 	.byte	0x04, 0x17
        /*002a*/ 	.short	(.L_607 - .L_606)
.L_606:
        /*002c*/ 	.word	0x00000000
        /*0030*/ 	.short	0x0007
        /*0032*/ 	.short	0x0038
        /*0034*/ 	.byte	0x00, 0xf5, 0x21, 0x00


	//----- nvinfo : EIATTR_KPARAM_INFO
	.align		4
.L_607:
        /*0038*/ 	.byte	0x04, 0x17
        /*003a*/ 	.short	(.L_609 - .L_608)
.L_608:
        /*003c*/ 	.word	0x00000000
        /*0040*/ 	.short	0x0006
        /*0042*/ 	.short	0x0030
        /*0044*/ 	.byte	0x00, 0xf0, 0x11, 0x00


	//----- nvinfo : EIATTR_KPARAM_INFO
	.align		4
.L_609:
        /*0048*/ 	.byte	0x04, 0x17
        /*004a*/ 	.short	(.L_611 - .L_610)
.L_610:
        /*004c*/ 	.word	0x00000000
        /*0050*/ 	.short	0x0005
        /*0052*/ 	.short	0x0028
        /*0054*/ 	.byte	0x00, 0xf5, 0x21, 0x00


	//----- nvinfo : EIATTR_KPARAM_INFO
	.align		4
.L_611:
        /*0058*/ 	.byte	0x04, 0x17
        /*005a*/ 	.short	(.L_613 - .L_612)
.L_612:
        /*005c*/ 	.word	0x00000000
        /*0060*/ 	.short	0x0004
        /*0062*/ 	.short	0x0020
        /*0064*/ 	.byte	0x00, 0xf5, 0x21, 0x00


	//----- nvinfo : EIATTR_KPARAM_INFO
	.align		4
.L_613:
        /*0068*/ 	.byte	0x04, 0x17
        /*006a*/ 	.short	(.L_615 - .L_614)
.L_614:
        /*006c*/ 	.word	0x00000000
        /*0070*/ 	.short	0x0003
        /*0072*/ 	.short	0x0018
        /*0074*/ 	.byte	0x00, 0xf5, 0x21, 0x00


	//----- nvinfo : EIATTR_KPARAM_INFO
	.align		4
.L_615:
        /*0078*/ 	.byte	0x04, 0x17
        /*007a*/ 	.short	(.L_617 - .L_616)
.L_616:
        /*007c*/ 	.word	0x00000000
        /*0080*/ 	.short	0x0002
        /*0082*/ 	.short	0x0010
        /*0084*/ 	.byte	0x00, 0xf5, 0x21, 0x00


	//----- nvinfo : EIATTR_KPARAM_INFO
	.align		4
.L_617:
        /*0088*/ 	.byte	0x04, 0x17
        /*008a*/ 	.short	(.L_619 - .L_618)
.L_618:
        /*008c*/ 	.word	0x00000000
        /*0090*/ 	.short	0x0001
        /*0092*/ 	.short	0x0008
        /*0094*/ 	.byte	0x00, 0xf5, 0x21, 0x00


	//----- nvinfo : EIATTR_KPARAM_INFO
	.align		4
.L_619:
        /*0098*/ 	.byte	0x04, 0x17
        /*009a*/ 	.short	(.L_621 - .L_620)
.L_620:
        /*009c*/ 	.word	0x00000000
        /*00a0*/ 	.short	0x0000
        /*00a2*/ 	.short	0x0000
        /*00a4*/ 	.byte	0x00, 0xf5, 0x21, 0x00


	//----- nvinfo : EIATTR_SPARSE_MMA_MASK
	.align		4
.L_621:
        /*00a8*/ 	.byte	0x03, 0x50
        /*00aa*/ 	.short	0x0000


	//----- nvinfo : EIATTR_MAXREG_COUNT
	.align		4
        /*00ac*/ 	.byte	0x03, 0x1b
        /*00ae*/ 	.short	0x00ff


	//----- nvinfo : EIATTR_MERCURY_ISA_VERSION
	.align		4
        /*00b0*/ 	.byte	0x03, 0x5f
        /*00b2*/ 	.short	0x0101


	//----- nvinfo : EIATTR_VRC_CTA_INIT_COUNT
	.align		4
        /*00b4*/ 	.byte	0x02, 0x4a
	.zero		1
	.zero		1


	//----- nvinfo : EIATTR_EXIT_INSTR_OFFSETS
	.align		4
        /*00b8*/ 	.byte	0x04, 0x1c
        /*00ba*/ 	.short	(.L_623 - .L_622)


	//   ....[0]....
.L_622:
        /*00bc*/ 	.word	0x00001150


	//----- nvinfo : EIATTR_CRS_STACK_SIZE
	.align		4
.L_623:
        /*00c0*/ 	.byte	0x04, 0x1e
        /*00c2*/ 	.short	(.L_625 - .L_624)
.L_624:
        /*00c4*/ 	.word	0x00000000


	//----- nvinfo : EIATTR_CBANK_PARAM_SIZE
	.align		4
.L_625:
        /*00c8*/ 	.byte	0x03, 0x19
        /*00ca*/ 	.short	0x0050


	//----- nvinfo : EIATTR_PARAM_CBANK
	.align		4
        /*00cc*/ 	.byte	0x04, 0x0a
        /*00ce*/ 	.short	(.L_627 - .L_626)
	.align		4
.L_626:
        /*00d0*/ 	.word	index@(.nv.constant0._Z9distsQminPfS_S_S_S_S_iS_S_S_)
        /*00d4*/ 	.short	0x0380
        /*00d6*/ 	.short	0x0050


	//----- nvinfo : EIATTR_SW_WAR
	.align		4
.L_627:
        /*00d8*/ 	.byte	0x04, 0x36
        /*00da*/ 	.short	(.L_629 - .L_628)
.L_628:
        /*00dc*/ 	.word	0x00000008
.L_629:


//--------------------- .nv.info._Z13findCellStartPiiS_ --------------------------
	.section	.nv.info._Z13findCellStartPiiS_,"",@"SHT_CUDA_INFO"
	.sectionflags	@""
	.align	4


	//----- nvinfo : EIATTR_CUDA_API_VERSION
	.align		4
        /*0000*/ 	.byte	0x04, 0x37
        /*0002*/ 	.short	(.L_631 - .L_630)
.L_630:
        /*0004*/ 	.word	0x00000082


	//----- nvinfo : EIATTR_KPARAM_INFO
	.align		4
.L_631:
        /*0008*/ 	.byte	0x04, 0x17
        /*000a*/ 	.short	(.L_633 - .L_632)
.L_632:
        /*000c*/ 	.word	0x00000000
        /*0010*/ 	.short	0x0002
        /*0012*/ 	.short	0x0010
        /*0014*/ 	.byte	0x00, 0xf5, 0x21, 0x00


	//----- nvinfo : EIATTR_KPARAM_INFO
	.align		4
.L_633:
        /*0018*/ 	.byte	0x04, 0x17
        /*001a*/ 	.short	(.L_635 - .L_634)
.L_634:
        /*001c*/ 	.word	0x00000000
        /*0020*/ 	.short	0x0001
        /*0022*/ 	.short	0x0008
        /*0024*/ 	.byte	0x00, 0xf0, 0x11, 0x00


	//----- nvinfo : EIATTR_KPARAM_INFO
	.align		4
.L_635:
        /*0028*/ 	.byte	0x04, 0x17
        /*002a*/ 	.short	(.L_637 - .L_636)
.L_636:
        /*002c*/ 	.word	0x00000000
        /*0030*/ 	.short	0x0000
        /*0032*/ 	.short	0x0000
        /*0034*/ 	.byte	0x00, 0xf5, 0x21, 0x00


	//----- nvinfo : EIATTR_SPARSE_MMA_MASK
	.align		4
.L_637:
        /*0038*/ 	.byte	0x03, 0x50
        /*003a*/ 	.short	0x0000


	//----- nvinfo : EIATTR_MAXREG_COUNT
	.align		4
        /*003c*/ 	.byte	0x03, 0x1b
        /*003e*/ 	.short	0x00ff


	//----- nvinfo : EIATTR_MERCURY_ISA_VERSION
	.align		4
        /*0040*/ 	.byte	0x03, 0x5f
        /*0042*/ 	.short	0x0101


	//----- nvinfo : EIATTR_VRC_CTA_INIT_COUNT
	.align		4
        /*0044*/ 	.byte	0x02, 0x4a
	.zero		1
	.zero		1


	//----- nvinfo : EIATTR_EXIT_INSTR_OFFSETS
	.align		4
        /*0048*/ 	.byte	0x04, 0x1c
        /*004a*/ 	.short	(.L_639 - .L_638)


	//   ....[0]....
.L_638:
        /*004c*/ 	.word	0x000000f0


	//   ....[1]....
        /*0050*/ 	.word	0x00000130


	//   ....[2]....
        /*0054*/ 	.word	0x00000190


	//----- nvinfo : EIATTR_CRS_STACK_SIZE
	.align		4
.L_639:
        /*0058*/ 	.byte	0x04, 0x1e
        /*005a*/ 	.short	(.L_641 - .L_640)
.L_640:
        /*005c*/ 	.word	0x00000000


	//----- nvinfo : EIATTR_CBANK_PARAM_SIZE
	.align		4
.L_641:
        /*0060*/ 	.byte	0x03, 0x19
        /*0062*/ 	.short	0x0018


	//----- nvinfo : EIATTR_PARAM_CBANK
	.align		4
        /*0064*/ 	.byte	0x04, 0x0a
        /*0066*/ 	.short	(.L_643 - .L_642)
	.align		4
.L_642:
        /*0068*/ 	.word	index@(.nv.constant0._Z13findCellStartPiiS_)
        /*006c*/ 	.short	0x0380
        /*006e*/ 	.short	0x0018


	//----- nvinfo : EIATTR_SW_WAR
	.align		4
.L_643:
        /*0070*/ 	.byte	0x04, 0x36
        /*0072*/ 	.short	(.L_645 - .L_644)
.L_644:
        /*0074*/ 	.word	0x00000008
.L_645:


//--------------------- .nv.info._Z17findCellStartendsPiiS_S_ --------------------------
	.section	.nv.info._Z17findCellStartendsPiiS_S_,"",@"SHT_CUDA_INFO"
	.sectionflags	@""
	.align	4


	//----- nvinfo : EIATTR_CUDA_API_VERSION
	.align		4
        /*0000*/ 	.byte	0x04, 0x37
        /*0002*/ 	.short	(.L_647 - .L_646)
.L_646:
        /*0004*/ 	.word	0x00000082


	//----- nvinfo : EIATTR_KPARAM_INFO
	.align		4
.L_647:
        /*0008*/ 	.byte	0x04, 0x17
        /*000a*/ 	.short	(.L_649 - .L_648)
.L_648:
        /*000c*/ 	.word	0x00000000
        /*0010*/ 	.short	0x0003
        /*0012*/ 	.short	0x0018
        /*0014*/ 	.byte	0x00, 0xf5, 0x21, 0x00


	//----- nvinfo : EIATTR_KPARAM_INFO
	.align		4
.L_649:
        /*0018*/ 	.byte	0x04, 0x17
        /*001a*/ 	.short	(.L_651 - .L_650)
.L_650:
        /*001c*/ 	.word	0x00000000
        /*0020*/ 	.short	0x0002
        /*0022*/ 	.short	0x0010
        /*0024*/ 	.byte	0x00, 0xf5, 0x21, 0x00


	//----- nvinfo : EIATTR_KPARAM_INFO
	.align		4
.L_651:
        /*0028*/ 	.byte	0x04, 0x17
        /*002a*/ 	.short	(.L_653 - .L_652)
.L_652:
        /*002c*/ 	.word	0x00000000
        /*0030*/ 	.short	0x0001
        /*0032*/ 	.short	0x0008
        /*0034*/ 	.byte	0x00, 0xf0, 0x11, 0x00


	//----- nvinfo : EIATTR_KPARAM_INFO
	.align		4
.L_653:
        /*0038*/ 	.byte	0x04, 0x17
        /*003a*/ 	.short	(.L_655 - .L_654)
.L_654:
        /*003c*/ 	.word	0x00000000
        /*0040*/ 	.short	0x0000
        /*0042*/ 	.short	0x0000
        /*0044*/ 	.byte	0x00, 0xf5, 0x21, 0x00


	//----- nvinfo : EIATTR_SPARSE_MMA_MASK
	.align		4
.L_655:
        /*0048*/ 	.byte	0x03, 0x50
        /*004a*/ 	.short	0x0000


	//----- nvinfo : EIATTR_MAXREG_COUNT
	.align		4
        /*004c*/ 	.byte	0x03, 0x1b
        /*004e*/ 	.short	0x00ff


	//----- nvinfo : EIATTR_NUM_BARRIERS
	.align		4
        /*0050*/ 	.byte	0x02, 0x4c
        /*0052*/ 	.byte	0x01
	.zero		1


	//----- nvinfo : EIATTR_MERCURY_ISA_VERSION
	.align		4
        /*0054*/ 	.byte	0x03, 0x5f
        /*0056*/ 	.short	0x0101


	//----- nvinfo : EIATTR_VRC_CTA_INIT_COUNT
	.align		4
        /*0058*/ 	.byte	0x02, 0x4a
	.zero		1
	.zero		1


	//----- nvinfo : EIATTR_EXIT_INSTR_OFFSETS
	.align		4
        /*005c*/ 	.byte	0x04, 0x1c
        /*005e*/ 	.short	(.L_657 - .L_656)


	//   ....[0]....
.L_656:
        /*0060*/ 	.word	0x000003a0


	//   ....[1]....
        /*0064*/ 	.word	0x000003e0


	//   ....[2]....
        /*0068*/ 	.word	0x00000430


	//----- nvinfo : EIATTR_CRS_STACK_SIZE
	.align		4
.L_657:
        /*006c*/ 	.byte	0x04, 0x1e
        /*006e*/ 	.short	(.L_659 - .L_658)
.L_658:
        /*0070*/ 	.word	0x00000000


	//----- nvinfo : EIATTR_CBANK_PARAM_SIZE
	.align		4
.L_659:
        /*0074*/ 	.byte	0x03, 0x19
        /*0076*/ 	.short	0x0020


	//----- nvinfo : EIATTR_PARAM_CBANK
	.align		4
        /*0078*/ 	.byte	0x04, 0x0a
        /*007a*/ 	.short	(.L_661 - .L_660)
	.align		4
.L_660:
        /*007c*/ 	.word	index@(.nv.constant0._Z17findCellStartendsPiiS_S_)
        /*0080*/ 	.short	0x0380
        /*0082*/ 	.short	0x0020


	//----- nvinfo : EIATTR_SW_WAR
	.align		4
.L_661:
        /*0084*/ 	.byte	0x04, 0x36
        /*0086*/ 	.short	(.L_663 - .L_662)
.L_662:
        /*0088*/ 	.word	0x00000008
.L_663:


//--------------------- .nv.info._Z11generatekeyPfS_S_iPii --------------------------
	.section	.nv.info._Z11generatekeyPfS_S_iPii,"",@"SHT_CUDA_INFO"
	.sectionflags	@""
	.align	4


	//----- nvinfo : EIATTR_CUDA_API_VERSION
	.align		4
        /*0000*/ 	.byte	0x04, 0x37
        /*0002*/ 	.short	(.L_665 - .L_664)
.L_664:
        /*0004*/ 	.word	0x00000082


	//----- nvinfo : EIATTR_KPARAM_INFO
	.align		4
.L_665:
        /*0008*/ 	.byte	0x04, 0x17
        /*000a*/ 	.short	(.L_667 - .L_666)
.L_666:
        /*000c*/ 	.word	0x00000000
        /*0010*/ 	.short	0x0005
        /*0012*/ 	.short	0x0028
        /*0014*/ 	.byte	0x00, 0xf0, 0x11, 0x00


	//----- nvinfo : EIATTR_KPARAM_INFO
	.align		4
.L_667:
        /*0018*/ 	.byte	0x04, 0x17
        /*001a*/ 	.short	(.L_669 - .L_668)
.L_668:
        /*001c*/ 	.word	0x00000000
        /*0020*/ 	.short	0x0004
        /*0022*/ 	.short	0x0020
        /*0024*/ 	.byte	0x00, 0xf5, 0x21, 0x00


	//----- nvinfo : EIATTR_KPARAM_INFO
	.align		4
.L_669:
        /*0028*/ 	.byte	0x04, 0x17
        /*002a*/ 	.short	(.L_671 - .L_670)
.L_670:
        /*002c*/ 	.word	0x00000000
        /*0030*/ 	.short	0x0003
        /*0032*/ 	.short	0x0018
        /*0034*/ 	.byte	0x00, 0xf0, 0x11, 0x00


	//----- nvinfo : EIATTR_KPARAM_INFO
	.align		4
.L_671:
        /*0038*/ 	.byte	0x04, 0x17
        /*003a*/ 	.short	(.L_673 - .L_672)
.L_672:
        /*003c*/ 	.word	0x00000000
        /*0040*/ 	.short	0x0002
        /*0042*/ 	.short	0x0010
        /*0044*/ 	.byte	0x00, 0xf5, 0x21, 0x00


	//----- nvinfo : EIATTR_KPARAM_INFO
	.align		4
.L_673:
        /*0048*/ 	.byte	0x04, 0x17
        /*004a*/ 	.short	(.L_675 - .L_674)
.L_674:
        /*004c*/ 	.word	0x00000000
        /*0050*/ 	.short	0x0001
        /*0052*/ 	.short	0x0008
        /*0054*/ 	.byte	0x00, 0xf5, 0x21, 0x00


	//----- nvinfo : EIATTR_KPARAM_INFO
	.align		4
.L_675:
        /*0058*/ 	.byte	0x04, 0x17
        /*005a*/ 	.short	(.L_677 - .L_676)
.L_676:
        /*005c*/ 	.word	0x00000000
        /*0060*/ 	.short	0x0000
        /*0062*/ 	.short	0x0000
        /*0064*/ 	.byte	0x00, 0xf5, 0x21, 0x00


	//----- nvinfo : EIATTR_SPARSE_MMA_MASK
	.align		4
.L_677:
        /*0068*/ 	.byte	0x03, 0x50
        /*006a*/ 	.short	0x0000


	//----- nvinfo : EIATTR_MAXREG_COUNT
	.align		4
        /*006c*/ 	.byte	0x03, 0x1b
        /*006e*/ 	.short	0x00ff


	//----- nvinfo : EIATTR_MERCURY_ISA_VERSION
	.align		4
        /*0070*/ 	.byte	0x03, 0x5f
        /*0072*/ 	.short	0x0101


	//----- nvinfo : EIATTR_VRC_CTA_INIT_COUNT
	.align		4
        /*0074*/ 	.byte	0x02, 0x4a
	.zero		1
	.zero		1


	//----- nvinfo : EIATTR_EXIT_INSTR_OFFSETS
	.align		4
        /*0078*/ 	.byte	0x04, 0x1c
        /*007a*/ 	.short	(.L_679 - .L_678)


	//   ....[0]....
.L_678:
        /*007c*/ 	.word	0x000001c0


	//----- nvinfo : EIATTR_CBANK_PARAM_SIZE
	.align		4
.L_679:
        /*0080*/ 	.byte	0x03, 0x19
        /*0082*/ 	.short	0x002c


	//----- nvinfo : EIATTR_PARAM_CBANK
	.align		4
        /*0084*/ 	.byte	0x04, 0x0a
        /*0086*/ 	.short	(.L_681 - .L_680)
	.align		4
.L_680:
        /*0088*/ 	.word	index@(.nv.constant0._Z11generatekeyPfS_S_iPii)
        /*008c*/ 	.short	0x0380
        /*008e*/ 	.short	0x002c


	//----- nvinfo : EIATTR_SW_WAR
	.align		4
.L_681:
        /*0090*/ 	.byte	0x04, 0x36
        /*0092*/ 	.short	(.L_683 - .L_682)
.L_682:
        /*0094*/ 	.word	0x00000008
.L_683:


//--------------------- .nv.callgraph             --------------------------
	.section	.nv.callgraph,"",@"SHT_CUDA_CALLGRAPH"
	.align	4
	.sectionentsize	8
	.align		4
        /*0000*/ 	.word	0x00000000
	.align		4
        /*0004*/ 	.word	0xffffffff
	.align		4
        /*0008*/ 	.word	index@(_Z8checkmaxiPiS_)
	.align		4
        /*000c*/ 	.word	index@(vprintf)
	.align		4
        /*0010*/ 	.word	index@(_Z7gridvalPiS_PfS0_S0_i)
	.align		4
        /*0014*/ 	.word	index@(vprintf)
	.align		4
        /*0018*/ 	.word	0x00000000
	.align		4
        /*001c*/ 	.word	0xfffffffe
	.align		4
        /*0020*/ 	.word	0x00000000
	.align		4
        /*0024*/ 	.word	0xfffffffd
	.align		4
        /*0028*/ 	.word	0x00000000
	.align		4
        /*002c*/ 	.word	0xfffffffc


//--------------------- .nv.constant4             --------------------------
	.section	.nv.constant4,"a",@progbits
	.align	8
	.align		8
.nv.constant4:
        /*0000*/ 	.dword	_ZN27_INTERNAL_ac02b9a2_4_k_cu_d4cuda3std3__45__cpo5beginE
	.align		8
        /*0008*/ 	.dword	_ZN27_INTERNAL_ac02b9a2_4_k_cu_d4cuda3std3__45__cpo3endE
	.align		8
        /*0010*/ 	.dword	_ZN27_INTERNAL_ac02b9a2_4_k_cu_d4cuda3std3__45__cpo6cbeginE
	.align		8
        /*0018*/ 	.dword	_ZN27_INTERNAL_ac02b9a2_4_k_cu_d4cuda3std3__45__cpo4cendE
	.align		8
        /*0020*/ 	.dword	_ZN27_INTERNAL_ac02b9a2_4_k_cu_d4cuda3std3__45__cpo6rbeginE
	.align		8
        /*0028*/ 	.dword	_ZN27_INTERNAL_ac02b9a2_4_k_cu_d4cuda3std3__45__cpo4rendE
	.align		8
        /*0030*/ 	.dword	_ZN27_INTERNAL_ac02b9a2_4_k_cu_d4cuda3std3__45__cpo7crbeginE
	.align		8
        /*0038*/ 	.dword	_ZN27_INTERNAL_ac02b9a2_4_k_cu_d4cuda3std3__45__cpo5crendE
	.align		8
        /*0040*/ 	.dword	_ZN27_INTERNAL_ac02b9a2_4_k_cu_d4cuda3std3__429_GLOBAL__N__ac02b9a2_4_k_cu_d6ignoreE
	.align		8
        /*0048*/ 	.dword	_ZN27_INTERNAL_ac02b9a2_4_k_cu_d4cuda3std3__419piecewise_constructE
	.align		8
        /*0050*/ 	.dword	_ZN27_INTERNAL_ac02b9a2_4_k_cu_d4cuda3std3__48in_placeE
	.align		8
        /*0058*/ 	.dword	_ZN27_INTERNAL_ac02b9a2_4_k_cu_d4cuda3std3__420unreachable_sentinelE
	.align		8
        /*0060*/ 	.dword	_ZN27_INTERNAL_ac02b9a2_4_k_cu_d4cuda3std3__47nulloptE
	.align		8
        /*0068*/ 	.dword	_ZN27_INTERNAL_ac02b9a2_4_k_cu_d4cuda3std3__48unexpectE
	.align		8
        /*0070*/ 	.dword	_ZN27_INTERNAL_ac02b9a2_4_k_cu_d4cuda3std6ranges3__45__cpo4swapE
	.align		8
        /*0078*/ 	.dword	_ZN27_INTERNAL_ac02b9a2_4_k_cu_d4cuda3std6ranges3__45__cpo9iter_moveE
	.align		8
        /*0080*/ 	.dword	_ZN27_INTERNAL_ac02b9a2_4_k_cu_d4cuda3std6ranges3__45__cpo5beginE
	.align		8
        /*0088*/ 	.dword	_ZN27_INTERNAL_ac02b9a2_4_k_cu_d4cuda3std6ranges3__45__cpo3endE
	.align		8
        /*0090*/ 	.dword	_ZN27_INTERNAL_ac02b9a2_4_k_cu_d4cuda3std6ranges3__45__cpo6cbeginE
	.align		8
        /*0098*/ 	.dword	_ZN27_INTERNAL_ac02b9a2_4_k_cu_d4cuda3std6ranges3__45__cpo4cendE
	.align		8
        /*00a0*/ 	.dword	_ZN27_INTERNAL_ac02b9a2_4_k_cu_d4cuda3std6ranges3__45__cpo7advanceE
	.align		8
        /*00a8*/ 	.dword	_ZN27_INTERNAL_ac02b9a2_4_k_cu_d4cuda3std6ranges3__45__cpo9iter_swapE
	.align		8
        /*00b0*/ 	.dword	_ZN27_INTERNAL_ac02b9a2_4_k_cu_d4cuda3std6ranges3__45__cpo4nextE
	.align		8
        /*00b8*/ 	.dword	_ZN27_INTERNAL_ac02b9a2_4_k_cu_d4cuda3std6ranges3__45__cpo4prevE
	.align		8
        /*00c0*/ 	.dword	_ZN27_INTERNAL_ac02b9a2_4_k_cu_d4cuda3std6ranges3__45__cpo4dataE
	.align		8
        /*00c8*/ 	.dword	_ZN27_INTERNAL_ac02b9a2_4_k_cu_d4cuda3std6ranges3__45__cpo5cdataE
	.align		8
        /*00d0*/ 	.dword	_ZN27_INTERNAL_ac02b9a2_4_k_cu_d4cuda3std6ranges3__45__cpo4sizeE
	.align		8
        /*00d8*/ 	.dword	_ZN27_INTERNAL_ac02b9a2_4_k_cu_d4cuda3std6ranges3__45__cpo5ssizeE
	.align		8
        /*00e0*/ 	.dword	_ZN27_INTERNAL_ac02b9a2_4_k_cu_d4cuda3std6ranges3__45__cpo8distanceE
	.align		8
        /*00e8*/ 	.dword	_ZN27_INTERNAL_ac02b9a2_4_k_cu_d6thrust24THRUST_300001_SM_1000_NS8cuda_cub3parE
	.align		8
        /*00f0*/ 	.dword	_ZN27_INTERNAL_ac02b9a2_4_k_cu_d6thrust24THRUST_300001_SM_1000_NS8cuda_cub10par_nosyncE
	.align		8
        /*00f8*/ 	.dword	_ZN27_INTERNAL_ac02b9a2_4_k_cu_d6thrust24THRUST_300001_SM_1000_NS6system6detail10sequential3seqE
	.align		8
        /*0100*/ 	.dword	_ZN27_INTERNAL_ac02b9a2_4_k_cu_d6thrust24THRUST_300001_SM_1000_NS6system3cpp3parE
	.align		8
        /*0108*/ 	.dword	_ZN27_INTERNAL_ac02b9a2_4_k_cu_d6thrust24THRUST_300001_SM_1000_NS12placeholders2_1E
	.align		8
        /*0110*/ 	.dword	_ZN27_INTERNAL_ac02b9a2_4_k_cu_d6thrust24THRUST_300001_SM_1000_NS12placeholders2_2E
	.align		8
        /*0118*/ 	.dword	_ZN27_INTERNAL_ac02b9a2_4_k_cu_d6thrust24THRUST_300001_SM_1000_NS12placeholders2_3E
	.align		8
        /*0120*/ 	.dword	_ZN27_INTERNAL_ac02b9a2_4_k_cu_d6thrust24THRUST_300001_SM_1000_NS12placeholders2_4E
	.align		8
        /*0128*/ 	.dword	_ZN27_INTERNAL_ac02b9a2_4_k_cu_d6thrust24THRUST_300001_SM_1000_NS12placeholders2_5E
	.align		8
        /*0130*/ 	.dword	_ZN27_INTERNAL_ac02b9a2_4_k_cu_d6thrust24THRUST_300001_SM_1000_NS12placeholders2_6E
	.align		8
        /*0138*/ 	.dword	_ZN27_INTERNAL_ac02b9a2_4_k_cu_d6thrust24THRUST_300001_SM_1000_NS12placeholders2_7E
	.align		8
        /*0140*/ 	.dword	_ZN27_INTERNAL_ac02b9a2_4_k_cu_d6thrust24THRUST_300001_SM_1000_NS12placeholders2_8E
	.align		8
        /*0148*/ 	.dword	_ZN27_INTERNAL_ac02b9a2_4_k_cu_d6thrust24THRUST_300001_SM_1000_NS12placeholders2_9E
	.align		8
        /*0150*/ 	.dword	_ZN27_INTERNAL_ac02b9a2_4_k_cu_d6thrust24THRUST_300001_SM_1000_NS12placeholders3_10E
	.align		8
        /*0158*/ 	.dword	_ZN27_INTERNAL_ac02b9a2_4_k_cu_d6thrust24THRUST_300001_SM_1000_NS3seqE
	.align		8
        /*0160*/ 	.dword	_ZN27_INTERNAL_ac02b9a2_4_k_cu_d6thrust24THRUST_300001_SM_1000_NS6deviceE
	.align		8
        /*0168*/ 	.dword	$str
	.align		8
        /*0170*/ 	.dword	$str$1
	.align		8
        /*0178*/ 	.dword	$str$2
	.align		8
        /*0180*/ 	.dword	vprintf


//--------------------- .text._ZN3cub18CUB_300001_SM_10006detail10radix_sort29DeviceRadixSortOnesweepKernelINS1_5radix10policy_hubIiiyE10Policy1000ELNS0_9SortOrderE0EiiyiiNS1_21identity_decomposer_tEEEvPT5_SB_PT3_PKSC_PT1_PKSG_PT2_PKSK_T4_iiT6_ --------------------------
	.section	.text._ZN3cub18CUB_300001_SM_10006detail10radix_sort29DeviceRadixSortOnesweepKernelINS1_5radix10policy_hubIiiyE10Policy1000ELNS0_9SortOrderE0EiiyiiNS1_21identity_decomposer_tEEEvPT5_SB_PT3_PKSC_PT1_PKSG_PT2_PKSK_T4_iiT6_,"ax",@progbits
	.align	128
        .global         _ZN3cub18CUB_300001_SM_10006detail10radix_sort29DeviceRadixSortOnesweepKernelINS1_5radix10policy_hubIiiyE10Policy1000ELNS0_9SortOrderE0EiiyiiNS1_21identity_decomposer_tEEEvPT5_SB_PT3_PKSC_PT1_PKSG_PT2_PKSK_T4_iiT6_
        .type           _ZN3cub18CUB_300001_SM_10006detail10radix_sort29DeviceRadixSortOnesweepKernelINS1_5radix10policy_hubIiiyE10Policy1000ELNS0_9SortOrderE0EiiyiiNS1_21identity_decomposer_tEEEvPT5_SB_PT3_PKSC_PT1_PKSG_PT2_PKSK_T4_iiT6_,@function
        .size           _ZN3cub18CUB_300001_SM_10006detail10radix_sort29DeviceRadixSortOnesweepKernelINS1_5radix10policy_hubIiiyE10Policy1000ELNS0_9SortOrderE0EiiyiiNS1_21identity_decomposer_tEEEvPT5_SB_PT3_PKSC_PT1_PKSG_PT2_PKSK_T4_iiT6_,(.L_x_728 - _ZN3cub18CUB_300001_SM_10006detail10radix_sort29DeviceRadixSortOnesweepKernelINS1_5radix10policy_hubIiiyE10Policy1000ELNS0_9SortOrderE0EiiyiiNS1_21identity_decomposer_tEEEvPT5_SB_PT3_PKSC_PT1_PKSG_PT2_PKSK_T4_iiT6_)
        .other          _ZN3cub18CUB_300001_SM_10006detail10radix_sort29DeviceRadixSortOnesweepKernelINS1_5radix10policy_hubIiiyE10Policy1000ELNS0_9SortOrderE0EiiyiiNS1_21identity_decomposer_tEEEvPT5_SB_PT3_PKSC_PT1_PKSG_PT2_PKSK_T4_iiT6_,@"STO_CUDA_ENTRY STV_DEFAULT"
_ZN3cub18CUB_300001_SM_10006detail10radix_sort29DeviceRadixSortOnesweepKernelINS1_5radix10policy_hubIiiyE10Policy1000ELNS0_9SortOrderE0EiiyiiNS1_21identity_decomposer_tEEEvPT5_SB_PT3_PKSC_PT1_PKSG_PT2_PKSK_T4_iiT6_:
.text._ZN3cub18CUB_300001_SM_10006detail10radix_sort29DeviceRadixSortOnesweepKernelINS1_5radix10policy_hubIiiyE10Policy1000ELNS0_9SortOrderE0EiiyiiNS1_21identity_decomposer_tEEEvPT5_SB_PT3_PKSC_PT1_PKSG_PT2_PKSK_T4_iiT6_:
[----:B------:R-:W-:Y:S01]  /*0000*/  LDC R1, c[0x0][0x37c] ;  /* 0x0000df00ff017b82 */ /* 0x000fe20000000800 */
[----:B------:R-:W0:Y:S01]  /*0010*/  S2R R3, SR_TID.X ;  /* 0x0000000000037919 */ /* 0x000e220000002100 */
[----:B------:R-:W-:Y:S01]  /*0020*/  MOV R7, 0x400 ;  /* 0x0000040000077802 */ /* 0x000fe20000000f00 */
[----:B------:R-:W1:Y:S01]  /*0030*/  LDCU.64 UR6, c[0x0][0x358] ;  /* 0x00006b00ff0677ac */ /* 0x000e620008000a00 */
[----:B------:R-:W-:Y:S01]  /*0040*/  BSSY.RECONVERGENT B0, `(.L_x_0) ;  /* 0x000000c000007945 */ /* 0x000fe20003800200 */
[----:B------:R-:W2:Y:S01]  /*0050*/  S2R R0, SR_CgaCtaId ;  /* 0x0000000000007919 */ /* 0x000ea20000008800 */
[----:B0-----:R-:W-:Y:S02]  /*0060*/  ISETP.NE.AND P0, PT, R3, RZ, PT ;  /* 0x000000ff0300720c */ /* 0x001fe40003f05270 */
[----:B--2---:R-:W-:-:S11]  /*0070*/  LEA R7, R0, R7, 0x18 ;  /* 0x0000000700077211 */ /* 0x004fd600078ec0ff */
[----:B-1----:R-:W-:Y:S05]  /*0080*/  @P0 BRA `(.L_x_1) ;  /* 0x00000000001c0947 */ /* 0x002fea0003800000 */
[----:B------:R-:W0:Y:S01]  /*0090*/  LDC.64 R4, c[0x0][0x388] ;  /* 0x0000e200ff047b82 */ /* 0x000e220000000a00 */
[----:B------:R-:W-:-:S05]  /*00a0*/  IMAD.MOV.U32 R9, RZ, RZ, 0x1 ;  /* 0x00000001ff097424 */ /* 0x000fca00078e00ff */
[----:B0-----:R-:W2:Y:S02]  /*00b0*/  ATOMG.E.ADD.STRONG.GPU PT, R4, desc[UR6][R4.64], R9 ;  /* 0x80000009040479a8 */ /* 0x001ea400081ef106 */
[----:B------:R-:W0:Y:S01]  /*00c0*/  S2UR UR5, SR_CgaCtaId ;  /* 0x00000000000579c3 */ /* 0x000e220000008800 */
[----:B------:R-:W-:Y:S02]  /*00d0*/  UMOV UR4, 0x400 ;  /* 0x0000040000047882 */ /* 0x000fe40000000000 */
[----:B0-----:R-:W-:-:S09]  /*00e0*/  ULEA UR4, UR5, UR4, 0x18 ;  /* 0x0000000405047291 */ /* 0x001fd2000f8ec0ff */
[----:B--2---:R0:W-:Y:S03]  /*00f0*/  STS [UR4+0x6600], R4 ;  /* 0x00660004ff007988 */ /* 0x0041e60008000804 */
.L_x_1:
[----:B------:R-:W-:Y:S05]  /*0100*/  BSYNC.RECONVERGENT B0 ;  /* 0x0000000000007941 */ /* 0x000fea0003800200 */
.L_x_0:
[----:B------:R-:W-:Y:S06]  /*0110*/  BAR.SYNC.DEFER_BLOCKING 0x0 ;  /* 0x0000000000007b1d */ /* 0x000fec0000010000 */
[----:B------:R-:W1:Y:S01]  /*0120*/  LDCU UR4, c[0x0][0x3c0] ;  /* 0x00007800ff0477ac */ /* 0x000e620008000800 */
[----:B------:R-:W2:Y:S01]  /*0130*/  S2R R24, SR_LANEID ;  /* 0x0000000000187919 */ /* 0x000ea20000000000 */
[----:B------:R-:W3:Y:S02]  /*0140*/  LDS R42, [R7+0x6600] ;  /* 0x00660000072a7984 */ /* 0x000ee40000000800 */
[----:B---3--:R-:W-:-:S04]  /*0150*/  IMAD R0, R42, 0x1980, RZ ;  /* 0x000019802a007824 */ /* 0x008fc800078e02ff */
[----:B------:R-:W-:Y:S01]  /*0160*/  VIADD R47, R0, 0x1980 ;  /* 0x00001980002f7836 */ /* 0x000fe20000000000 */
[----:B------:R-:W-:-:S04]  /*0170*/  SHF.R.S32.HI R9, RZ, 0x1f, R0 ;  /* 0x0000001fff097819 */ /* 0x000fc80000011400 */
[----:B-1----:R-:W-:-:S13]  /*0180*/  ISETP.GT.AND P0, PT, R47, UR4, PT ;  /* 0x000000042f007c0c */ /* 0x002fda000bf04270 */
[----:B--2---:R-:W-:Y:S05]  /*0190*/  @P0 BRA `(.L_x_2) ;  /* 0x0000000000680947 */ /* 0x004fea0003800000 */
[----:B------:R-:W1:Y:S01]  /*01a0*/  LDCU.64 UR4, c[0x0][0x3a8] ;  /* 0x00007500ff0477ac */ /* 0x000e620008000a00 */
[C---:B0-----:R-:W-:Y:S02]  /*01b0*/  LOP3.LUT R4, R3.reuse, 0x1f, RZ, 0xc0, !PT ;  /* 0x0000001f03047812 */ /* 0x041fe400078ec0ff */
[----:B------:R-:W-:-:S05]  /*01c0*/  LOP3.LUT R41, R3, 0x3e0, RZ, 0xc0, !PT ;  /* 0x000003e003297812 */ /* 0x000fca00078ec0ff */
[----:B------:R-:W-:-:S05]  /*01d0*/  IMAD R5, R41, 0x11, R4 ;  /* 0x0000001129057824 */ /* 0x000fca00078e0204 */
[----:B------:R-:W-:-:S05]  /*01e0*/  IADD3 R5, P0, PT, R0, R5, RZ ;  /* 0x0000000500057210 */ /* 0x000fca0007f1e0ff */
[----:B------:R-:W-:Y:S01]  /*01f0*/  IMAD.X R0, RZ, RZ, R9, P0 ;  /* 0x000000ffff007224 */ /* 0x000fe200000e0609 */
[----:B-1----:R-:W-:-:S04]  /*0200*/  LEA R8, P0, R5, UR4, 0x2 ;  /* 0x0000000405087c11 */ /* 0x002fc8000f8010ff */
[----:B------:R-:W-:-:S05]  /*0210*/  LEA.HI.X R9, R5, UR5, R0, 0x2, P0 ;  /* 0x0000000505097c11 */ /* 0x000fca00080f1400 */
[----:B------:R0:W5:Y:S04]  /*0220*/  LDG.E R28, desc[UR6][R8.64] ;  /* 0x00000006081c7981 */ /* 0x000168000c1e1900 */
        /* <DEDUP_REMOVED lines=15> */
[----:B------:R0:W5:Y:S01]  /*0320*/  LDG.E R46, desc[UR6][R8.64+0x800] ;  /* 0x00080006082e7981 */ /* 0x000162000c1e1900 */
[----:B------:R-:W-:Y:S05]  /*0330*/  BRA `(.L_x_3) ;  /* 0x0000000400307947 */ /* 0x000fea0003800000 */
.L_x_2:
[----:B------:R-:W1:Y:S01]  /*0340*/  LDCU.64 UR8, c[0x0][0x3a8] ;  /* 0x00007500ff0877ac */ /* 0x000e620008000a00 */
[C---:B0-----:R-:W-:Y:S01]  /*0350*/  LOP3.LUT R4, R3.reuse, 0x1f, RZ, 0xc0, !PT ;  /* 0x0000001f03047812 */ /* 0x041fe200078ec0ff */
[----:B------:R-:W-:Y:S01]  /*0360*/  IMAD.MOV.U32 R28, RZ, RZ, 0x7fffffff ;  /* 0x7fffffffff1c7424 */ /* 0x000fe200078e00ff */
[----:B------:R-:W-:Y:S02]  /*0370*/  LOP3.LUT R41, R3, 0x3e0, RZ, 0xc0, !PT ;  /* 0x000003e003297812 */ /* 0x000fe400078ec0ff */
[----:B------:R-:W-:-:S03]  /*0380*/  IADD3 R5, PT, PT, -R0, UR4, RZ ;  /* 0x0000000400057c10 */ /* 0x000fc6000fffe1ff */
[----:B------:R-:W-:-:S04]  /*0390*/  IMAD R10, R41, 0x11, R4 ;  /* 0x00000011290a7824 */ /* 0x000fc800078e0204 */
[----:B------:R-:W-:Y:S01]  /*03a0*/  VIADD R8, R10, 0x40 ;  /* 0x000000400a087836 */ /* 0x000fe20000000000 */
[----:B------:R-:W-:Y:S01]  /*03b0*/  IADD3 R11, P0, PT, R0, R10, RZ ;  /* 0x0000000a000b7210 */ /* 0x000fe20007f1e0ff */
[C---:B------:R-:W-:Y:S01]  /*03c0*/  VIADD R0, R10.reuse, 0x60 ;  /* 0x000000600a007836 */ /* 0x040fe20000000000 */
[CC--:B------:R-:W-:Y:S01]  /*03d0*/  ISETP.GE.AND P2, PT, R10.reuse, R5.reuse, PT ;  /* 0x000000050a00720c */ /* 0x0c0fe20003f46270 */
[----:B------:R-:W-:Y:S01]  /*03e0*/  VIADD R6, R10, 0x20 ;  /* 0x000000200a067836 */ /* 0x000fe20000000000 */
[-C--:B------:R-:W-:Y:S01]  /*03f0*/  ISETP.GE.AND P4, PT, R8, R5.reuse, PT ;  /* 0x000000050800720c */ /* 0x080fe20003f86270 */
[----:B------:R-:W-:Y:S01]  /*0400*/  IMAD.X R12, RZ, RZ, R9, P0 ;  /* 0x000000ffff0c7224 */ /* 0x000fe200000e0609 */
[-C--:B------:R-:W-:Y:S01]  /*0410*/  ISETP.GE.AND P5, PT, R0, R5.reuse, PT ;  /* 0x000000050000720c */ /* 0x080fe20003fa6270 */
[----:B------:R-:W-:Y:S01]  /*0420*/  VIADD R0, R10, 0xa0 ;  /* 0x000000a00a007836 */ /* 0x000fe20000000000 */
[C---:B-1----:R-:W-:Y:S02]  /*0430*/  LEA R8, P0, R11.reuse, UR8, 0x2 ;  /* 0x000000080b087c11 */ /* 0x042fe4000f8010ff */
[----:B------:R-:W-:Y:S01]  /*0440*/  ISETP.GE.AND P3, PT, R6, R5, PT ;  /* 0x000000050600720c */ /* 0x000fe20003f66270 */
[----:B------:R-:W-:Y:S01]  /*0450*/  VIADD R6, R10, 0x80 ;  /* 0x000000800a067836 */ /* 0x000fe20000000000 */
[----:B------:R-:W-:-:S02]  /*0460*/  LEA.HI.X R9, R11, UR9, R12, 0x2, P0 ;  /* 0x000000090b097c11 */ /* 0x000fc400080f140c */
[-C--:B------:R-:W-:Y:S01]  /*0470*/  ISETP.GE.AND P0, PT, R0, R5.reuse, PT ;  /* 0x000000050000720c */ /* 0x080fe20003f06270 */
[----:B------:R-:W-:Y:S01]  /*0480*/  VIADD R0, R10, 0xe0 ;  /* 0x000000e00a007836 */ /* 0x000fe20000000000 */
[-C--:B------:R-:W-:Y:S01]  /*0490*/  ISETP.GE.AND P6, PT, R6, R5.reuse, PT ;  /* 0x000000050600720c */ /* 0x080fe20003fc6270 */
[----:B------:R1:W5:Y:S01]  /*04a0*/  @!P2 LDG.E R28, desc[UR6][R8.64] ;  /* 0x00000006081ca981 */ /* 0x000362000c1e1900 */
[----:B------:R-:W-:Y:S02]  /*04b0*/  IMAD.MOV.U32 R29, RZ, RZ, 0x7fffffff ;  /* 0x7fffffffff1d7424 */ /* 0x000fe400078e00ff */
[-C--:B------:R-:W-:Y:S01]  /*04c0*/  ISETP.GE.AND P2, PT, R0, R5.reuse, PT ;  /* 0x000000050000720c */ /* 0x080fe20003f46270 */
[C---:B------:R-:W-:Y:S02]  /*04d0*/  VIADD R0, R10.reuse, 0x100 ;  /* 0x000001000a007836 */ /* 0x040fe40000000000 */
[----:B------:R-:W-:Y:S01]  /*04e0*/  VIADD R6, R10, 0xc0 ;  /* 0x000000c00a067836 */ /* 0x000fe20000000000 */
[----:B------:R1:W5:Y:S01]  /*04f0*/  @!P3 LDG.E R29, desc[UR6][R8.64+0x80] ;  /* 0x00008006081db981 */ /* 0x000362000c1e1900 */
[----:B------:R-:W-:Y:S01]  /*0500*/  IMAD.MOV.U32 R31, RZ, RZ, 0x7fffffff ;  /* 0x7fffffffff1f7424 */ /* 0x000fe200078e00ff */
[-C--:B------:R-:W-:Y:S01]  /*0510*/  ISETP.GE.AND P3, PT, R0, R5.reuse, PT ;  /* 0x000000050000720c */ /* 0x080fe20003f66270 */
[----:B------:R-:W-:Y:S01]  /*0520*/  VIADD R0, R10, 0x140 ;  /* 0x000001400a007836 */ /* 0x000fe20000000000 */
[----:B------:R-:W-:Y:S01]  /*0530*/  ISETP.GE.AND P1, PT, R6, R5, PT ;  /* 0x000000050600720c */ /* 0x000fe20003f26270 */
[----:B------:R-:W-:-:S02]  /*0540*/  IMAD.MOV.U32 R32, RZ, RZ, 0x7fffffff ;  /* 0x7fffffffff207424 */ /* 0x000fc400078e00ff */
[----:B------:R1:W5:Y:S01]  /*0550*/  @!P5 LDG.E R31, desc[UR6][R8.64+0x180] ;  /* 0x00018006081fd981 */ /* 0x000362000c1e1900 */
[-C--:B------:R-:W-:Y:S01]  /*0560*/  ISETP.GE.AND P5, PT, R0, R5.reuse, PT ;  /* 0x000000050000720c */ /* 0x080fe20003fa6270 */
[C---:B------:R-:W-:Y:S02]  /*0570*/  VIADD R0, R10.reuse, 0x160 ;  /* 0x000001600a007836 */ /* 0x040fe40000000000 */
[----:B------:R-:W-:Y:S01]  /*0580*/  IMAD.MOV.U32 R30, RZ, RZ, 0x7fffffff ;  /* 0x7fffffffff1e7424 */ /* 0x000fe200078e00ff */
[----:B------:R1:W5:Y:S01]  /*0590*/  @!P6 LDG.E R32, desc[UR6][R8.64+0x200] ;  /* 0x000200060820e981 */ /* 0x000362000c1e1900 */
[----:B------:R-:W-:Y:S01]  /*05a0*/  VIADD R6, R10, 0x120 ;  /* 0x000001200a067836 */ /* 0x000fe20000000000 */
[-C--:B------:R-:W-:Y:S01]  /*05b0*/  ISETP.GE.AND P6, PT, R0, R5.reuse, PT ;  /* 0x000000050000720c */ /* 0x080fe20003fc6270 */
[----:B------:R-:W-:Y:S02]  /*05c0*/  IMAD.MOV.U32 R34, RZ, RZ, 0x7fffffff ;  /* 0x7fffffffff227424 */ /* 0x000fe400078e00ff */
[----:B------:R-:W-:Y:S01]  /*05d0*/  VIADD R0, R10, 0x1a0 ;  /* 0x000001a00a007836 */ /* 0x000fe20000000000 */
[----:B------:R1:W5:Y:S01]  /*05e0*/  @!P4 LDG.E R30, desc[UR6][R8.64+0x100] ;  /* 0x00010006081ec981 */ /* 0x000362000c1e1900 */
[----:B------:R-:W-:Y:S01]  /*05f0*/  ISETP.GE.AND P4, PT, R6, R5, PT ;  /* 0x000000050600720c */ /* 0x000fe20003f86270 */
[----:B------:R-:W-:-:S02]  /*0600*/  IMAD.MOV.U32 R33, RZ, RZ, 0x7fffffff ;  /* 0x7fffffffff217424 */ /* 0x000fc400078e00ff */
[----:B------:R1:W5:Y:S01]  /*0610*/  @!P1 LDG.E R34, desc[UR6][R8.64+0x300] ;  /* 0x0003000608229981 */ /* 0x000362000c1e1900 */
[----:B------:R-:W-:Y:S01]  /*0620*/  IMAD.MOV.U32 R35, RZ, RZ, 0x7fffffff ;  /* 0x7fffffffff237424 */ /* 0x000fe200078e00ff */
[-C--:B------:R-:W-:Y:S01]  /*0630*/  ISETP.GE.AND P1, PT, R0, R5.reuse, PT ;  /* 0x000000050000720c */ /* 0x080fe20003f26270 */
[C---:B------:R-:W-:Y:S01]  /*0640*/  VIADD R6, R10.reuse, 0x180 ;  /* 0x000001800a067836 */ /* 0x040fe20000000000 */
[----:B------:R1:W5:Y:S01]  /*0650*/  @!P0 LDG.E R33, desc[UR6][R8.64+0x280] ;  /* 0x0002800608218981 */ /* 0x000362000c1e1900 */
[----:B------:R-:W-:Y:S02]  /*0660*/  VIADD R0, R10, 0x1c0 ;  /* 0x000001c00a007836 */ /* 0x000fe40000000000 */
[----:B------:R-:W-:Y:S01]  /*0670*/  IMAD.MOV.U32 R36, RZ, RZ, 0x7fffffff ;  /* 0x7fffffffff247424 */ /* 0x000fe200078e00ff */
[----:B------:R1:W5:Y:S01]  /*0680*/  @!P2 LDG.E R35, desc[UR6][R8.64+0x380] ;  /* 0x000380060823a981 */ /* 0x000362000c1e1900 */
[----:B------:R-:W-:Y:S01]  /*0690*/  IMAD.MOV.U32 R37, RZ, RZ, 0x7fffffff ;  /* 0x7fffffffff257424 */ /* 0x000fe200078e00ff */
[-C--:B------:R-:W-:Y:S01]  /*06a0*/  ISETP.GE.AND P0, PT, R6, R5.reuse, PT ;  /* 0x000000050600720c */ /* 0x080fe20003f06270 */
[----:B------:R-:W-:Y:S01]  /*06b0*/  VIADD R6, R10, 0x1e0 ;  /* 0x000001e00a067836 */ /* 0x000fe20000000000 */
[-C--:B------:R-:W-:Y:S01]  /*06c0*/  ISETP.GE.AND P2, PT, R0, R5.reuse, PT ;  /* 0x000000050000720c */ /* 0x080fe20003f46270 */
[----:B------:R-:W-:Y:S01]  /*06d0*/  VIADD R0, R10, 0x200 ;  /* 0x000002000a007836 */ /* 0x000fe20000000000 */
[----:B------:R1:W5:Y:S02]  /*06e0*/  @!P3 LDG.E R36, desc[UR6][R8.64+0x400] ;  /* 0x000400060824b981 */ /* 0x000364000c1e1900 */
[----:B------:R-:W-:-:S02]  /*06f0*/  ISETP.GE.AND P3, PT, R6, R5, PT ;  /* 0x000000050600720c */ /* 0x000fc40003f66270 */
[----:B------:R1:W5:Y:S01]  /*0700*/  @!P4 LDG.E R37, desc[UR6][R8.64+0x480] ;  /* 0x000480060825c981 */ /* 0x000362000c1e1900 */
[----:B------:R-:W-:Y:S01]  /*0710*/  ISETP.GE.AND P4, PT, R0, R5, PT ;  /* 0x000000050000720c */ /* 0x000fe20003f86270 */
[----:B------:R-:W-:Y:S02]  /*0720*/  IMAD.MOV.U32 R38, RZ, RZ, 0x7fffffff ;  /* 0x7fffffffff267424 */ /* 0x000fe400078e00ff */
[----:B------:R-:W-:Y:S02]  /*0730*/  IMAD.MOV.U32 R39, RZ, RZ, 0x7fffffff ;  /* 0x7fffffffff277424 */ /* 0x000fe400078e00ff */
[----:B------:R-:W-:Y:S02]  /*0740*/  IMAD.MOV.U32 R40, RZ, RZ, 0x7fffffff ;  /* 0x7fffffffff287424 */ /* 0x000fe400078e00ff */
[----:B------:R-:W-:Y:S01]  /*0750*/  IMAD.MOV.U32 R43, RZ, RZ, 0x7fffffff ;  /* 0x7fffffffff2b7424 */ /* 0x000fe200078e00ff */
[----:B------:R1:W5:Y:S01]  /*0760*/  @!P5 LDG.E R38, desc[UR6][R8.64+0x500] ;  /* 0x000500060826d981 */ /* 0x000362000c1e1900 */
[----:B------:R-:W-:-:S02]  /*0770*/  IMAD.MOV.U32 R44, RZ, RZ, 0x7fffffff ;  /* 0x7fffffffff2c7424 */ /* 0x000fc400078e00ff */
[----:B------:R-:W-:Y:S01]  /*0780*/  IMAD.MOV.U32 R45, RZ, RZ, 0x7fffffff ;  /* 0x7fffffffff2d7424 */ /* 0x000fe200078e00ff */
[----:B------:R1:W5:Y:S01]  /*0790*/  @!P6 LDG.E R39, desc[UR6][R8.64+0x580] ;  /* 0x000580060827e981 */ /* 0x000362000c1e1900 */
[----:B------:R-:W-:-:S03]  /*07a0*/  IMAD.MOV.U32 R46, RZ, RZ, 0x7fffffff ;  /* 0x7fffffffff2e7424 */ /* 0x000fc600078e00ff */
[----:B------:R1:W5:Y:S04]  /*07b0*/  @!P0 LDG.E R40, desc[UR6][R8.64+0x600] ;  /* 0x0006000608288981 */ /* 0x000368000c1e1900 */
[----:B------:R1:W5:Y:S04]  /*07c0*/  @!P1 LDG.E R43, desc[UR6][R8.64+0x680] ;  /* 0x00068006082b9981 */ /* 0x000368000c1e1900 */
[----:B------:R1:W5:Y:S04]  /*07d0*/  @!P2 LDG.E R44, desc[UR6][R8.64+0x700] ;  /* 0x00070006082ca981 */ /* 0x000368000c1e1900 */
[----:B------:R1:W5:Y:S04]  /*07e0*/  @!P3 LDG.E R45, desc[UR6][R8.64+0x780] ;  /* 0x00078006082db981 */ /* 0x000368000c1e1900 */
[----:B------:R1:W5:Y:S02]  /*07f0*/  @!P4 LDG.E R46, desc[UR6][R8.64+0x800] ;  /* 0x00080006082ec981 */ /* 0x000364000c1e1900 */
.L_x_3:
[----:B------:R-:W-:Y:S01]  /*0800*/  VIMNMX R5, PT, PT, R24, 0xe0, !PT ;  /* 0x000000e018057848 */ /* 0x000fe20007fe0100 */
[----:B------:R-:W2:Y:S01]  /*0810*/  LDCU UR4, c[0x0][0x3c8] ;  /* 0x00007900ff0477ac */ /* 0x000ea20008000800 */
[----:B------:R-:W-:Y:S01]  /*0820*/  SHF.R.U32.HI R0, RZ, 0x5, R3 ;  /* 0x00000005ff007819 */ /* 0x000fe20000011603 */
[----:B------:R-:W-:Y:S01]  /*0830*/  BSSY.RECONVERGENT B0, `(.L_x_4) ;  /* 0x0000025000007945 */ /* 0x000fe20003800200 */
[--C-:B------:R-:W-:Y:S01]  /*0840*/  IADD3 R5, PT, PT, R5, 0x1f, -R24.reuse ;  /* 0x0000001f05057810 */ /* 0x100fe20007ffe818 */
[----:B------:R-:W-:Y:S01]  /*0850*/  UMOV UR5, 0xffffffff ;  /* 0xffffffff00057882 */ /* 0x000fe20000000000 */
[----:B01----:R-:W-:Y:S02]  /*0860*/  IMAD.MOV.U32 R8, RZ, RZ, R24 ;  /* 0x000000ffff087224 */ /* 0x003fe400078e0018 */
[C---:B------:R-:W-:Y:S01]  /*0870*/  ISETP.GE.U32.AND P0, PT, R5.reuse, 0x1e0, PT ;  /* 0x000001e00500780c */ /* 0x040fe20003f06070 */
[----:B------:R-:W-:Y:S01]  /*0880*/  IMAD.SHL.U32 R0, R0, 0x400, RZ ;  /* 0x0000040000007824 */ /* 0x000fe200078e00ff */
[----:B------:R-:W-:-:S04]  /*0890*/  LEA.HI R6, R5, 0x1, RZ, 0x1b ;  /* 0x0000000105067811 */ /* 0x000fc800078fd8ff */
[----:B------:R-:W-:-:S04]  /*08a0*/  LOP3.LUT R9, R6, 0xf, RZ, 0xc0, !PT ;  /* 0x0000000f06097812 */ /* 0x000fc800078ec0ff */
[----:B------:R-:W-:Y:S01]  /*08b0*/  ISETP.NE.AND P1, PT, R9, RZ, PT ;  /* 0x000000ff0900720c */ /* 0x000fe20003f25270 */
[----:B--2---:R-:W-:Y:S02]  /*08c0*/  USHF.L.U32 UR4, UR5, UR4, URZ ;  /* 0x0000000405047299 */ /* 0x004fe400080006ff */
[----:B------:R-:W-:Y:S10]  /*08d0*/  @!P0 BRA `(.L_x_5) ;  /* 0x0000000000688947 */ /* 0x000ff40003800000 */
[----:B------:R-:W-:Y:S01]  /*08e0*/  IMAD R10, R24, 0x4, R0 ;  /* 0x00000004180a7824 */ /* 0x000fe200078e0200 */
[----:B------:R-:W-:Y:S01]  /*08f0*/  LOP3.LUT R5, R6, 0xffffff0, RZ, 0xc0, !PT ;  /* 0x0ffffff006057812 */ /* 0x000fe200078ec0ff */
[----:B------:R-:W-:-:S03]  /*0900*/  IMAD.MOV.U32 R8, RZ, RZ, R24 ;  /* 0x000000ffff087224 */ /* 0x000fc600078e0018 */
[----:B------:R-:W-:Y:S01]  /*0910*/  IADD3 R10, PT, PT, R10, 0x400, R7 ;  /* 0x000004000a0a7810 */ /* 0x000fe20007ffe007 */
[----:B------:R-:W-:-:S07]  /*0920*/  IMAD.MOV R5, RZ, RZ, -R5 ;  /* 0x000000ffff057224 */ /* 0x000fce00078e0a05 */
.L_x_6:
[----:B------:R-:W-:Y:S01]  /*0930*/  VIADD R5, R5, 0x10 ;  /* 0x0000001005057836 */ /* 0x000fe20000000000 */
[----:B------:R-:W-:Y:S01]  /*0940*/  STS [R10+-0x400], RZ ;  /* 0xfffc00ff0a007388 */ /* 0x000fe20000000800 */
[----:B------:R-:W-:-:S03]  /*0950*/  VIADD R8, R8, 0x200 ;  /* 0x0000020008087836 */ /* 0x000fc60000000000 */
[----:B------:R-:W-:Y:S01]  /*0960*/  ISETP.NE.AND P0, PT, R5, RZ, PT ;  /* 0x000000ff0500720c */ /* 0x000fe20003f05270 */
[----:B------:R-:W-:Y:S04]  /*0970*/  STS [R10+-0x380], RZ ;  /* 0xfffc80ff0a007388 */ /* 0x000fe80000000800 */
[----:B------:R-:W-:Y:S04]  /*0980*/  STS [R10+-0x300], RZ ;  /* 0xfffd00ff0a007388 */ /* 0x000fe80000000800 */
[----:B------:R-:W-:Y:S04]  /*0990*/  STS [R10+-0x280], RZ ;  /* 0xfffd80ff0a007388 */ /* 0x000fe80000000800 */
[----:B------:R-:W-:Y:S04]  /*09a0*/  STS [R10+-0x200], RZ ;  /* 0xfffe00ff0a007388 */ /* 0x000fe80000000800 */
[----:B------:R-:W-:Y:S04]  /*09b0*/  STS [R10+-0x180], RZ ;  /* 0xfffe80ff0a007388 */ /* 0x000fe80000000800 */
[----:B------:R-:W-:Y:S04]  /*09c0*/  STS [R10+-0x100], RZ ;  /* 0xffff00ff0a007388 */ /* 0x000fe80000000800 */
[----:B------:R-:W-:Y:S04]  /*09d0*/  STS [R10+-0x80], RZ ;  /* 0xffff80ff0a007388 */ /* 0x000fe80000000800 */
[----:B------:R-:W-:Y:S04]  /*09e0*/  STS [R10], RZ ;  /* 0x000000ff0a007388 */ /* 0x000fe80000000800 */
[----:B------:R-:W-:Y:S04]  /*09f0*/  STS [R10+0x80], RZ ;  /* 0x000080ff0a007388 */ /* 0x000fe80000000800 */
[----:B------:R-:W-:Y:S04]  /*0a00*/  STS [R10+0x100], RZ ;  /* 0x000100ff0a007388 */ /* 0x000fe80000000800 */
[----:B------:R-:W-:Y:S04]  /*0a10*/  STS [R10+0x180], RZ ;  /* 0x000180ff0a007388 */ /* 0x000fe80000000800 */
[----:B------:R-:W-:Y:S04]  /*0a20*/  STS [R10+0x200], RZ ;  /* 0x000200ff0a007388 */ /* 0x000fe80000000800 */
[----:B------:R-:W-:Y:S04]  /*0a30*/  STS [R10+0x280], RZ ;  /* 0x000280ff0a007388 */ /* 0x000fe80000000800 */
[----:B------:R-:W-:Y:S04]  /*0a40*/  STS [R10+0x300], RZ ;  /* 0x000300ff0a007388 */ /* 0x000fe80000000800 */
[----:B------:R0:W-:Y:S02]  /*0a50*/  STS [R10+0x380], RZ ;  /* 0x000380ff0a007388 */ /* 0x0001e40000000800 */
[----:B0-----:R-:W-:Y:S01]  /*0a60*/  VIADD R10, R10, 0x800 ;  /* 0x000008000a0a7836 */ /* 0x001fe20000000000 */
[----:B------:R-:W-:Y:S06]  /*0a70*/  @P0 BRA `(.L_x_6) ;  /* 0xfffffffc00ac0947 */ /* 0x000fec000383ffff */
.L_x_5:
[----:B------:R-:W-:Y:S05]  /*0a80*/  BSYNC.RECONVERGENT B0 ;  /* 0x0000000000007941 */ /* 0x000fea0003800200 */
.L_x_4:
[----:B------:R-:W-:Y:S01]  /*0a90*/  BSSY.RECONVERGENT B0, `(.L_x_7) ;  /* 0x0000026000007945 */ /* 0x000fe20003800200 */
[----:B------:R-:W-:-:S03]  /*0aa0*/  IMAD.IADD R5, R7, 0x1, R0 ;  /* 0x0000000107057824 */ /* 0x000fc600078e0200 */
[----:B------:R-:W-:Y:S05]  /*0ab0*/  @!P1 BRA `(.L_x_8) ;  /* 0x00000000008c9947 */ /* 0x000fea0003800000 */
[----:B------:R-:W-:Y:S01]  /*0ac0*/  ISETP.GE.U32.AND P0, PT, R9, 0x8, PT ;  /* 0x000000080900780c */ /* 0x000fe20003f06070 */
[----:B------:R-:W-:Y:S01]  /*0ad0*/  BSSY.RECONVERGENT B1, `(.L_x_9) ;  /* 0x000000e000017945 */ /* 0x000fe20003800200 */
[----:B------:R-:W-:-:S04]  /*0ae0*/  LOP3.LUT R10, R6, 0x7, RZ, 0xc0, !PT ;  /* 0x00000007060a7812 */ /* 0x000fc800078ec0ff */
[----:B------:R-:W-:-:S07]  /*0af0*/  ISETP.NE.AND P1, PT, R10, RZ, PT ;  /* 0x000000ff0a00720c */ /* 0x000fce0003f25270 */
[----:B------:R-:W-:Y:S06]  /*0b00*/  @!P0 BRA `(.L_x_10) ;  /* 0x0000000000288947 */ /* 0x000fec0003800000 */
[C---:B------:R-:W-:Y:S02]  /*0b10*/  IMAD R9, R8.reuse, 0x4, R5 ;  /* 0x0000000408097824 */ /* 0x040fe400078e0205 */
[----:B------:R-:W-:-:S03]  /*0b20*/  VIADD R8, R8, 0x100 ;  /* 0x0000010008087836 */ /* 0x000fc60000000000 */
[----:B------:R0:W-:Y:S04]  /*0b30*/  STS [R9], RZ ;  /* 0x000000ff09007388 */ /* 0x0001e80000000800 */
[----:B------:R0:W-:Y:S04]  /*0b40*/  STS [R9+0x80], RZ ;  /* 0x000080ff09007388 */ /* 0x0001e80000000800 */
[----:B------:R0:W-:Y:S04]  /*0b50*/  STS [R9+0x100], RZ ;  /* 0x000100ff09007388 */ /* 0x0001e80000000800 */
[----:B------:R0:W-:Y:S04]  /*0b60*/  STS [R9+0x180], RZ ;  /* 0x000180ff09007388 */ /* 0x0001e80000000800 */
[----:B------:R0:W-:Y:S04]  /*0b70*/  STS [R9+0x200], RZ ;  /* 0x000200ff09007388 */ /* 0x0001e80000000800 */
[----:B------:R0:W-:Y:S04]  /*0b80*/  STS [R9+0x280], RZ ;  /* 0x000280ff09007388 */ /* 0x0001e80000000800 */
[----:B------:R0:W-:Y:S04]  /*0b90*/  STS [R9+0x300], RZ ;  /* 0x000300ff09007388 */ /* 0x0001e80000000800 */
[----:B------:R0:W-:Y:S02]  /*0ba0*/  STS [R9+0x380], RZ ;  /* 0x000380ff09007388 */ /* 0x0001e40000000800 */
.L_x_10:
[----:B------:R-:W-:Y:S05]  /*0bb0*/  BSYNC.RECONVERGENT B1 ;  /* 0x0000000000017941 */ /* 0x000fea0003800200 */
.L_x_9:
[----:B------:R-:W-:Y:S05]  /*0bc0*/  @!P1 BRA `(.L_x_8) ;  /* 0x0000000000489947 */ /* 0x000fea0003800000 */
[----:B------:R-:W-:Y:S02]  /*0bd0*/  ISETP.GE.U32.AND P0, PT, R10, 0x4, PT ;  /* 0x000000040a00780c */ /* 0x000fe40003f06070 */
[----:B------:R-:W-:-:S04]  /*0be0*/  LOP3.LUT R6, R6, 0x3, RZ, 0xc0, !PT ;  /* 0x0000000306067812 */ /* 0x000fc800078ec0ff */
[----:B------:R-:W-:-:S07]  /*0bf0*/  ISETP.NE.AND P1, PT, R6, RZ, PT ;  /* 0x000000ff0600720c */ /* 0x000fce0003f25270 */
[C---:B0-----:R-:W-:Y:S02]  /*0c00*/  @P0 IMAD R9, R8.reuse, 0x4, R5 ;  /* 0x0000000408090824 */ /* 0x041fe400078e0205 */
[----:B------:R-:W-:-:S03]  /*0c10*/  @P0 VIADD R8, R8, 0x80 ;  /* 0x0000008008080836 */ /* 0x000fc60000000000 */
[----:B------:R1:W-:Y:S04]  /*0c20*/  @P0 STS [R9], RZ ;  /* 0x000000ff09000388 */ /* 0x0003e80000000800 */
[----:B------:R1:W-:Y:S04]  /*0c30*/  @P0 STS [R9+0x80], RZ ;  /* 0x000080ff09000388 */ /* 0x0003e80000000800 */
[----:B------:R1:W-:Y:S04]  /*0c40*/  @P0 STS [R9+0x100], RZ ;  /* 0x000100ff09000388 */ /* 0x0003e80000000800 */
[----:B------:R1:W-:Y:S01]  /*0c50*/  @P0 STS [R9+0x180], RZ ;  /* 0x000180ff09000388 */ /* 0x0003e20000000800 */
[----:B------:R-:W-:Y:S05]  /*0c60*/  @!P1 BRA `(.L_x_8) ;  /* 0x0000000000209947 */ /* 0x000fea0003800000 */
[----:B------:R-:W-:Y:S02]  /*0c70*/  IMAD R0, R8, 0x4, R0 ;  /* 0x0000000408007824 */ /* 0x000fe400078e0200 */
[----:B------:R-:W-:Y:S02]  /*0c80*/  IMAD.MOV R6, RZ, RZ, -R6 ;  /* 0x000000ffff067224 */ /* 0x000fe400078e0a06 */
[----:B------:R-:W-:-:S07]  /*0c90*/  IMAD.IADD R0, R7, 0x1, R0 ;  /* 0x0000000107007824 */ /* 0x000fce00078e0200 */
.L_x_11:
[----:B------:R-:W-:Y:S01]  /*0ca0*/  VIADD R6, R6, 0x1 ;  /* 0x0000000106067836 */ /* 0x000fe20000000000 */
[----:B------:R0:W-:Y:S04]  /*0cb0*/  STS [R0], RZ ;  /* 0x000000ff00007388 */ /* 0x0001e80000000800 */
[----:B------:R-:W-:Y:S01]  /*0cc0*/  ISETP.NE.AND P0, PT, R6, RZ, PT ;  /* 0x000000ff0600720c */ /* 0x000fe20003f05270 */
[----:B0-----:R-:W-:-:S12]  /*0cd0*/  VIADD R0, R0, 0x80 ;  /* 0x0000008000007836 */ /* 0x001fd80000000000 */
[----:B------:R-:W-:Y:S05]  /*0ce0*/  @P0 BRA `(.L_x_11) ;  /* 0xfffffffc00ec0947 */ /* 0x000fea000383ffff */
.L_x_8:
[----:B------:R-:W-:Y:S05]  /*0cf0*/  BSYNC.RECONVERGENT B0 ;  /* 0x0000000000007941 */ /* 0x000fea0003800200 */
.L_x_7:
[----:B------:R-:W2:Y:S01]  /*0d00*/  LDCU UR5, c[0x0][0x3c4] ;  /* 0x00007880ff0577ac */ /* 0x000ea20008000800 */
[----:B-----5:R-:W-:Y:S01]  /*0d10*/  LOP3.LUT R27, R28, 0x80000000, RZ, 0x3c, !PT ;  /* 0x800000001c1b7812 */ /* 0x020fe200078e3cff */
[----:B------:R-:W-:Y:S01]  /*0d20*/  BSSY.RECONVERGENT B0, `(.L_x_12) ;  /* 0x0000080000007945 */ /* 0x000fe20003800200 */
[----:B------:R-:W-:Y:S02]  /*0d30*/  LOP3.LUT R22, R29, 0x80000000, RZ, 0x3c, !PT ;  /* 0x800000001d167812 */ /* 0x000fe400078e3cff */
[----:B------:R-:W-:Y:S02]  /*0d40*/  LOP3.LUT R21, R30, 0x80000000, RZ, 0x3c, !PT ;  /* 0x800000001e157812 */ /* 0x000fe400078e3cff */
[----:B------:R-:W-:Y:S02]  /*0d50*/  LOP3.LUT R18, R31, 0x80000000, RZ, 0x3c, !PT ;  /* 0x800000001f127812 */ /* 0x000fe400078e3cff */
[----:B------:R-:W-:Y:S02]  /*0d60*/  LOP3.LUT R20, R33, 0x80000000, RZ, 0x3c, !PT ;  /* 0x8000000021147812 */ /* 0x000fe400078e3cff */
[----:B------:R-:W-:-:S02]  /*0d70*/  LOP3.LUT R23, R32, 0x80000000, RZ, 0x3c, !PT ;  /* 0x8000000020177812 */ /* 0x000fc400078e3cff */
[----:B------:R-:W-:Y:S02]  /*0d80*/  LOP3.LUT R25, R34, 0x80000000, RZ, 0x3c, !PT ;  /* 0x8000000022197812 */ /* 0x000fe400078e3cff */
[----:B------:R-:W-:Y:S02]  /*0d90*/  LOP3.LUT R17, R36, 0x80000000, RZ, 0x3c, !PT ;  /* 0x8000000024117812 */ /* 0x000fe400078e3cff */
[----:B------:R-:W-:Y:S02]  /*0da0*/  LOP3.LUT R19, R38, 0x80000000, RZ, 0x3c, !PT ;  /* 0x8000000026137812 */ /* 0x000fe400078e3cff */
[----:B--2---:R-:W-:Y:S02]  /*0db0*/  SHF.R.U32.HI R49, RZ, UR5, R27 ;  /* 0x00000005ff317c19 */ /* 0x004fe4000801161b */
[----:B------:R-:W-:Y:S02]  /*0dc0*/  SHF.R.U32.HI R52, RZ, UR5, R22 ;  /* 0x00000005ff347c19 */ /* 0x000fe40008011616 */
[----:B------:R-:W-:-:S02]  /*0dd0*/  LOP3.LUT R49, R49, UR4, RZ, 0x30, !PT ;  /* 0x0000000431317c12 */ /* 0x000fc4000f8e30ff */
[----:B------:R-:W-:Y:S02]  /*0de0*/  LOP3.LUT R52, R52, UR4, RZ, 0x30, !PT ;  /* 0x0000000434347c12 */ /* 0x000fe4000f8e30ff */
[----:B------:R-:W-:Y:S01]  /*0df0*/  SHF.R.U32.HI R56, RZ, UR5, R21 ;  /* 0x00000005ff387c19 */ /* 0x000fe20008011615 */
[--C-:B------:R-:W-:Y:S01]  /*0e00*/  IMAD R0, R49, 0x4, R5.reuse ;  /* 0x0000000431007824 */ /* 0x100fe200078e0205 */
[----:B------:R-:W-:Y:S01]  /*0e10*/  SHF.R.U32.HI R48, RZ, UR5, R18 ;  /* 0x00000005ff307c19 */ /* 0x000fe20008011612 */
[----:B------:R-:W-:Y:S01]  /*0e20*/  IMAD R6, R52, 0x4, R5 ;  /* 0x0000000434067824 */ /* 0x000fe200078e0205 */
[----:B------:R-:W-:Y:S01]  /*0e30*/  LOP3.LUT R56, R56, UR4, RZ, 0x30, !PT ;  /* 0x0000000438387c12 */ /* 0x000fe2000f8e30ff */
[----:B------:R-:W-:Y:S01]  /*0e40*/  NOP ;  /* 0x0000000000007918 */ /* 0x000fe20000000000 */
[----:B01----:R-:W-:Y:S01]  /*0e50*/  SHF.R.U32.HI R9, RZ, UR5, R20 ;  /* 0x00000005ff097c19 */ /* 0x003fe20008011614 */
[----:B------:R0:W-:Y:S01]  /*0e60*/  ATOMS.POPC.INC.32 RZ, [R0+URZ] ;  /* 0x0000000000ff7f8c */ /* 0x0001e2000d8000ff */
[----:B------:R-:W-:-:S02]  /*0e70*/  LOP3.LUT R48, R48, UR4, RZ, 0x30, !PT ;  /* 0x0000000430307c12 */ /* 0x000fc4000f8e30ff */
[----:B------:R-:W-:Y:S01]  /*0e80*/  SHF.R.U32.HI R8, RZ, UR5, R23 ;  /* 0x00000005ff087c19 */ /* 0x000fe20008011617 */
[----:B------:R1:W-:Y:S01]  /*0e90*/  ATOMS.POPC.INC.32 RZ, [R6+URZ] ;  /* 0x0000000006ff7f8c */ /* 0x0003e2000d8000ff */
[----:B------:R-:W-:Y:S02]  /*0ea0*/  SHF.R.U32.HI R11, RZ, UR5, R25 ;  /* 0x00000005ff0b7c19 */ /* 0x000fe40008011619 */
[----:B------:R-:W-:Y:S01]  /*0eb0*/  LOP3.LUT R10, R9, UR4, RZ, 0x30, !PT ;  /* 0x00000004090a7c12 */ /* 0x000fe2000f8e30ff */
[--C-:B0-----:R-:W-:Y:S01]  /*0ec0*/  IMAD R0, R56, 0x4, R5.reuse ;  /* 0x0000000438007824 */ /* 0x101fe200078e0205 */
[----:B------:R-:W-:Y:S02]  /*0ed0*/  LOP3.LUT R8, R8, UR4, RZ, 0x30, !PT ;  /* 0x0000000408087c12 */ /* 0x000fe4000f8e30ff */
[----:B------:R-:W-:Y:S01]  /*0ee0*/  LOP3.LUT R12, R11, UR4, RZ, 0x30, !PT ;  /* 0x000000040b0c7c12 */ /* 0x000fe2000f8e30ff */
[--C-:B-1----:R-:W-:Y:S01]  /*0ef0*/  IMAD R6, R48, 0x4, R5.reuse ;  /* 0x0000000430067824 */ /* 0x102fe200078e0205 */
[----:B------:R0:W-:Y:S01]  /*0f00*/  ATOMS.POPC.INC.32 RZ, [R0+URZ] ;  /* 0x0000000000ff7f8c */ /* 0x0001e2000d8000ff */
[--C-:B------:R-:W-:Y:S01]  /*0f10*/  IMAD R9, R10, 0x4, R5.reuse ;  /* 0x000000040a097824 */ /* 0x100fe200078e0205 */
[----:B------:R-:W-:Y:S01]  /*0f20*/  LOP3.LUT R10, R35, 0x80000000, RZ, 0x3c, !PT ;  /* 0x80000000230a7812 */ /* 0x000fe200078e3cff */
[--C-:B------:R-:W-:Y:S01]  /*0f30*/  IMAD R8, R8, 0x4, R5.reuse ;  /* 0x0000000408087824 */ /* 0x100fe200078e0205 */
[----:B------:R1:W-:Y:S01]  /*0f40*/  ATOMS.POPC.INC.32 RZ, [R6+URZ] ;  /* 0x0000000006ff7f8c */ /* 0x0003e2000d8000ff */
[----:B------:R-:W-:Y:S01]  /*0f50*/  IMAD R11, R12, 0x4, R5 ;  /* 0x000000040c0b7824 */ /* 0x000fe200078e0205 */
[----:B------:R-:W-:-:S02]  /*0f60*/  LOP3.LUT R12, R37, 0x80000000, RZ, 0x3c, !PT ;  /* 0x80000000250c7812 */ /* 0x000fc400078e3cff */
[----:B------:R-:W-:Y:S01]  /*0f70*/  LOP3.LUT R16, R39, 0x80000000, RZ, 0x3c, !PT ;  /* 0x8000000027107812 */ /* 0x000fe200078e3cff */
[----:B------:R-:W-:Y:S01]  /*0f80*/  ATOMS.POPC.INC.32 RZ, [R8+URZ] ;  /* 0x0000000008ff7f8c */ /* 0x000fe2000d8000ff */
[----:B0-----:R-:W-:Y:S02]  /*0f90*/  SHF.R.U32.HI R0, RZ, UR5, R10 ;  /* 0x00000005ff007c19 */ /* 0x001fe4000801160a */
[----:B-1----:R-:W-:Y:S01]  /*0fa0*/  SHF.R.U32.HI R6, RZ, UR5, R17 ;  /* 0x00000005ff067c19 */ /* 0x002fe20008011611 */
[----:B------:R0:W-:Y:S01]  /*0fb0*/  ATOMS.POPC.INC.32 RZ, [R9+URZ] ;  /* 0x0000000009ff7f8c */ /* 0x0001e2000d8000ff */
[----:B------:R-:W-:Y:S02]  /*0fc0*/  SHF.R.U32.HI R14, RZ, UR5, R19 ;  /* 0x00000005ff0e7c19 */ /* 0x000fe40008011613 */
[----:B------:R-:W-:Y:S01]  /*0fd0*/  LOP3.LUT R6, R6, UR4, RZ, 0x30, !PT ;  /* 0x0000000406067c12 */ /* 0x000fe2000f8e30ff */
[----:B------:R1:W-:Y:S01]  /*0fe0*/  ATOMS.POPC.INC.32 RZ, [R11+URZ] ;  /* 0x000000000bff7f8c */ /* 0x0003e2000d8000ff */
[----:B------:R-:W-:-:S02]  /*0ff0*/  SHF.R.U32.HI R13, RZ, UR5, R12 ;  /* 0x00000005ff0d7c19 */ /* 0x000fc4000801160c */
[----:B------:R-:W-:Y:S02]  /*1000*/  LOP3.LUT R0, R0, UR4, RZ, 0x30, !PT ;  /* 0x0000000400007c12 */ /* 0x000fe4000f8e30ff */
[----:B0-----:R-:W-:Y:S02]  /*1010*/  SHF.R.U32.HI R9, RZ, UR5, R16 ;  /* 0x00000005ff097c19 */ /* 0x001fe40008011610 */
[----:B------:R-:W-:Y:S01]  /*1020*/  LOP3.LUT R50, R14, UR4, RZ, 0x30, !PT ;  /* 0x000000040e327c12 */ /* 0x000fe2000f8e30ff */
[--C-:B------:R-:W-:Y:S01]  /*1030*/  IMAD R14, R6, 0x4, R5.reuse ;  /* 0x00000004060e7824 */ /* 0x100fe200078e0205 */
[----:B------:R-:W-:Y:S01]  /*1040*/  LOP3.LUT R8, R13, UR4, RZ, 0x30, !PT ;  /* 0x000000040d087c12 */ /* 0x000fe2000f8e30ff */
[--C-:B------:R-:W-:Y:S01]  /*1050*/  IMAD R0, R0, 0x4, R5.reuse ;  /* 0x0000000400007824 */ /* 0x100fe200078e0205 */
[----:B------:R-:W-:Y:S01]  /*1060*/  LOP3.LUT R6, R9, UR4, RZ, 0x30, !PT ;  /* 0x0000000409067c12 */ /* 0x000fe2000f8e30ff */
[--C-:B------:R-:W-:Y:S01]  /*1070*/  IMAD R50, R50, 0x4, R5.reuse ;  /* 0x0000000432327824 */ /* 0x100fe200078e0205 */
[----:B------:R-:W-:Y:S01]  /*1080*/  LOP3.LUT R9, R40, 0x80000000, RZ, 0x3c, !PT ;  /* 0x8000000028097812 */ /* 0x000fe200078e3cff */
[--C-:B------:R-:W-:Y:S01]  /*1090*/  IMAD R26, R8, 0x4, R5.reuse ;  /* 0x00000004081a7824 */ /* 0x100fe200078e0205 */
[----:B------:R0:W-:Y:S01]  /*10a0*/  ATOMS.POPC.INC.32 RZ, [R0+URZ] ;  /* 0x0000000000ff7f8c */ /* 0x0001e2000d8000ff */
[----:B------:R-:W-:Y:S01]  /*10b0*/  IMAD R51, R6, 0x4, R5 ;  /* 0x0000000406337824 */ /* 0x000fe200078e0205 */
[----:B------:R-:W-:-:S02]  /*10c0*/  LOP3.LUT R6, R43, 0x80000000, RZ, 0x3c, !PT ;  /* 0x800000002b067812 */ /* 0x000fc400078e3cff */
[----:B-1----:R-:W-:Y:S01]  /*10d0*/  LOP3.LUT R11, R44, 0x80000000, RZ, 0x3c, !PT ;  /* 0x800000002c0b7812 */ /* 0x002fe200078e3cff */
[----:B------:R1:W-:Y:S01]  /*10e0*/  ATOMS.POPC.INC.32 RZ, [R14+URZ] ;  /* 0x000000000eff7f8c */ /* 0x0003e2000d8000ff */
[----:B------:R-:W-:Y:S02]  /*10f0*/  LOP3.LUT R8, R45, 0x80000000, RZ, 0x3c, !PT ;  /* 0x800000002d087812 */ /* 0x000fe400078e3cff */
[----:B------:R-:W-:Y:S01]  /*1100*/  LOP3.LUT R13, R46, 0x80000000, RZ, 0x3c, !PT ;  /* 0x800000002e0d7812 */ /* 0x000fe200078e3cff */
[----:B------:R2:W-:Y:S01]  /*1110*/  ATOMS.POPC.INC.32 RZ, [R26+URZ] ;  /* 0x000000001aff7f8c */ /* 0x0005e2000d8000ff */
[----:B0-----:R-:W-:Y:S02]  /*1120*/  SHF.R.U32.HI R0, RZ, UR5, R9 ;  /* 0x00000005ff007c19 */ /* 0x001fe40008011609 */
[----:B------:R-:W-:Y:S01]  /*1130*/  SHF.R.U32.HI R53, RZ, UR5, R11 ;  /* 0x00000005ff357c19 */ /* 0x000fe2000801160b */
[----:B-1----:R-:W0:Y:S01]  /*1140*/  LDC.64 R14, c[0x0][0x380] ;  /* 0x0000e000ff0e7b82 */ /* 0x002e220000000a00 */
[----:B------:R-:W-:Y:S01]  /*1150*/  SHF.R.U32.HI R55, RZ, UR5, R8 ;  /* 0x00000005ff377c19 */ /* 0x000fe20008011608 */
[----:B------:R1:W-:Y:S01]  /*1160*/  ATOMS.POPC.INC.32 RZ, [R50+URZ] ;  /* 0x0000000032ff7f8c */ /* 0x0003e2000d8000ff */
[----:B------:R-:W-:-:S02]  /*1170*/  SHF.R.U32.HI R57, RZ, UR5, R13 ;  /* 0x00000005ff397c19 */ /* 0x000fc4000801160d */
[----:B--2---:R-:W-:Y:S01]  /*1180*/  SHF.R.U32.HI R26, RZ, UR5, R6 ;  /* 0x00000005ff1a7c19 */ /* 0x004fe20008011606 */
[----:B------:R2:W-:Y:S01]  /*1190*/  ATOMS.POPC.INC.32 RZ, [R51+URZ] ;  /* 0x0000000033ff7f8c */ /* 0x0005e2000d8000ff */
[----:B------:R-:W-:Y:S02]  /*11a0*/  LOP3.LUT R0, R0, UR4, RZ, 0x30, !PT ;  /* 0x0000000400007c12 */ /* 0x000fe4000f8e30ff */
[----:B------:R-:W-:Y:S02]  /*11b0*/  LOP3.LUT R54, R26, UR4, RZ, 0x30, !PT ;  /* 0x000000041a367c12 */ /* 0x000fe4000f8e30ff */
[----:B------:R-:W-:Y:S01]  /*11c0*/  LOP3.LUT R58, R53, UR4, RZ, 0x30, !PT ;  /* 0x00000004353a7c12 */ /* 0x000fe2000f8e30ff */
[--C-:B------:R-:W-:Y:S01]  /*11d0*/  IMAD R53, R0, 0x4, R5.reuse ;  /* 0x0000000400357824 */ /* 0x100fe200078e0205 */
[----:B------:R-:W-:Y:S01]  /*11e0*/  ISETP.GT.U32.AND P2, PT, R3, 0xff, PT ;  /* 0x000000ff0300780c */ /* 0x000fe20003f44070 */
[--C-:B------:R-:W-:Y:S01]  /*11f0*/  IMAD R54, R54, 0x4, R5.reuse ;  /* 0x0000000436367824 */ /* 0x100fe200078e0205 */
[----:B------:R-:W-:Y:S01]  /*1200*/  LOP3.LUT R60, R55, UR4, RZ, 0x30, !PT ;  /* 0x00000004373c7c12 */ /* 0x000fe2000f8e30ff */
[--C-:B------:R-:W-:Y:S01]  /*1210*/  IMAD R58, R58, 0x4, R5.reuse ;  /* 0x000000043a3a7824 */ /* 0x100fe200078e0205 */
[----:B------:R-:W-:Y:S01]  /*1220*/  LOP3.LUT R26, R57, UR4, RZ, 0x30, !PT ;  /* 0x00000004391a7c12 */ /* 0x000fe2000f8e30ff */
[----:B------:R3:W-:Y:S01]  /*1230*/  ATOMS.POPC.INC.32 RZ, [R53+URZ] ;  /* 0x0000000035ff7f8c */ /* 0x0007e2000d8000ff */
[----:B-1----:R-:W-:Y:S01]  /*1240*/  P2R R50, PR, RZ, 0x4 ;  /* 0x00000004ff327803 */ /* 0x002fe20000000000 */
[----:B------:R-:W-:-:S02]  /*1250*/  IMAD R60, R60, 0x4, R5 ;  /* 0x000000043c3c7824 */ /* 0x000fc400078e0205 */
[----:B------:R-:W-:Y:S01]  /*1260*/  IMAD R5, R26, 0x4, R5 ;  /* 0x000000041a057824 */ /* 0x000fe200078e0205 */
[----:B------:R3:W-:Y:S01]  /*1270*/  ATOMS.POPC.INC.32 RZ, [R54+URZ] ;  /* 0x0000000036ff7f8c */ /* 0x0007e2000d8000ff */
[----:B--2---:R-:W-:Y:S02]  /*1280*/  IMAD R51, R3, 0x4, R7 ;  /* 0x0000000403337824 */ /* 0x004fe400078e0207 */
[----:B------:R-:W-:Y:S01]  /*1290*/  IMAD.MOV.U32 R0, RZ, RZ, RZ ;  /* 0x000000ffff007224 */ /* 0x000fe200078e00ff */
[----:B------:R3:W-:Y:S04]  /*12a0*/  ATOMS.POPC.INC.32 RZ, [R58+URZ] ;  /* 0x000000003aff7f8c */ /* 0x0007e8000d8000ff */
[----:B------:R3:W-:Y:S04]  /*12b0*/  ATOMS.POPC.INC.32 RZ, [R60+URZ] ;  /* 0x000000003cff7f8c */ /* 0x0007e8000d8000ff */
[----:B------:R3:W-:Y:S01]  /*12c0*/  ATOMS.POPC.INC.32 RZ, [R5+URZ] ;  /* 0x0000000005ff7f8c */ /* 0x0007e2000d8000ff */
[----:B------:R-:W-:Y:S06]  /*12d0*/  BAR.SYNC.DEFER_BLOCKING 0x0 ;  /* 0x0000000000007b1d */ /* 0x000fec0000010000 */
[----:B------:R-:W-:Y:S05]  /*12e0*/  @P2 BRA `(.L_x_13) ;  /* 0x00000000008c2947 */ /* 0x000fea0003800000 */
[----:B------:R-:W1:Y:S04]  /*12f0*/  LDS R0, [R51] ;  /* 0x0000000033007984 */ /* 0x000e680000000800 */
[----:B---3--:R-:W2:Y:S04]  /*1300*/  LDS R5, [R51+0x400] ;  /* 0x0004000033057984 */ /* 0x008ea80000000800 */
[----:B------:R-:W3:Y:S04]  /*1310*/  LDS R53, [R51+0x800] ;  /* 0x0008000033357984 */ /* 0x000ee80000000800 */
[----:B------:R-:W4:Y:S04]  /*1320*/  LDS R55, [R51+0xc00] ;  /* 0x000c000033377984 */ /* 0x000f280000000800 */
[----:B------:R-:W5:Y:S04]  /*1330*/  LDS R57, [R51+0x1000] ;  /* 0x0010000033397984 */ /* 0x000f680000000800 */
[----:B------:R-:W0:Y:S04]  /*1340*/  LDS R59, [R51+0x1400] ;  /* 0x00140000333b7984 */ /* 0x000e280000000800 */
[----:B------:R-:W-:Y:S04]  /*1350*/  LDS R61, [R51+0x2000] ;  /* 0x00200000333d7984 */ /* 0x000fe80000000800 */
[----:B------:R-:W-:Y:S04]  /*1360*/  LDS R63, [R51+0x2400] ;  /* 0x00240000333f7984 */ /* 0x000fe80000000800 */
[----:B------:R-:W-:Y:S04]  /*1370*/  LDS R65, [R51+0x2800] ;  /* 0x0028000033417984 */ /* 0x000fe80000000800 */
[----:B------:R-:W-:Y:S04]  /*1380*/  STS [R51], RZ ;  /* 0x000000ff33007388 */ /* 0x000fe80000000800 */
[----:B-1----:R-:W-:Y:S01]  /*1390*/  STS [R51+0x400], R0 ;  /* 0x0004000033007388 */ /* 0x002fe20000000800 */
[----:B--2---:R-:W-:-:S03]  /*13a0*/  IMAD.IADD R54, R0, 0x1, R5 ;  /* 0x0000000100367824 */ /* 0x004fc600078e0205 */
[----:B------:R-:W1:Y:S01]  /*13b0*/  LDS R5, [R51+0x1800] ;  /* 0x0018000033057984 */ /* 0x000e620000000800 */
[----:B---3--:R-:W-:-:S03]  /*13c0*/  IMAD.IADD R58, R54, 0x1, R53 ;  /* 0x00000001363a7824 */ /* 0x008fc600078e0235 */
[----:B------:R-:W2:Y:S01]  /*13d0*/  LDS R53, [R51+0x1c00] ;  /* 0x001c000033357984 */ /* 0x000ea20000000800 */
[----:B----4-:R-:W-:-:S03]  /*13e0*/  IMAD.IADD R60, R58, 0x1, R55 ;  /* 0x000000013a3c7824 */ /* 0x010fc600078e0237 */
[----:B------:R1:W-:Y:S01]  /*13f0*/  STS [R51+0x800], R54 ;  /* 0x0008003633007388 */ /* 0x0003e20000000800 */
[----:B-----5:R-:W-:-:S03]  /*1400*/  IMAD.IADD R62, R60, 0x1, R57 ;  /* 0x000000013c3e7824 */ /* 0x020fc600078e0239 */
[----:B------:R-:W3:Y:S01]  /*1410*/  LDS R55, [R51+0x2c00] ;  /* 0x002c000033377984 */ /* 0x000ee20000000800 */
[----:B0-----:R-:W-:-:S03]  /*1420*/  IMAD.IADD R64, R62, 0x1, R59 ;  /* 0x000000013e407824 */ /* 0x001fc600078e023b */
[----:B------:R0:W-:Y:S04]  /*1430*/  STS [R51+0xc00], R58 ;  /* 0x000c003a33007388 */ /* 0x0001e80000000800 */
[----:B------:R4:W-:Y:S04]  /*1440*/  STS [R51+0x1000], R60 ;  /* 0x0010003c33007388 */ /* 0x0009e80000000800 */
[----:B------:R4:W-:Y:S04]  /*1450*/  STS [R51+0x1400], R62 ;  /* 0x0014003e33007388 */ /* 0x0009e80000000800 */
[----:B------:R4:W-:Y:S01]  /*1460*/  STS [R51+0x1800], R64 ;  /* 0x0018004033007388 */ /* 0x0009e20000000800 */
[----:B-1----:R-:W-:-:S04]  /*1470*/  IMAD.IADD R54, R64, 0x1, R5 ;  /* 0x0000000140367824 */ /* 0x002fc800078e0205 */
[----:B--2---:R-:W-:Y:S01]  /*1480*/  IMAD.IADD R66, R54, 0x1, R53 ;  /* 0x0000000136427824 */ /* 0x004fe200078e0235 */
[----:B------:R4:W-:Y:S03]  /*1490*/  STS [R51+0x1c00], R54 ;  /* 0x001c003633007388 */ /* 0x0009e60000000800 */
[----:B------:R-:W-:Y:S01]  /*14a0*/  IMAD.IADD R68, R66, 0x1, R61 ;  /* 0x0000000142447824 */ /* 0x000fe200078e023d */
[----:B------:R4:W-:Y:S03]  /*14b0*/  STS [R51+0x2000], R66 ;  /* 0x0020004233007388 */ /* 0x0009e60000000800 */
[----:B------:R-:W-:Y:S01]  /*14c0*/  IMAD.IADD R70, R68, 0x1, R63 ;  /* 0x0000000144467824 */ /* 0x000fe200078e023f */
[----:B------:R4:W-:Y:S03]  /*14d0*/  STS [R51+0x2400], R68 ;  /* 0x0024004433007388 */ /* 0x0009e60000000800 */
[----:B0-----:R-:W-:Y:S01]  /*14e0*/  IMAD.IADD R58, R70, 0x1, R65 ;  /* 0x00000001463a7824 */ /* 0x001fe200078e0241 */
[----:B------:R4:W-:Y:S03]  /*14f0*/  STS [R51+0x2800], R70 ;  /* 0x0028004633007388 */ /* 0x0009e60000000800 */
[----:B---3--:R-:W-:Y:S01]  /*1500*/  IMAD.IADD R0, R58, 0x1, R55 ;  /* 0x000000013a007824 */ /* 0x008fe200078e0237 */
[----:B------:R4:W-:Y:S06]  /*1510*/  STS [R51+0x2c00], R58 ;  /* 0x002c003a33007388 */ /* 0x0009ec0000000800 */
.L_x_13:
[----:B------:R-:W-:Y:S05]  /*1520*/  BSYNC.RECONVERGENT B0 ;  /* 0x0000000000007941 */ /* 0x000fea0003800200 */
.L_x_12:
[----:B------:R-:W-:Y:S01]  /*1530*/  ISETP.NE.AND P0, PT, R0, 0x1980, PT ;  /* 0x000019800000780c */ /* 0x000fe20003f05270 */
[----:B---3--:R-:W-:Y:S01]  /*1540*/  IMAD R5, R42, 0x100, R3 ;  /* 0x000001002a057824 */ /* 0x008fe200078e0203 */
[----:B------:R-:W-:Y:S01]  /*1550*/  @!P2 LOP3.LUT R53, R0, 0x40000000, RZ, 0xfc, !PT ;  /* 0x400000000035a812 */ /* 0x000fe200078efcff */
[----:B------:R-:W-:Y:S01]  /*1560*/  IMAD R41, R41, 0x11, RZ ;  /* 0x0000001129297824 */ /* 0x000fe200078e02ff */
[----:B------:R-:W-:Y:S01]  /*1570*/  ISETP.LT.U32.AND P0, PT, R3, 0x100, !P0 ;  /* 0x000001000300780c */ /* 0x000fe20004701070 */
[----:B0-----:R-:W-:-:S03]  /*1580*/  IMAD.WIDE R14, R5, 0x4, R14 ;  /* 0x00000004050e7825 */ /* 0x001fc600078e020e */
[----:B------:R-:W-:Y:S01]  /*1590*/  LOP3.LUT R57, R41, R4, RZ, 0xfc, !PT ;  /* 0x0000000429397212 */ /* 0x000fe200078efcff */
[----:B----4-:R-:W-:Y:S01]  /*15a0*/  IMAD R54, R42, 0x1980, RZ ;  /* 0x000019802a367824 */ /* 0x010fe200078e02ff */
[----:B------:R0:W-:Y:S07]  /*15b0*/  @!P2 STG.E.STRONG.SYS desc[UR6][R14.64], R53 ;  /* 0x000000350e00a986 */ /* 0x0001ee000c115906 */
[----:B------:R-:W-:Y:S06]  /*15c0*/  BAR.RED.OR.DEFER_BLOCKING 0x0, P0 ;  /* 0x0000000000007b1d */ /* 0x000fec0000014800 */
[----:B------:R-:W1:Y:S01]  /*15d0*/  B2R.RESULT RZ, P0 ;  /* 0x0000000000ff731c */ /* 0x000e620000004000 */
[----:B------:R-:W-:-:S04]  /*15e0*/  IADD3 R4, P1, PT, R54, R57, RZ ;  /* 0x0000003936047210 */ /* 0x000fc80007f3e0ff */
[----:B------:R-:W-:Y:S01]  /*15f0*/  LEA.HI.X.SX32 R55, R54, RZ, 0x1, P1 ;  /* 0x000000ff36377211 */ /* 0x000fe200008f0eff */
[----:B------:R-:W-:-:S03]  /*1600*/  IMAD.SHL.U32 R5, R4, 0x4, RZ ;  /* 0x0000000404057824 */ /* 0x000fc600078e00ff */
[----:B------:R-:W-:Y:S01]  /*1610*/  SHF.L.U64.HI R4, R4, 0x2, R55 ;  /* 0x0000000204047819 */ /* 0x000fe20000010237 */
[----:B01----:R-:W-:Y:S06]  /*1620*/  @!P0 BRA `(.L_x_14) ;  /* 0x0000001000b48947 */ /* 0x003fec0003800000 */
[----:B------:R-:W0:Y:S01]  /*1630*/  LDCU.64 UR8, c[0x0][0x3b8] ;  /* 0x00007700ff0877ac */ /* 0x000e220008000a00 */
[----:B------:R-:W-:Y:S01]  /*1640*/  BSSY B1, `(.L_x_15) ;  /* 0x0000032000017945 */ /* 0x000fe20003800000 */
[----:B------:R-:W-:Y:S01]  /*1650*/  IMAD R13, R3, 0x8, R7 ;  /* 0x00000008030d7824 */ /* 0x000fe200078e0207 */
[----:B0-----:R-:W-:-:S04]  /*1660*/  IADD3 R8, P0, PT, R5, UR8, RZ ;  /* 0x0000000805087c10 */ /* 0x001fc8000ff1e0ff */
[----:B------:R-:W-:Y:S01]  /*1670*/  IADD3.X R9, PT, PT, R4, UR9, RZ, P0, !PT ;  /* 0x0000000904097c10 */ /* 0x000fe200087fe4ff */
[----:B------:R-:W-:Y:S08]  /*1680*/  @P2 BRA `(.L_x_16) ;  /* 0x0000000000b42947 */ /* 0x000ff00003800000 */
[----:B------:R-:W0:Y:S02]  /*1690*/  LDCU.64 UR8, c[0x0][0x398] ;  /* 0x00007300ff0877ac */ /* 0x000e240008000a00 */
[----:B0-----:R-:W-:-:S04]  /*16a0*/  LEA R10, P0, R3, UR8, 0x3 ;  /* 0x00000008030a7c11 */ /* 0x001fc8000f8018ff */
[----:B------:R-:W-:-:S05]  /*16b0*/  LEA.HI.X R11, R3, UR9, RZ, 0x3, P0 ;  /* 0x00000009030b7c11 */ /* 0x000fca00080f1cff */
[----:B------:R-:W2:Y:S01]  /*16c0*/  LDG.E.64 R4, desc[UR6][R10.64] ;  /* 0x000000060a047981 */ /* 0x000ea2000c1e1b00 */
[----:B------:R-:W-:-:S04]  /*16d0*/  ISETP.GT.U32.AND P0, PT, R3, R49, PT ;  /* 0x000000310300720c */ /* 0x000fc80003f04070 */
[----:B------:R-:W-:-:S04]  /*16e0*/  SEL R17, RZ, 0x1980, !P0 ;  /* 0x00001980ff117807 */ /* 0x000fc80004000000 */
[----:B--2---:R-:W-:Y:S01]  /*16f0*/  IADD3 R4, P0, PT, R4, -R17, RZ ;  /* 0x8000001104047210 */ /* 0x004fe20007f1e0ff */
[----:B------:R-:W-:-:S03]  /*1700*/  IMAD.MOV.U32 R17, RZ, RZ, R0 ;  /* 0x000000ffff117224 */ /* 0x000fc600078e0000 */
[----:B------:R-:W-:Y:S02]  /*1710*/  IADD3.X R5, PT, PT, R5, -0x1, RZ, P0, !PT ;  /* 0xffffffff05057810 */ /* 0x000fe400007fe4ff */
[----:B------:R-:W-:-:S03]  /*1720*/  ISETP.GE.AND P0, PT, R42, 0x1, PT ;  /* 0x000000012a00780c */ /* 0x000fc60003f06270 */
[----:B------:R0:W-:Y:S10]  /*1730*/  STS.64 [R13+0x6600], R4 ;  /* 0x006600040d007388 */ /* 0x0001f40000000a00 */
[----:B------:R-:W-:Y:S05]  /*1740*/  @!P0 BRA `(.L_x_17) ;  /* 0x00000000006c8947 */ /* 0x000fea0003800000 */
[----:B------:R-:W-:Y:S01]  /*1750*/  BSSY B0, `(.L_x_18) ;  /* 0x0000019000007945 */ /* 0x000fe20003800000 */
[----:B------:R-:W-:Y:S02]  /*1760*/  IMAD.MOV.U32 R6, RZ, RZ, -0x1 ;  /* 0xffffffffff067424 */ /* 0x000fe400078e00ff */
[----:B------:R-:W-:Y:S02]  /*1770*/  IMAD.MOV.U32 R10, RZ, RZ, R42 ;  /* 0x000000ffff0a7224 */ /* 0x000fe400078e002a */
[----:B------:R-:W-:-:S07]  /*1780*/  IMAD.MOV.U32 R17, RZ, RZ, R0 ;  /* 0x000000ffff117224 */ /* 0x000fce00078e0000 */
.L_x_22:
[----:B0-----:R-:W0:Y:S01]  /*1790*/  LDC.64 R4, c[0x0][0x380] ;  /* 0x0000e000ff047b82 */ /* 0x001e220000000a00 */
[----:B------:R-:W-:Y:S01]  /*17a0*/  VIADD R19, R10, 0xffffffff ;  /* 0xffffffff0a137836 */ /* 0x000fe20000000000 */
[----:B------:R-:W-:Y:S03]  /*17b0*/  BSSY B2, `(.L_x_19) ;  /* 0x0000008000027945 */ /* 0x000fe60003800000 */
[----:B------:R-:W-:-:S04]  /*17c0*/  IMAD R11, R19, 0x100, R3 ;  /* 0x00000100130b7824 */ /* 0x000fc800078e0203 */
[----:B0-----:R-:W-:-:S07]  /*17d0*/  IMAD.WIDE R4, R11, 0x4, R4 ;  /* 0x000000040b047825 */ /* 0x001fce00078e0204 */
.L_x_20:
[----:B------:R-:W-:Y:S05]  /*17e0*/  YIELD ;  /* 0x0000000000007946 */ /* 0x000fea0003800000 */
[----:B------:R0:W-:Y:S06]  /*17f0*/  MEMBAR.SC.CTA ;  /* 0x0000000000007992 */ /* 0x0001ec0000000000 */
[----:B0-----:R-:W2:Y:S02]  /*1800*/  LDG.E.STRONG.SYS R11, desc[UR6][R4.64] ;  /* 0x00000006040b7981 */ /* 0x001ea4000c1f5900 */
[----:B--2---:R-:W-:-:S13]  /*1810*/  ISETP.NE.AND P0, PT, R11, RZ, PT ;  /* 0x000000ff0b00720c */ /* 0x004fda0003f05270 */
[----:B------:R-:W-:Y:S05]  /*1820*/  @!P0 BRA `(.L_x_20) ;  /* 0xfffffffc00ec8947 */ /* 0x000fea000383ffff */
[----:B------:R-:W-:Y:S05]  /*1830*/  BSYNC B2 ;  /* 0x0000000000027941 */ /* 0x000fea0003800000 */
.L_x_19:
[----:B------:R-:W-:Y:S01]  /*1840*/  BSSY.RECONVERGENT B2, `(.L_x_21) ;  /* 0x0000006000027945 */ /* 0x000fe20003800200 */
[C---:B------:R-:W-:Y:S02]  /*1850*/  ISETP.GT.AND P0, PT, R11.reuse, -0x1, PT ;  /* 0xffffffff0b00780c */ /* 0x040fe40003f04270 */
[----:B------:R-:W-:Y:S01]  /*1860*/  LOP3.LUT R4, R11, 0x3fffffff, RZ, 0xc0, !PT ;  /* 0x3fffffff0b047812 */ /* 0x000fe200078ec0ff */
[----:B------:R-:W-:Y:S05]  /*1870*/  WARPSYNC.EXCLUSIVE R6 ;  /* 0x0000000006007348 */ /* 0x000fea0003a00000 */
[----:B------:R-:W-:-:S05]  /*1880*/  IMAD.IADD R17, R4, 0x1, R17 ;  /* 0x0000000104117824 */ /* 0x000fca00078e0211 */
[----:B------:R-:W-:-:S07]  /*1890*/  VOTE.ANY R6, PT, P0 ;  /* 0x0000000000067806 */ /* 0x000fce00000e0100 */
[----:B------:R-:W-:Y:S05]  /*18a0*/  BSYNC.RECONVERGENT B2 ;  /* 0x0000000000027941 */ /* 0x000fea0003800200 */
.L_x_21:
[----:B------:R-:W-:Y:S01]  /*18b0*/  ISETP.GT.U32.AND P1, PT, R10, 0x1, PT ;  /* 0x000000010a00780c */ /* 0x000fe20003f24070 */
[----:B------:R-:W-:-:S12]  /*18c0*/  IMAD.MOV.U32 R10, RZ, RZ, R19 ;  /* 0x000000ffff0a7224 */ /* 0x000fd800078e0013 */
[----:B------:R-:W-:Y:S05]  /*18d0*/  @P0 BRA P1, `(.L_x_22) ;  /* 0xfffffffc00ac0947 */ /* 0x000fea000083ffff */
[----:B------:R-:W-:Y:S05]  /*18e0*/  BSYNC B0 ;  /* 0x0000000000007941 */ /* 0x000fea0003800000 */
.L_x_18:
[----:B------:R1:W2:Y:S02]  /*18f0*/  LDS.64 R4, [R13+0x6600] ;  /* 0x006600000d047984 */ /* 0x0002a40000000a00 */
.L_x_17:
[C---:B------:R-:W-:Y:S01]  /*1900*/  IMAD.IADD R19, R17.reuse, 0x1, -R0 ;  /* 0x0000000111137824 */ /* 0x040fe200078e0a00 */
[----:B------:R-:W-:-:S04]  /*1910*/  LOP3.LUT R11, R17, 0x80000000, RZ, 0xfc, !PT ;  /* 0x80000000110b7812 */ /* 0x000fc800078efcff */
[C---:B0-2---:R-:W-:Y:S01]  /*1920*/  IADD3 R4, P0, PT, R19.reuse, R4, RZ ;  /* 0x0000000413047210 */ /* 0x045fe20007f1e0ff */
[----:B------:R0:W-:Y:S03]  /*1930*/  STG.E.STRONG.SYS desc[UR6][R14.64], R11 ;  /* 0x0000000b0e007986 */ /* 0x0001e6000c115906 */
[----:B------:R-:W-:-:S05]  /*1940*/  LEA.HI.X.SX32 R5, R19, R5, 0x1, P0 ;  /* 0x0000000513057211 */ /* 0x000fca00000f0eff */
[----:B------:R0:W-:Y:S04]  /*1950*/  STS.64 [R13+0x6600], R4 ;  /* 0x006600040d007388 */ /* 0x0001e80000000a00 */
.L_x_16:
[----:B------:R-:W-:Y:S05]  /*1960*/  BSYNC B1 ;  /* 0x0000000000017941 */ /* 0x000fea0003800000 */
.L_x_15:
[----:B0-----:R-:W0:Y:S01]  /*1970*/  LDC R5, c[0x0][0x3c0] ;  /* 0x0000f000ff057b82 */ /* 0x001e220000000800 */
[----:B------:R-:W-:-:S07]  /*1980*/  IMAD R4, R49, 0x8, R7 ;  /* 0x0000000831047824 */ /* 0x000fce00078e0207 */
[----:B------:R-:W2:Y:S01]  /*1990*/  LDC.64 R16, c[0x0][0x390] ;  /* 0x0000e400ff107b82 */ /* 0x000ea20000000a00 */
[----:B0-----:R-:W-:Y:S02]  /*19a0*/  ISETP.GE.AND P0, PT, R47, R5, PT ;  /* 0x000000052f00720c */ /* 0x001fe40003f06270 */
[----:B--2---:R-:W-:-:S04]  /*19b0*/  ISETP.EQ.U32.AND P1, PT, R16, RZ, PT ;  /* 0x000000ff1000720c */ /* 0x004fc80003f22070 */
[----:B------:R-:W-:-:S04]  /*19c0*/  ISETP.EQ.OR.EX P0, PT, R17, RZ, !P0, P1 ;  /* 0x000000ff1100720c */ /* 0x000fc80004702710 */
[----:B------:R-:W-:-:S13]  /*19d0*/  ISETP.GT.U32.OR P0, PT, R3, 0xff, P0 ;  /* 0x000000ff0300780c */ /* 0x000fda0000704470 */
[----:B------:R-:W-:Y:S05]  /*19e0*/  @P0 BRA `(.L_x_23) ;  /* 0x0000000000240947 */ /* 0x000fea0003800000 */
[----:B------:R-:W0:Y:S01]  /*19f0*/  LDS.64 R10, [R13+0x6600] ;  /* 0x006600000d0a7984 */ /* 0x000e220000000a00 */
[C---:B------:R-:W-:Y:S02]  /*1a00*/  ISETP.GT.U32.AND P0, PT, R3.reuse, R49, PT ;  /* 0x000000310300720c */ /* 0x040fe40003f04070 */
[C---:B------:R-:W-:Y:S02]  /*1a10*/  LEA R6, P2, R3.reuse, R16, 0x3 ;  /* 0x0000001003067211 */ /* 0x040fe400078418ff */
[----:B------:R-:W-:Y:S02]  /*1a20*/  SEL R7, RZ, 0x1980, !P0 ;  /* 0x00001980ff077807 */ /* 0x000fe40004000000 */
[--C-:B------:R-:W-:Y:S02]  /*1a30*/  SHF.R.S32.HI R15, RZ, 0x1f, R0.reuse ;  /* 0x0000001fff0f7819 */ /* 0x100fe40000011400 */
[----:B0-----:R-:W-:Y:S02]  /*1a40*/  IADD3 R2, P0, P1, R10, R7, R0 ;  /* 0x000000070a027210 */ /* 0x001fe4000791e000 */
[----:B------:R-:W-:-:S02]  /*1a50*/  LEA.HI.X R7, R3, R17, RZ, 0x3, P2 ;  /* 0x0000001103077211 */ /* 0x000fc400010f1cff */
[----:B------:R-:W-:-:S05]  /*1a60*/  IADD3.X R3, PT, PT, R11, RZ, R15, P0, P1 ;  /* 0x000000ff0b037210 */ /* 0x000fca00007e240f */
[----:B------:R0:W-:Y:S04]  /*1a70*/  STG.E.64 desc[UR6][R6.64], R2 ;  /* 0x0000000206007986 */ /* 0x0001e8000c101b06 */
.L_x_23:
[----:B------:R-:W-:Y:S05]  /*1a80*/  WARPSYNC.ALL ;  /* 0x0000000000007948 */ /* 0x000fea0003800000 */
[----:B------:R-:W-:Y:S01]  /*1a90*/  BAR.SYNC.DEFER_BLOCKING 0x0 ;  /* 0x0000000000007b1d */ /* 0x000fe20000010000 */
[----:B------:R-:W-:-:S05]  /*1aa0*/  ISETP.GT.AND P0, PT, R47, R5, PT ;  /* 0x000000052f00720c */ /* 0x000fca0003f04270 */
[----:B0-----:R0:W2:Y:S08]  /*1ab0*/  LDS.64 R2, [R4+0x6600] ;  /* 0x0066000004027984 */ /* 0x0010b00000000a00 */
[----:B0-----:R-:W-:Y:S05]  /*1ac0*/  @P0 BRA `(.L_x_24) ;  /* 0x00000000005c0947 */ /* 0x001fea0003800000 */
[----:B------:R-:W0:Y:S01]  /*1ad0*/  LDCU.64 UR4, c[0x0][0x3a0] ;  /* 0x00007400ff0477ac */ /* 0x000e220008000a00 */
[----:B--2---:R-:W-:-:S05]  /*1ae0*/  IADD3 R0, P1, PT, R57, R2, RZ ;  /* 0x0000000239007210 */ /* 0x004fca0007f3e0ff */
[----:B------:R-:W-:Y:S01]  /*1af0*/  IMAD.X R7, RZ, RZ, R3, P1 ;  /* 0x000000ffff077224 */ /* 0x000fe200008e0603 */
[----:B0-----:R-:W-:-:S04]  /*1b00*/  LEA R2, P1, R0, UR4, 0x2 ;  /* 0x0000000400027c11 */ /* 0x001fc8000f8210ff */
[----:B------:R-:W-:-:S05]  /*1b10*/  LEA.HI.X R3, R0, UR5, R7, 0x2, P1 ;  /* 0x0000000500037c11 */ /* 0x000fca00088f1407 */
[----:B------:R2:W-:Y:S04]  /*1b20*/  STG.E desc[UR6][R2.64], R28 ;  /* 0x0000001c02007986 */ /* 0x0005e8000c101906 */
        /* <DEDUP_REMOVED lines=15> */
[----:B------:R2:W-:Y:S01]  /*1c20*/  STG.E desc[UR6][R2.64+0x800], R46 ;  /* 0x0008002e02007986 */ /* 0x0005e2000c101906 */
[----:B------:R-:W-:Y:S05]  /*1c30*/  BRA `(.L_x_25) ;  /* 0x0000000000e07947 */ /* 0x000fea0003800000 */
.L_x_24:
[----:B------:R-:W0:Y:S01]  /*1c40*/  LDCU.64 UR4, c[0x0][0x3a0] ;  /* 0x00007400ff0477ac */ /* 0x000e220008000a00 */
[----:B------:R-:W-:Y:S01]  /*1c50*/  IMAD R4, R42, -0x1980, R5 ;  /* 0xffffe6802a047824 */ /* 0x000fe200078e0205 */
[C---:B--2---:R-:W-:Y:S01]  /*1c60*/  IADD3 R0, P1, PT, R57.reuse, R2, RZ ;  /* 0x0000000239007210 */ /* 0x044fe20007f3e0ff */
[C---:B------:R-:W-:Y:S02]  /*1c70*/  VIADD R11, R57.reuse, 0x20 ;  /* 0x00000020390b7836 */ /* 0x040fe40000000000 */
[C---:B-1----:R-:W-:Y:S01]  /*1c80*/  VIADD R13, R57.reuse, 0x40 ;  /* 0x00000040390d7836 */ /* 0x042fe20000000000 */
[-C--:B------:R-:W-:Y:S01]  /*1c90*/  ISETP.GE.AND P5, PT, R57, R4.reuse, PT ;  /* 0x000000043900720c */ /* 0x080fe20003fa6270 */
[----:B------:R-:W-:Y:S01]  /*1ca0*/  IMAD.X R7, RZ, RZ, R3, P1 ;  /* 0x000000ffff077224 */ /* 0x000fe200008e0603 */
[-C--:B------:R-:W-:Y:S01]  /*1cb0*/  ISETP.GE.AND P4, PT, R11, R4.reuse, PT ;  /* 0x000000040b00720c */ /* 0x080fe20003f86270 */
[----:B------:R-:W-:Y:S01]  /*1cc0*/  VIADD R11, R57, 0x60 ;  /* 0x00000060390b7836 */ /* 0x000fe20000000000 */
[----:B------:R-:W-:Y:S01]  /*1cd0*/  ISETP.GE.AND P3, PT, R13, R4, PT ;  /* 0x000000040d00720c */ /* 0x000fe20003f66270 */
[----:B------:R-:W-:-:S02]  /*1ce0*/  VIADD R13, R57, 0x80 ;  /* 0x00000080390d7836 */ /* 0x000fc40000000000 */
[----:B------:R-:W-:Y:S01]  /*1cf0*/  VIADD R15, R57, 0xa0 ;  /* 0x000000a0390f7836 */ /* 0x000fe20000000000 */
[-C--:B------:R-:W-:Y:S01]  /*1d00*/  ISETP.GE.AND P2, PT, R11, R4.reuse, PT ;  /* 0x000000040b00720c */ /* 0x080fe20003f46270 */
[----:B------:R-:W-:Y:S01]  /*1d10*/  VIADD R11, R57, 0xc0 ;  /* 0x000000c0390b7836 */ /* 0x000fe20000000000 */
[C---:B0-----:R-:W-:Y:S02]  /*1d20*/  LEA R2, P1, R0.reuse, UR4, 0x2 ;  /* 0x0000000400027c11 */ /* 0x041fe4000f8210ff */
[-C--:B------:R-:W-:Y:S02]  /*1d30*/  ISETP.GE.AND P6, PT, R15, R4.reuse, PT ;  /* 0x000000040f00720c */ /* 0x080fe40003fc6270 */
[----:B------:R-:W-:Y:S02]  /*1d40*/  LEA.HI.X R3, R0, UR5, R7, 0x2, P1 ;  /* 0x0000000500037c11 */ /* 0x000fe400088f1407 */
[----:B------:R-:W-:Y:S01]  /*1d50*/  ISETP.GE.AND P1, PT, R13, R4, PT ;  /* 0x000000040d00720c */ /* 0x000fe20003f26270 */
[----:B------:R-:W-:-:S02]  /*1d60*/  VIADD R13, R57, 0xe0 ;  /* 0x000000e0390d7836 */ /* 0x000fc40000000000 */
[----:B------:R0:W-:Y:S01]  /*1d70*/  @!P5 STG.E desc[UR6][R2.64], R28 ;  /* 0x0000001c0200d986 */ /* 0x0001e2000c101906 */
[-C--:B------:R-:W-:Y:S01]  /*1d80*/  ISETP.GE.AND P5, PT, R11, R4.reuse, PT ;  /* 0x000000040b00720c */ /* 0x080fe20003fa6270 */
[----:B------:R-:W-:Y:S02]  /*1d90*/  VIADD R11, R57, 0x100 ;  /* 0x00000100390b7836 */ /* 0x000fe40000000000 */
[----:B------:R0:W-:Y:S01]  /*1da0*/  @!P4 STG.E desc[UR6][R2.64+0x80], R29 ;  /* 0x0000801d0200c986 */ /* 0x0001e2000c101906 */
[-C--:B------:R-:W-:Y:S01]  /*1db0*/  ISETP.GE.AND P4, PT, R13, R4.reuse, PT ;  /* 0x000000040d00720c */ /* 0x080fe20003f86270 */
[----:B------:R-:W-:Y:S02]  /*1dc0*/  VIADD R13, R57, 0x120 ;  /* 0x00000120390d7836 */ /* 0x000fe40000000000 */
[----:B------:R0:W-:Y:S01]  /*1dd0*/  @!P3 STG.E desc[UR6][R2.64+0x100], R30 ;  /* 0x0001001e0200b986 */ /* 0x0001e2000c101906 */
        /* <DEDUP_REMOVED lines=21> */
[----:B------:R-:W-:-:S03]  /*1f30*/  ISETP.GE.AND P2, PT, R13, R4, PT ;  /* 0x000000040d00720c */ /* 0x000fc60003f46270 */
[----:B------:R0:W-:Y:S01]  /*1f40*/  @!P1 STG.E desc[UR6][R2.64+0x500], R38 ;  /* 0x0005002602009986 */ /* 0x0001e2000c101906 */
[----:B------:R-:W-:-:S03]  /*1f50*/  ISETP.GE.AND P1, PT, R11, R4, PT ;  /* 0x000000040b00720c */ /* 0x000fc60003f26270 */
[----:B------:R0:W-:Y:S04]  /*1f60*/  @!P6 STG.E desc[UR6][R2.64+0x580], R39 ;  /* 0x000580270200e986 */ /* 0x0001e8000c101906 */
[----:B------:R0:W-:Y:S04]  /*1f70*/  @!P5 STG.E desc[UR6][R2.64+0x600], R40 ;  /* 0x000600280200d986 */ /* 0x0001e8000c101906 */
[----:B------:R0:W-:Y:S04]  /*1f80*/  @!P4 STG.E desc[UR6][R2.64+0x680], R43 ;  /* 0x0006802b0200c986 */ /* 0x0001e8000c101906 */
[----:B------:R0:W-:Y:S04]  /*1f90*/  @!P3 STG.E desc[UR6][R2.64+0x700], R44 ;  /* 0x0007002c0200b986 */ /* 0x0001e8000c101906 */
[----:B------:R0:W-:Y:S04]  /*1fa0*/  @!P2 STG.E desc[UR6][R2.64+0x780], R45 ;  /* 0x0007802d0200a986 */ /* 0x0001e8000c101906 */
[----:B------:R0:W-:Y:S02]  /*1fb0*/  @!P1 STG.E desc[UR6][R2.64+0x800], R46 ;  /* 0x0008002e02009986 */ /* 0x0001e4000c101906 */
.L_x_25:
[----:B------:R-:W-:Y:S05]  /*1fc0*/  @P0 BRA `(.L_x_26) ;  /* 0x0000000000480947 */ /* 0x000fea0003800000 */
[----:B------:R3:W5:Y:S04]  /*1fd0*/  LDG.E R11, desc[UR6][R8.64] ;  /* 0x00000006080b7981 */ /* 0x000768000c1e1900 */
[----:B-1----:R3:W5:Y:S04]  /*1fe0*/  LDG.E R13, desc[UR6][R8.64+0x80] ;  /* 0x00008006080d7981 */ /* 0x002768000c1e1900 */
[----:B------:R3:W5:Y:S04]  /*1ff0*/  LDG.E R15, desc[UR6][R8.64+0x100] ;  /* 0x00010006080f7981 */ /* 0x000768000c1e1900 */
[----:B------:R3:W5:Y:S04]  /*2000*/  LDG.E R17, desc[UR6][R8.64+0x180] ;  /* 0x0001800608117981 */ /* 0x000768000c1e1900 */
[----:B------:R3:W5:Y:S04]  /*2010*/  LDG.E R19, desc[UR6][R8.64+0x200] ;  /* 0x0002000608137981 */ /* 0x000768000c1e1900 */
[----:B------:R3:W5:Y:S04]  /*2020*/  LDG.E R21, desc[UR6][R8.64+0x280] ;  /* 0x0002800608157981 */ /* 0x000768000c1e1900 */
[----:B------:R3:W5:Y:S04]  /*2030*/  LDG.E R23, desc[UR6][R8.64+0x300] ;  /* 0x0003000608177981 */ /* 0x000768000c1e1900 */
[----:B------:R3:W5:Y:S04]  /*2040*/  LDG.E R25, desc[UR6][R8.64+0x380] ;  /* 0x0003800608197981 */ /* 0x000768000c1e1900 */
[----:B------:R3:W5:Y:S04]  /*2050*/  LDG.E R27, desc[UR6][R8.64+0x400] ;  /* 0x00040006081b7981 */ /* 0x000768000c1e1900 */
[----:B0-2---:R3:W5:Y:S04]  /*2060*/  LDG.E R29, desc[UR6][R8.64+0x480] ;  /* 0x00048006081d7981 */ /* 0x005768000c1e1900 */
        /* <DEDUP_REMOVED lines=8> */
.L_x_26:
[----:B------:R-:W-:Y:S02]  /*20f0*/  IMAD.IADD R54, R5, 0x1, -R54 ;  /* 0x0000000105367824 */ /* 0x000fe400078e0a36 */
[C---:B0-2---:R-:W-:Y:S02]  /*2100*/  VIADD R3, R57.reuse, 0x20 ;  /* 0x0000002039037836 */ /* 0x045fe40000000000 */
[C---:B------:R-:W-:Y:S01]  /*2110*/  VIADD R45, R57.reuse, 0x40 ;  /* 0x00000040392d7836 */ /* 0x040fe20000000000 */
[CC--:B------:R-:W-:Y:S01]  /*2120*/  ISETP.GE.AND P5, PT, R57.reuse, R54.reuse, PT ;  /* 0x000000363900720c */ /* 0x0c0fe20003fa6270 */
[----:B------:R-:W-:Y:S01]  /*2130*/  VIADD R47, R57, 0x80 ;  /* 0x00000080392f7836 */ /* 0x000fe20000000000 */
[-C--:B------:R-:W-:Y:S01]  /*2140*/  ISETP.GE.AND P4, PT, R3, R54.reuse, PT ;  /* 0x000000360300720c */ /* 0x080fe20003f86270 */
[----:B------:R-:W-:Y:S01]  /*2150*/  VIADD R3, R57, 0x60 ;  /* 0x0000006039037836 */ /* 0x000fe20000000000 */
[-C--:B------:R-:W-:Y:S01]  /*2160*/  ISETP.GE.AND P3, PT, R45, R54.reuse, PT ;  /* 0x000000362d00720c */ /* 0x080fe20003f66270 */
[----:B------:R-:W-:Y:S01]  /*2170*/  VIADD R45, R57, 0xa0 ;  /* 0x000000a0392d7836 */ /* 0x000fe20000000000 */
[----:B------:R-:W-:-:S02]  /*2180*/  ISETP.GE.AND P1, PT, R47, R54, PT ;  /* 0x000000362f00720c */ /* 0x000fc40003f26270 */
[-C--:B------:R-:W-:Y:S01]  /*2190*/  ISETP.GE.AND P2, PT, R3, R54.reuse, PT ;  /* 0x000000360300720c */ /* 0x080fe20003f46270 */
[----:B------:R-:W-:Y:S01]  /*21a0*/  VIADD R3, R57, 0xc0 ;  /* 0x000000c039037836 */ /* 0x000fe20000000000 */
[-C--:B------:R-:W-:Y:S01]  /*21b0*/  ISETP.GE.AND P6, PT, R45, R54.reuse, PT ;  /* 0x000000362d00720c */ /* 0x080fe20003fc6270 */
[----:B------:R-:W-:Y:S02]  /*21c0*/  VIADD R45, R57, 0xe0 ;  /* 0x000000e0392d7836 */ /* 0x000fe40000000000 */
[----:B------:R0:W5:Y:S01]  /*21d0*/  @!P5 LDG.E R11, desc[UR6][R8.64] ;  /* 0x00000006080bd981 */ /* 0x000162000c1e1900 */
[-C--:B------:R-:W-:Y:S01]  /*21e0*/  ISETP.GE.AND P5, PT, R3, R54.reuse, PT ;  /* 0x000000360300720c */ /* 0x080fe20003fa6270 */
[----:B------:R-:W-:Y:S02]  /*21f0*/  VIADD R3, R57, 0x100 ;  /* 0x0000010039037836 */ /* 0x000fe40000000000 */
[----:B-1----:R0:W5:Y:S01]  /*2200*/  @!P4 LDG.E R13, desc[UR6][R8.64+0x80] ;  /* 0x00008006080dc981 */ /* 0x002162000c1e1900 */
[----:B------:R-:W-:Y:S01]  /*2210*/  ISETP.GE.AND P4, PT, R45, R54, PT ;  /* 0x000000362d00720c */ /* 0x000fe20003f86270 */
[----:B------:R-:W-:-:S02]  /*2220*/  VIADD R45, R57, 0x120 ;  /* 0x00000120392d7836 */ /* 0x000fc40000000000 */
[----:B------:R0:W5:Y:S01]  /*2230*/  @!P3 LDG.E R15, desc[UR6][R8.64+0x100] ;  /* 0x00010006080fb981 */ /* 0x000162000c1e1900 */
[-C--:B------:R-:W-:Y:S01]  /*2240*/  ISETP.GE.AND P3, PT, R3, R54.reuse, PT ;  /* 0x000000360300720c */ /* 0x080fe20003f66270 */
[----:B------:R-:W-:Y:S02]  /*2250*/  VIADD R3, R57, 0x140 ;  /* 0x0000014039037836 */ /* 0x000fe40000000000 */
[----:B------:R0:W5:Y:S01]  /*2260*/  @!P2 LDG.E R17, desc[UR6][R8.64+0x180] ;  /* 0x000180060811a981 */ /* 0x000162000c1e1900 */
[-C--:B------:R-:W-:Y:S01]  /*2270*/  ISETP.GE.AND P2, PT, R45, R54.reuse, PT ;  /* 0x000000362d00720c */ /* 0x080fe20003f46270 */
[----:B------:R-:W-:Y:S02]  /*2280*/  VIADD R45, R57, 0x160 ;  /* 0x00000160392d7836 */ /* 0x000fe40000000000 */
[----:B------:R0:W5:Y:S01]  /*2290*/  @!P1 LDG.E R19, desc[UR6][R8.64+0x200] ;  /* 0x0002000608139981 */ /* 0x000162000c1e1900 */
        /* <DEDUP_REMOVED lines=15> */
[----:B------:R-:W-:-:S03]  /*2390*/  ISETP.GE.AND P2, PT, R45, R54, PT ;  /* 0x000000362d00720c */ /* 0x000fc60003f46270 */
[----:B------:R0:W5:Y:S01]  /*23a0*/  @!P1 LDG.E R31, desc[UR6][R8.64+0x500] ;  /* 0x00050006081f9981 */ /* 0x000162000c1e1900 */
[----:B------:R-:W-:-:S03]  /*23b0*/  ISETP.GE.AND P1, PT, R3, R54, PT ;  /* 0x000000360300720c */ /* 0x000fc60003f26270 */
[----:B------:R0:W5:Y:S04]  /*23c0*/  @!P6 LDG.E R33, desc[UR6][R8.64+0x580] ;  /* 0x000580060821e981 */ /* 0x000168000c1e1900 */
[----:B------:R0:W5:Y:S04]  /*23d0*/  @!P5 LDG.E R35, desc[UR6][R8.64+0x600] ;  /* 0x000600060823d981 */ /* 0x000168000c1e1900 */
[----:B------:R0:W5:Y:S04]  /*23e0*/  @!P4 LDG.E R37, desc[UR6][R8.64+0x680] ;  /* 0x000680060825c981 */ /* 0x000168000c1e1900 */
[----:B------:R0:W5:Y:S04]  /*23f0*/  @!P3 LDG.E R39, desc[UR6][R8.64+0x700] ;  /* 0x000700060827b981 */ /* 0x000168000c1e1900 */
[----:B------:R0:W5:Y:S04]  /*2400*/  @!P2 LDG.E R41, desc[UR6][R8.64+0x780] ;  /* 0x000780060829a981 */ /* 0x000168000c1e1900 */
[----:B------:R0:W5:Y:S02]  /*2410*/  @!P1 LDG.E R43, desc[UR6][R8.64+0x800] ;  /* 0x00080006082b9981 */ /* 0x000164000c1e1900 */
.L_x_27:
[----:B------:R-:W-:Y:S05]  /*2420*/  @P0 BRA `(.L_x_28) ;  /* 0x0000000000540947 */ /* 0x000fea0003800000 */
[----:B------:R-:W1:Y:S02]  /*2430*/  LDCU.64 UR4, c[0x0][0x3b0] ;  /* 0x00007600ff0477ac */ /* 0x000e640008000a00 */
[----:B-1----:R-:W-:-:S04]  /*2440*/  LEA R2, P0, R0, UR4, 0x2 ;  /* 0x0000000400027c11 */ /* 0x002fc8000f8010ff */
[----:B------:R-:W-:-:S05]  /*2450*/  LEA.HI.X R3, R0, UR5, R7, 0x2, P0 ;  /* 0x0000000500037c11 */ /* 0x000fca00080f1407 */
[----:B-----5:R-:W-:Y:S04]  /*2460*/  STG.E desc[UR6][R2.64], R11 ;  /* 0x0000000b02007986 */ /* 0x020fe8000c101906 */
[----:B------:R-:W-:Y:S04]  /*2470*/  STG.E desc[UR6][R2.64+0x80], R13 ;  /* 0x0000800d02007986 */ /* 0x000fe8000c101906 */
        /* <DEDUP_REMOVED lines=14> */
[----:B------:R-:W-:Y:S01]  /*2560*/  STG.E desc[UR6][R2.64+0x800], R43 ;  /* 0x0008002b02007986 */ /* 0x000fe2000c101906 */
[----:B------:R-:W-:Y:S05]  /*2570*/  EXIT ;  /* 0x000000000000794d */ /* 0x000fea0003800000 */
.L_x_28:
[----:B------:R-:W1:Y:S01]  /*2580*/  LDCU.64 UR4, c[0x0][0x3b0] ;  /* 0x00007600ff0477ac */ /* 0x000e620008000a00 */
[----:B------:R-:W-:Y:S02]  /*2590*/  IMAD R42, R42, -0x1980, R5 ;  /* 0xffffe6802a2a7824 */ /* 0x000fe400078e0205 */
[C---:B------:R-:W-:Y:S02]  /*25a0*/  VIADD R5, R57.reuse, 0x40 ;  /* 0x0000004039057836 */ /* 0x040fe40000000000 */
[C---:B------:R-:W-:Y:S01]  /*25b0*/  VIADD R3, R57.reuse, 0x20 ;  /* 0x0000002039037836 */ /* 0x040fe20000000000 */
[CC--:B------:R-:W-:Y:S01]  /*25c0*/  ISETP.GE.AND P3, PT, R57.reuse, R42.reuse, PT ;  /* 0x0000002a3900720c */ /* 0x0c0fe20003f66270 */
[----:B0--3--:R-:W-:Y:S01]  /*25d0*/  VIADD R9, R57, 0x60 ;  /* 0x0000006039097836 */ /* 0x009fe20000000000 */
[-C--:B------:R-:W-:Y:S01]  /*25e0*/  ISETP.GE.AND P1, PT, R5, R42.reuse, PT ;  /* 0x0000002a0500720c */ /* 0x080fe20003f26270 */
[----:B------:R-:W-:Y:S01]  /*25f0*/  VIADD R5, R57, 0x80 ;  /* 0x0000008039057836 */ /* 0x000fe20000000000 */
[-C--:B------:R-:W-:Y:S01]  /*2600*/  ISETP.GE.AND P2, PT, R3, R42.reuse, PT ;  /* 0x0000002a0300720c */ /* 0x080fe20003f46270 */
[----:B------:R-:W-:Y:S01]  /*2610*/  VIADD R45, R57, 0xc0 ;  /* 0x000000c0392d7836 */ /* 0x000fe20000000000 */
[-C--:B------:R-:W-:Y:S01]  /*2620*/  ISETP.GE.AND P0, PT, R9, R42.reuse, PT ;  /* 0x0000002a0900720c */ /* 0x080fe20003f06270 */
[----:B------:R-:W-:Y:S01]  /*2630*/  VIADD R9, R57, 0xa0 ;  /* 0x000000a039097836 */ /* 0x000fe20000000000 */
[----:B------:R-:W-:Y:S01]  /*2640*/  ISETP.GE.AND P6, PT, R5, R42, PT ;  /* 0x0000002a0500720c */ /* 0x000fe20003fc6270 */
[----:B------:R-:W-:Y:S01]  /*2650*/  VIADD R5, R57, 0xe0 ;  /* 0x000000e039057836 */ /* 0x000fe20000000000 */
[----:B-1----:R-:W-:-:S02]  /*2660*/  LEA R2, P4, R0, UR4, 0x2 ;  /* 0x0000000400027c11 */ /* 0x002fc4000f8810ff */
[-C--:B------:R-:W-:Y:S02]  /*2670*/  ISETP.GE.AND P5, PT, R9, R42.reuse, PT ;  /* 0x0000002a0900720c */ /* 0x080fe40003fa6270 */
[----:B------:R-:W-:Y:S01]  /*2680*/  LEA.HI.X R3, R0, UR5, R7, 0x2, P4 ;  /* 0x0000000500037c11 */ /* 0x000fe2000a0f1407 */
[----:B------:R-:W-:Y:S01]  /*2690*/  VIADD R7, R57, 0x100 ;  /* 0x0000010039077836 */ /* 0x000fe20000000000 */
[----:B------:R-:W-:-:S03]  /*26a0*/  ISETP.GE.AND P4, PT, R45, R42, PT ;  /* 0x0000002a2d00720c */ /* 0x000fc60003f86270 */
[----:B-----5:R0:W-:Y:S01]  /*26b0*/  @!P3 STG.E desc[UR6][R2.64], R11 ;  /* 0x0000000b0200b986 */ /* 0x0201e2000c101906 */
        /* <DEDUP_REMOVED lines=19> */
[C---:B------:R-:W-:Y:S02]  /*27f0*/  VIADD R5, R57.reuse, 0x1e0 ;  /* 0x000001e039057836 */ /* 0x040fe40000000000 */
[----:B------:R-:W-:Y:S01]  /*2800*/  VIADD R57, R57, 0x200 ;  /* 0x0000020039397836 */ /* 0x000fe20000000000 */
[----:B------:R0:W-:Y:S01]  /*2810*/  @!P3 STG.E desc[UR6][R2.64+0x380], R25 ;  /* 0x000380190200b986 */ /* 0x0001e2000c101906 */
[----:B------:R-:W-:-:S03]  /*2820*/  ISETP.GE.AND P3, PT, R7, R42, PT ;  /* 0x0000002a0700720c */ /* 0x000fc60003f66270 */
        /* <DEDUP_REMOVED lines=9> */
[----:B------:R0:W-:Y:S01]  /*28c0*/  @!P2 STG.E desc[UR6][R2.64+0x780], R41 ;  /* 0x000780290200a986 */ /* 0x0001e2000c101906 */
[----:B------:R-:W-:Y:S05]  /*28d0*/  @P1 EXIT ;  /* 0x000000000000194d */ /* 0x000fea0003800000 */
[----:B------:R-:W-:Y:S01]  /*28e0*/  STG.E desc[UR6][R2.64+0x800], R43 ;  /* 0x0008002b02007986 */ /* 0x000fe2000c101906 */
[----:B------:R-:W-:Y:S05]  /*28f0*/  EXIT ;  /* 0x000000000000794d */ /* 0x000fea0003800000 */
.L_x_14:
[----:B------:R-:W-:Y:S01]  /*2900*/  IMAD.MOV.U32 R2, RZ, RZ, RZ ;  /* 0x000000ffff027224 */ /* 0x000fe200078e00ff */
[C---:B------:R-:W-:Y:S01]  /*2910*/  ISETP.GT.U32.AND P0, PT, R3.reuse, 0x1f, PT ;  /* 0x0000001f0300780c */ /* 0x040fe20003f04070 */
[----:B------:R-:W-:Y:S05]  /*2920*/  WARPSYNC.ALL ;  /* 0x0000000000007948 */ /* 0x000fea0003800000 */
[----:B------:R-:W-:-:S04]  /*2930*/  IMAD.HI.U32 R14, R3, 0x15555556, R2 ;  /* 0x15555556030e7827 */ /* 0x000fc800078e0002 */
[----:B------:R-:W-:-:S05]  /*2940*/  IMAD R15, R14, 0x4, R7 ;  /* 0x000000040e0f7824 */ /* 0x000fca00078e0207 */
[----:B------:R0:W-:Y:S01]  /*2950*/  STS [R15+0x3410], R0 ;  /* 0x003410000f007388 */ /* 0x0001e20000000800 */
[----:B------:R-:W-:Y:S06]  /*2960*/  BAR.SYNC.DEFER_BLOCKING 0x0 ;  /* 0x0000000000007b1d */ /* 0x000fec0000010000 */
[----:B------:R-:W-:Y:S05]  /*2970*/  @P0 BRA `(.L_x_29) ;  /* 0x0000000000dc0947 */ /* 0x000fea0003800000 */
[----:B------:R-:W-:Y:S01]  /*2980*/  IMAD R14, R3, 0x34, R7 ;  /* 0x00000034030e7824 */ /* 0x000fe200078e0207 */
[----:B------:R-:W-:-:S04]  /*2990*/  UMOV UR8, 0xffffffff ;  /* 0xffffffff00087882 */ /* 0x000fc80000000000 */
[----:B------:R-:W-:Y:S04]  /*29a0*/  LDS R28, [R14+0x3410] ;  /* 0x003410000e1c7984 */ /* 0x000fe80000000800 */
[----:B------:R-:W-:Y:S04]  /*29b0*/  LDS R29, [R14+0x3414] ;  /* 0x003414000e1d7984 */ /* 0x000fe80000000800 */
[----:B------:R-:W1:Y:S04]  /*29c0*/  LDS R30, [R14+0x3418] ;  /* 0x003418000e1e7984 */ /* 0x000e680000000800 */
[----:B------:R-:W-:Y:S04]  /*29d0*/  LDS R31, [R14+0x341c] ;  /* 0x00341c000e1f7984 */ /* 0x000fe80000000800 */
[----:B------:R-:W2:Y:S04]  /*29e0*/  LDS R32, [R14+0x3420] ;  /* 0x003420000e207984 */ /* 0x000ea80000000800 */
[----:B------:R-:W-:Y:S04]  /*29f0*/  LDS R33, [R14+0x3424] ;  /* 0x003424000e217984 */ /* 0x000fe80000000800 */
[----:B------:R-:W3:Y:S04]  /*2a00*/  LDS R34, [R14+0x3428] ;  /* 0x003428000e227984 */ /* 0x000ee80000000800 */
[----:B------:R-:W-:Y:S04]  /*2a10*/  LDS R35, [R14+0x342c] ;  /* 0x00342c000e237984 */ /* 0x000fe80000000800 */
[----:B------:R-:W4:Y:S04]  /*2a20*/  LDS R36, [R14+0x3430] ;  /* 0x003430000e247984 */ /* 0x000f280000000800 */
[----:B------:R-:W-:Y:S04]  /*2a30*/  LDS R37, [R14+0x3434] ;  /* 0x003434000e257984 */ /* 0x000fe80000000800 */
[----:B------:R-:W5:Y:S04]  /*2a40*/  LDS R38, [R14+0x3438] ;  /* 0x003438000e267984 */ /* 0x000f680000000800 */
[----:B------:R-:W0:Y:S01]  /*2a50*/  LDS R39, [R14+0x343c] ;  /* 0x00343c000e277984 */ /* 0x000e220000000800 */
[----:B-1----:R-:W-:-:S04]  /*2a60*/  IADD3 R40, PT, PT, R30, R29, R28 ;  /* 0x0000001d1e287210 */ /* 0x002fc80007ffe01c */
[----:B--2---:R-:W-:-:S04]  /*2a70*/  IADD3 R40, PT, PT, R32, R40, R31 ;  /* 0x0000002820287210 */ /* 0x004fc80007ffe01f */
[----:B---3--:R-:W-:-:S04]  /*2a80*/  IADD3 R40, PT, PT, R34, R40, R33 ;  /* 0x0000002822287210 */ /* 0x008fc80007ffe021 */
[----:B----4-:R-:W-:-:S04]  /*2a90*/  IADD3 R40, PT, PT, R36, R40, R35 ;  /* 0x0000002824287210 */ /* 0x010fc80007ffe023 */
[----:B-----5:R-:W-:-:S05]  /*2aa0*/  IADD3 R40, PT, PT, R38, R40, R37 ;  /* 0x0000002826287210 */ /* 0x020fca0007ffe025 */
[----:B0-----:R-:W-:Y:S01]  /*2ab0*/  IMAD.IADD R39, R39, 0x1, R40 ;  /* 0x0000000127277824 */ /* 0x001fe200078e0228 */
[----:B------:R-:W-:Y:S06]  /*2ac0*/  BRA.DIV UR8, `(.L_x_30) ;  /* 0x0000007a08547947 */ /* 0x000fec000b800000 */
[----:B------:R-:W0:Y:S02]  /*2ad0*/  SHFL.UP P0, R40, R39, 0x1, RZ ;  /* 0x0420000027287989 */ /* 0x000e2400000000ff */
[----:B0-----:R-:W-:-:S05]  /*2ae0*/  @P0 IMAD.IADD R40, R39, 0x1, R40 ;  /* 0x0000000127280824 */ /* 0x001fca00078e0228 */
[----:B------:R-:W0:Y:S02]  /*2af0*/  SHFL.UP P0, R43, R40, 0x2, RZ ;  /* 0x04400000282b7989 */ /* 0x000e2400000000ff */
[----:B0-----:R-:W-:-:S05]  /*2b00*/  @P0 IMAD.IADD R43, R40, 0x1, R43 ;  /* 0x00000001282b0824 */ /* 0x001fca00078e022b */
[----:B------:R-:W0:Y:S02]  /*2b10*/  SHFL.UP P0, R44, R43, 0x4, RZ ;  /* 0x048000002b2c7989 */ /* 0x000e2400000000ff */
[----:B0-----:R-:W-:-:S05]  /*2b20*/  @P0 IMAD.IADD R44, R43, 0x1, R44 ;  /* 0x000000012b2c0824 */ /* 0x001fca00078e022c */
[----:B------:R-:W0:Y:S02]  /*2b30*/  SHFL.UP P0, R45, R44, 0x8, RZ ;  /* 0x050000002c2d7989 */ /* 0x000e2400000000ff */
[----:B0-----:R-:W-:-:S05]  /*2b40*/  @P0 IMAD.IADD R45, R44, 0x1, R45 ;  /* 0x000000012c2d0824 */ /* 0x001fca00078e022d */
[----:B------:R0:W1:Y:S02]  /*2b50*/  SHFL.UP P0, R46, R45, 0x10, RZ ;  /* 0x060000002d2e7989 */ /* 0x00006400000000ff */
.L_x_120:
[----:B-1----:R-:W-:-:S04]  /*2b60*/  @P0 IMAD.IADD R46, R45, 0x1, R46 ;  /* 0x000000012d2e0824 */ /* 0x002fc800078e022e */
[----:B------:R-:W-:-:S04]  /*2b70*/  IMAD.IADD R39, R46, 0x1, -R39 ;  /* 0x000000012e277824 */ /* 0x000fc800078e0a27 */
[----:B------:R-:W-:Y:S01]  /*2b80*/  IMAD.IADD R28, R28, 0x1, R39 ;  /* 0x000000011c1c7824 */ /* 0x000fe200078e0227 */
[----:B------:R1:W-:Y:S03]  /*2b90*/  STS [R14+0x3410], R39 ;  /* 0x003410270e007388 */ /* 0x0003e60000000800 */
        /* <DEDUP_REMOVED lines=19> */
[----:B------:R1:W-:Y:S04]  /*2cd0*/  STS [R14+0x3438], R37 ;  /* 0x003438250e007388 */ /* 0x0003e80000000800 */
[----:B------:R1:W-:Y:S02]  /*2ce0*/  STS [R14+0x343c], R43 ;  /* 0x00343c2b0e007388 */ /* 0x0003e40000000800 */
.L_x_29:
[----:B------:R-:W-:Y:S05]  /*2cf0*/  WARPSYNC.ALL ;  /* 0x0000000000007948 */ /* 0x000fea0003800000 */
[----:B------:R-:W-:Y:S01]  /*2d00*/  BAR.SYNC.DEFER_BLOCKING 0x0 ;  /* 0x0000000000007b1d */ /* 0x000fe20000010000 */
[----:B------:R-:W-:Y:S02]  /*2d10*/  ISETP.NE.AND P0, PT, R50, RZ, PT ;  /* 0x000000ff3200720c */ /* 0x000fe40003f05270 */
[----:B-1----:R-:W-:-:S03]  /*2d20*/  SHF.R.U32.HI R28, RZ, UR5, R27 ;  /* 0x00000005ff1c7c19 */ /* 0x002fc6000801161b */
[----:B------:R-:W-:Y:S01]  /*2d30*/  BSSY.RECONVERGENT B0, `(.L_x_31) ;  /* 0x0000028000007945 */ /* 0x000fe20003800200 */
[----:B------:R-:W-:Y:S01]  /*2d40*/  LOP3.LUT R28, R28, UR4, RZ, 0x30, !PT ;  /* 0x000000041c1c7c12 */ /* 0x000fe2000f8e30ff */
[----:B0-----:R-:W0:Y:S06]  /*2d50*/  LDS R15, [R15+0x3410] ;  /* 0x003410000f0f7984 */ /* 0x001e2c0000000800 */
[----:B------:R-:W-:Y:S05]  /*2d60*/  @P0 BRA `(.L_x_32) ;  /* 0x0000000000900947 */ /* 0x000fea0003800000 */
[----:B------:R-:W0:Y:S04]  /*2d70*/  LDS R14, [R51] ;  /* 0x00000000330e7984 */ /* 0x000e280000000800 */
[----:B------:R-:W1:Y:S04]  /*2d80*/  LDS R30, [R51+0x400] ;  /* 0x00040000331e7984 */ /* 0x000e680000000800 */
[----:B------:R-:W2:Y:S04]  /*2d90*/  LDS R32, [R51+0x800] ;  /* 0x0008000033207984 */ /* 0x000ea80000000800 */
[----:B------:R-:W3:Y:S04]  /*2da0*/  LDS R34, [R51+0xc00] ;  /* 0x000c000033227984 */ /* 0x000ee80000000800 */
[----:B------:R-:W4:Y:S04]  /*2db0*/  LDS R36, [R51+0x1000] ;  /* 0x0010000033247984 */ /* 0x000f280000000800 */
[----:B------:R-:W5:Y:S04]  /*2dc0*/  LDS R38, [R51+0x1400] ;  /* 0x0014000033267984 */ /* 0x000f680000000800 */
[----:B------:R-:W5:Y:S04]  /*2dd0*/  LDS R40, [R51+0x1800] ;  /* 0x0018000033287984 */ /* 0x000f680000000800 */
[----:B------:R-:W5:Y:S04]  /*2de0*/  LDS R44, [R51+0x1c00] ;  /* 0x001c0000332c7984 */ /* 0x000f680000000800 */
[----:B------:R-:W5:Y:S04]  /*2df0*/  LDS R46, [R51+0x2000] ;  /* 0x00200000332e7984 */ /* 0x000f680000000800 */
[----:B------:R-:W5:Y:S04]  /*2e00*/  LDS R58, [R51+0x2400] ;  /* 0x00240000333a7984 */ /* 0x000f680000000800 */
[----:B------:R-:W5:Y:S01]  /*2e10*/  LDS R60, [R51+0x2800] ;  /* 0x00280000333c7984 */ /* 0x000f620000000800 */
[----:B0-----:R-:W-:-:S03]  /*2e20*/  IMAD.IADD R14, R15, 0x1, R14 ;  /* 0x000000010f0e7824 */ /* 0x001fc600078e020e */
[----:B------:R-:W0:Y:S01]  /*2e30*/  LDS R62, [R51+0x2c00] ;  /* 0x002c0000333e7984 */ /* 0x000e220000000800 */
[C---:B-1----:R-:W-:Y:S02]  /*2e40*/  IMAD.IADD R30, R15.reuse, 0x1, R30 ;  /* 0x000000010f1e7824 */ /* 0x042fe400078e021e */
[C---:B--2---:R-:W-:Y:S01]  /*2e50*/  IMAD.IADD R32, R15.reuse, 0x1, R32 ;  /* 0x000000010f207824 */ /* 0x044fe200078e0220 */
[----:B------:R1:W-:Y:S01]  /*2e60*/  STS [R51], R14 ;  /* 0x0000000e33007388 */ /* 0x0003e20000000800 */
[----:B---3--:R-:W-:-:S03]  /*2e70*/  IMAD.IADD R34, R15, 0x1, R34 ;  /* 0x000000010f227824 */ /* 0x008fc600078e0222 */
[----:B------:R1:W-:Y:S01]  /*2e80*/  STS [R51+0x400], R30 ;  /* 0x0004001e33007388 */ /* 0x0003e20000000800 */
[----:B----4-:R-:W-:-:S03]  /*2e90*/  IMAD.IADD R36, R15, 0x1, R36 ;  /* 0x000000010f247824 */ /* 0x010fc600078e0224 */
[----:B------:R1:W-:Y:S01]  /*2ea0*/  STS [R51+0x800], R32 ;  /* 0x0008002033007388 */ /* 0x0003e20000000800 */
[----:B-----5:R-:W-:-:S03]  /*2eb0*/  IMAD.IADD R38, R15, 0x1, R38 ;  /* 0x000000010f267824 */ /* 0x020fc600078e0226 */
[----:B------:R1:W-:Y:S01]  /*2ec0*/  STS [R51+0xc00], R34 ;  /* 0x000c002233007388 */ /* 0x0003e20000000800 */
[----:B------:R-:W-:-:S03]  /*2ed0*/  IMAD.IADD R40, R15, 0x1, R40 ;  /* 0x000000010f287824 */ /* 0x000fc600078e0228 */
        /* <DEDUP_REMOVED lines=9> */
[----:B0-----:R-:W-:-:S03]  /*2f70*/  IMAD.IADD R62, R15, 0x1, R62 ;  /* 0x000000010f3e7824 */ /* 0x001fc600078e023e */
[----:B------:R1:W-:Y:S04]  /*2f80*/  STS [R51+0x2400], R58 ;  /* 0x0024003a33007388 */ /* 0x0003e80000000800 */
[----:B------:R1:W-:Y:S04]  /*2f90*/  STS [R51+0x2800], R60 ;  /* 0x0028003c33007388 */ /* 0x0003e80000000800 */
[----:B------:R1:W-:Y:S02]  /*2fa0*/  STS [R51+0x2c00], R62 ;  /* 0x002c003e33007388 */ /* 0x0003e40000000800 */
.L_x_32:
[----:B------:R-:W-:Y:S05]  /*2fb0*/  BSYNC.RECONVERGENT B0 ;  /* 0x0000000000007941 */ /* 0x000fea0003800200 */
.L_x_31:
[----:B------:R-:W-:Y:S01]  /*2fc0*/  BAR.SYNC.DEFER_BLOCKING 0x0 ;  /* 0x0000000000007b1d */ /* 0x000fe20000010000 */
[----:B------:R-:W-:Y:S01]  /*2fd0*/  R2P PR, R28, 0x7f ;  /* 0x0000007f1c007804 */ /* 0x000fe20000000000 */
[----:B------:R-:W-:-:S04]  /*2fe0*/  IMAD.MOV.U32 R47, RZ, RZ, RZ ;  /* 0x000000ffff2f7224 */ /* 0x000fc800078e00ff */
[----:B------:R-:W-:Y:S08]  /*2ff0*/  BSSY.RECONVERGENT B0, `(.L_x_33) ;  /* 0x0000024000007945 */ /* 0x000ff00003800200 */
[----:B-1----:R-:W-:Y:S02]  /*3000*/  VOTE.ANY R14, PT, P0 ;  /* 0x00000000000e7806 */ /* 0x002fe400000e0100 */
[----:B------:R-:W-:-:S02]  /*3010*/  VOTE.ANY R29, PT, P1 ;  /* 0x00000000001d7806 */ /* 0x000fc400008e0100 */
[----:B------:R-:W-:Y:S02]  /*3020*/  @!P0 LOP3.LUT R14, RZ, R14, RZ, 0x33, !PT ;  /* 0x0000000eff0e8212 */ /* 0x000fe400078e33ff */
[----:B------:R-:W-:Y:S02]  /*3030*/  VOTE.ANY R31, PT, P2 ;  /* 0x00000000001f7806 */ /* 0x000fe400010e0100 */
[----:B------:R-:W-:Y:S02]  /*3040*/  @!P1 LOP3.LUT R29, RZ, R29, RZ, 0x33, !PT ;  /* 0x0000001dff1d9212 */ /* 0x000fe400078e33ff */
[----:B------:R-:W-:Y:S02]  /*3050*/  VOTE.ANY R33, PT, P3 ;  /* 0x0000000000217806 */ /* 0x000fe400018e0100 */
[----:B------:R-:W-:Y:S02]  /*3060*/  @!P2 LOP3.LUT R31, RZ, R31, RZ, 0x33, !PT ;  /* 0x0000001fff1fa212 */ /* 0x000fe400078e33ff */
[----:B------:R-:W-:-:S02]  /*3070*/  LOP3.LUT R14, R29, R14, RZ, 0xc0, !PT ;  /* 0x0000000e1d0e7212 */ /* 0x000fc400078ec0ff */
[----:B------:R-:W-:Y:S02]  /*3080*/  @!P3 LOP3.LUT R33, RZ, R33, RZ, 0x33, !PT ;  /* 0x00000021ff21b212 */ /* 0x000fe400078e33ff */
[----:B------:R-:W-:Y:S02]  /*3090*/  LOP3.LUT R14, R31, R14, RZ, 0xc0, !PT ;  /* 0x0000000e1f0e7212 */ /* 0x000fe400078ec0ff */
[----:B------:R-:W-:Y:S02]  /*30a0*/  VOTE.ANY R29, PT, P4 ;  /* 0x00000000001d7806 */ /* 0x000fe400020e0100 */
[----:B------:R-:W-:Y:S02]  /*30b0*/  LOP3.LUT R14, R33, R14, RZ, 0xc0, !PT ;  /* 0x0000000e210e7212 */ /* 0x000fe400078ec0ff */
[----:B------:R-:W-:Y:S02]  /*30c0*/  @!P4 LOP3.LUT R29, RZ, R29, RZ, 0x33, !PT ;  /* 0x0000001dff1dc212 */ /* 0x000fe400078e33ff */
[----:B------:R-:W-:-:S02]  /*30d0*/  VOTE.ANY R31, PT, P5 ;  /* 0x00000000001f7806 */ /* 0x000fc400028e0100 */
[----:B------:R-:W-:Y:S01]  /*30e0*/  LOP3.LUT R14, R29, R14, RZ, 0xc0, !PT ;  /* 0x0000000e1d0e7212 */ /* 0x000fe200078ec0ff */
[----:B------:R-:W-:Y:S01]  /*30f0*/  IMAD.SHL.U32 R29, R3, 0x20, RZ ;  /* 0x00000020031d7824 */ /* 0x000fe200078e00ff */
[----:B------:R-:W-:Y:S02]  /*3100*/  LOP3.LUT P0, RZ, R28, 0x80, RZ, 0xc0, !PT ;  /* 0x000000801cff7812 */ /* 0x000fe4000780c0ff */
[----:B------:R-:W-:Y:S02]  /*3110*/  @!P5 LOP3.LUT R31, RZ, R31, RZ, 0x33, !PT ;  /* 0x0000001fff1fd212 */ /* 0x000fe400078e33ff */
[----:B------:R-:W-:Y:S02]  /*3120*/  VOTE.ANY R30, PT, P6 ;  /* 0x00000000001e7806 */ /* 0x000fe400030e0100 */
[----:B------:R-:W-:Y:S02]  /*3130*/  LOP3.LUT R31, R31, R14, RZ, 0xc0, !PT ;  /* 0x0000000e1f1f7212 */ /* 0x000fe400078ec0ff */
[----:B------:R-:W1:Y:S01]  /*3140*/  S2R R14, SR_LEMASK ;  /* 0x00000000000e7919 */ /* 0x000e620000003a00 */
[----:B------:R-:W-:-:S04]  /*3150*/  @!P6 LOP3.LUT R30, RZ, R30, RZ, 0x33, !PT ;  /* 0x0000001eff1ee212 */ /* 0x000fc800078e33ff */
[----:B------:R-:W-:Y:S02]  /*3160*/  VOTE.ANY R32, PT, P0 ;  /* 0x0000000000207806 */ /* 0x000fe400000e0100 */
[----:B------:R-:W-:Y:S02]  /*3170*/  LOP3.LUT R31, R30, R31, RZ, 0xc0, !PT ;  /* 0x0000001f1e1f7212 */ /* 0x000fe400078ec0ff */
[----:B------:R-:W-:Y:S02]  /*3180*/  @!P0 LOP3.LUT R32, RZ, R32, RZ, 0x33, !PT ;  /* 0x00000020ff208212 */ /* 0x000fe400078e33ff */
[----:B------:R-:W-:Y:S02]  /*3190*/  LOP3.LUT R30, R29, 0x7c00, RZ, 0xc0, !PT ;  /* 0x00007c001d1e7812 */ /* 0x000fe400078ec0ff */
[----:B------:R-:W-:-:S03]  /*31a0*/  LOP3.LUT R31, R32, R31, RZ, 0xc0, !PT ;  /* 0x0000001f201f7212 */ /* 0x000fc600078ec0ff */
[----:B------:R-:W-:Y:S01]  /*31b0*/  IMAD.IADD R29, R7, 0x1, R30 ;  /* 0x00000001071d7824 */ /* 0x000fe200078e021e */
[----:B------:R-:W2:Y:S01]  /*31c0*/  FLO.U32 R32, R31 ;  /* 0x0000001f00207300 */ /* 0x000ea200000e0000 */
[----:B-1----:R-:W-:Y:S02]  /*31d0*/  LOP3.LUT R44, R14, R31, RZ, 0xc0, !PT ;  /* 0x0000001f0e2c7212 */ /* 0x002fe400078ec0ff */
[----:B--2---:R-:W-:-:S05]  /*31e0*/  ISETP.NE.AND P0, PT, R24, R32, PT ;  /* 0x000000201800720c */ /* 0x004fca0003f05270 */
[----:B------:R-:W1:Y:S08]  /*31f0*/  POPC R44, R44 ;  /* 0x0000002c002c7309 */ /* 0x000e700000000000 */
[----:B------:R-:W-:Y:S05]  /*3200*/  @P0 BRA `(.L_x_34) ;  /* 0x0000000000080947 */ /* 0x000fea0003800000 */
[----:B------:R-:W-:-:S06]  /*3210*/  IMAD R47, R28, 0x4, R29 ;  /* 0x000000041c2f7824 */ /* 0x000fcc00078e021d */
[----:B-1----:R2:W3:Y:S02]  /*3220*/  ATOMS.ADD R47, [R47], R44 ;  /* 0x0000002c2f2f738c */ /* 0x0024e40000000000 */
.L_x_34:
[----:B------:R-:W-:Y:S05]  /*3230*/  BSYNC.RECONVERGENT B0 ;  /* 0x0000000000007941 */ /* 0x000fea0003800200 */
.L_x_33:
[----:B------:R-:W-:Y:S01]  /*3240*/  R2P PR, R52, 0x7f ;  /* 0x0000007f34007804 */ /* 0x000fe20000000000 */
[----:B---3--:R3:W4:Y:S01]  /*3250*/  SHFL.IDX PT, R47, R47, R32, 0x1f ;  /* 0x00001f202f2f7589 */ /* 0x00872200000e0000 */
[----:B------:R-:W-:Y:S01]  /*3260*/  BSSY.RECONVERGENT B0, `(.L_x_35) ;  /* 0x0000021000007945 */ /* 0x000fe20003800200 */
[----:B------:R-:W-:-:S10]  /*3270*/  IMAD.MOV.U32 R49, RZ, RZ, RZ ;  /* 0x000000ffff317224 */ /* 0x000fd400078e00ff */
[----:B------:R-:W-:Y:S02]  /*3280*/  VOTE.ANY R28, PT, P0 ;  /* 0x00000000001c7806 */ /* 0x000fe400000e0100 */
[----:B------:R-:W-:Y:S02]  /*3290*/  VOTE.ANY R31, PT, P1 ;  /* 0x00000000001f7806 */ /* 0x000fe400008e0100 */
[----:B------:R-:W-:Y:S02]  /*32a0*/  @!P0 LOP3.LUT R28, RZ, R28, RZ, 0x33, !PT ;  /* 0x0000001cff1c8212 */ /* 0x000fe400078e33ff */
[----:B------:R-:W-:Y:S02]  /*32b0*/  VOTE.ANY R33, PT, P2 ;  /* 0x0000000000217806 */ /* 0x000fe400010e0100 */
[----:B------:R-:W-:Y:S02]  /*32c0*/  @!P1 LOP3.LUT R31, RZ, R31, RZ, 0x33, !PT ;  /* 0x0000001fff1f9212 */ /* 0x000fe400078e33ff */
[----:B------:R-:W-:-:S02]  /*32d0*/  @!P2 LOP3.LUT R33, RZ, R33, RZ, 0x33, !PT ;  /* 0x00000021ff21a212 */ /* 0x000fc400078e33ff */
[----:B------:R-:W-:Y:S02]  /*32e0*/  LOP3.LUT R28, R31, R28, RZ, 0xc0, !PT ;  /* 0x0000001c1f1c7212 */ /* 0x000fe400078ec0ff */
[----:B------:R-:W-:Y:S02]  /*32f0*/  VOTE.ANY R31, PT, P3 ;  /* 0x00000000001f7806 */ /* 0x000fe400018e0100 */
[----:B------:R-:W-:Y:S02]  /*3300*/  LOP3.LUT R28, R33, R28, RZ, 0xc0, !PT ;  /* 0x0000001c211c7212 */ /* 0x000fe400078ec0ff */
[----:B------:R-:W-:Y:S02]  /*3310*/  LOP3.LUT P0, RZ, R52, 0x80, RZ, 0xc0, !PT ;  /* 0x0000008034ff7812 */ /* 0x000fe4000780c0ff */
[----:B------:R-:W-:Y:S02]  /*3320*/  VOTE.ANY R33, PT, P4 ;  /* 0x0000000000217806 */ /* 0x000fe400020e0100 */
[----:B------:R-:W-:-:S02]  /*3330*/  @!P3 LOP3.LUT R31, RZ, R31, RZ, 0x33, !PT ;  /* 0x0000001fff1fb212 */ /* 0x000fc400078e33ff */
[----:B------:R-:W-:Y:S02]  /*3340*/  @!P4 LOP3.LUT R33, RZ, R33, RZ, 0x33, !PT ;  /* 0x00000021ff21c212 */ /* 0x000fe400078e33ff */
[----:B------:R-:W-:Y:S02]  /*3350*/  LOP3.LUT R28, R31, R28, RZ, 0xc0, !PT ;  /* 0x0000001c1f1c7212 */ /* 0x000fe400078ec0ff */
[----:B------:R-:W-:Y:S02]  /*3360*/  VOTE.ANY R31, PT, P5 ;  /* 0x00000000001f7806 */ /* 0x000fe400028e0100 */
[----:B------:R-:W-:Y:S02]  /*3370*/  LOP3.LUT R28, R33, R28, RZ, 0xc0, !PT ;  /* 0x0000001c211c7212 */ /* 0x000fe400078ec0ff */
[----:B------:R-:W-:Y:S02]  /*3380*/  VOTE.ANY R33, PT, P6 ;  /* 0x0000000000217806 */ /* 0x000fe400030e0100 */
[----:B------:R-:W-:-:S02]  /*3390*/  @!P5 LOP3.LUT R31, RZ, R31, RZ, 0x33, !PT ;  /* 0x0000001fff1fd212 */ /* 0x000fc400078e33ff */
[----:B------:R-:W-:Y:S02]  /*33a0*/  VOTE.ANY R35, PT, P0 ;  /* 0x0000000000237806 */ /* 0x000fe400000e0100 */
[----:B------:R-:W-:Y:S02]  /*33b0*/  @!P6 LOP3.LUT R33, RZ, R33, RZ, 0x33, !PT ;  /* 0x00000021ff21e212 */ /* 0x000fe400078e33ff */
[----:B------:R-:W-:Y:S02]  /*33c0*/  LOP3.LUT R28, R31, R28, RZ, 0xc0, !PT ;  /* 0x0000001c1f1c7212 */ /* 0x000fe400078ec0ff */
[----:B------:R-:W-:Y:S02]  /*33d0*/  @!P0 LOP3.LUT R35, RZ, R35, RZ, 0x33, !PT ;  /* 0x00000023ff238212 */ /* 0x000fe400078e33ff */
[----:B------:R-:W-:-:S04]  /*33e0*/  LOP3.LUT R28, R33, R28, RZ, 0xc0, !PT ;  /* 0x0000001c211c7212 */ /* 0x000fc800078ec0ff */
[----:B------:R-:W-:-:S04]  /*33f0*/  LOP3.LUT R35, R35, R28, RZ, 0xc0, !PT ;  /* 0x0000001c23237212 */ /* 0x000fc800078ec0ff */
[----:B------:R-:W5:Y:S01]  /*3400*/  FLO.U32 R30, R35 ;  /* 0x00000023001e7300 */ /* 0x000f6200000e0000 */
[----:B------:R-:W-:-:S07]  /*3410*/  LOP3.LUT R46, R14, R35, RZ, 0xc0, !PT ;  /* 0x000000230e2e7212 */ /* 0x000fce00078ec0ff */
[----:B------:R-:W0:Y:S01]  /*3420*/  POPC R46, R46 ;  /* 0x0000002e002e7309 */ /* 0x000e220000000000 */
[----:B-----5:R-:W-:-:S13]  /*3430*/  ISETP.NE.AND P0, PT, R24, R30, PT ;  /* 0x0000001e1800720c */ /* 0x020fda0003f05270 */
[----:B0--34-:R-:W-:Y:S05]  /*3440*/  @P0 BRA `(.L_x_36) ;  /* 0x0000000000080947 */ /* 0x019fea0003800000 */
[----:B------:R-:W-:-:S06]  /*3450*/  IMAD R49, R52, 0x4, R29 ;  /* 0x0000000434317824 */ /* 0x000fcc00078e021d */
[----:B------:R0:W3:Y:S02]  /*3460*/  ATOMS.ADD R49, [R49], R46 ;  /* 0x0000002e3131738c */ /* 0x0000e40000000000 */
.L_x_36:
[----:B------:R-:W-:Y:S05]  /*3470*/  BSYNC.RECONVERGENT B0 ;  /* 0x0000000000007941 */ /* 0x000fea0003800200 */
.L_x_35:
        /* <DEDUP_REMOVED lines=35> */
.L_x_38:
[----:B------:R-:W-:Y:S05]  /*36b0*/  BSYNC.RECONVERGENT B0 ;  /* 0x0000000000007941 */ /* 0x000fea0003800200 */
.L_x_37:
        /* <DEDUP_REMOVED lines=27> */
[----:B------:R-:W-:Y:S02]  /*3870*/  LOP3.LUT R35, R35, R28, RZ, 0xc0, !PT ;  /* 0x0000001c23237212 */ /* 0x000fe400078ec0ff */
[----:B------:R-:W-:Y:S02]  /*3880*/  SHF.R.U32.HI R28, RZ, UR5, R23 ;  /* 0x00000005ff1c7c19 */ /* 0x000fe40008011617 */
[----:B------:R-:W5:Y:S01]  /*3890*/  FLO.U32 R39, R35 ;  /* 0x0000002300277300 */ /* 0x000f6200000e0000 */
[----:B------:R-:W-:Y:S02]  /*38a0*/  LOP3.LUT R53, R14, R35, RZ, 0xc0, !PT ;  /* 0x000000230e357212 */ /* 0x000fe400078ec0ff */
[----:B------:R-:W-:-:S05]  /*38b0*/  LOP3.LUT R30, R28, UR4, RZ, 0x30, !PT ;  /* 0x000000041c1e7c12 */ /* 0x000fca000f8e30ff */
[----:B------:R-:W0:Y:S01]  /*38c0*/  POPC R53, R53 ;  /* 0x0000003500357309 */ /* 0x000e220000000000 */
[----:B-----5:R-:W-:-:S13]  /*38d0*/  ISETP.NE.AND P0, PT, R24, R39, PT ;  /* 0x000000271800720c */ /* 0x020fda0003f05270 */
[----:B0--34-:R-:W-:Y:S05]  /*38e0*/  @P0 BRA `(.L_x_40) ;  /* 0x0000000000080947 */ /* 0x019fea0003800000 */
[----:B------:R-:W-:-:S05]  /*38f0*/  IMAD R48, R48, 0x4, R29 ;  /* 0x0000000430307824 */ /* 0x000fca00078e021d */
[----:B------:R0:W3:Y:S02]  /*3900*/  ATOMS.ADD R56, [R48], R53 ;  /* 0x000000353038738c */ /* 0x0000e40000000000 */
.L_x_40:
[----:B------:R-:W-:Y:S05]  /*3910*/  BSYNC.RECONVERGENT B0 ;  /* 0x0000000000007941 */ /* 0x000fea0003800200 */
.L_x_39:
        /* <DEDUP_REMOVED lines=30> */
[----:B0-----:R-:W-:Y:S02]  /*3b00*/  LOP3.LUT R48, R14, R35, RZ, 0xc0, !PT ;  /* 0x000000230e307212 */ /* 0x001fe400078ec0ff */
[----:B------:R-:W-:-:S05]  /*3b10*/  LOP3.LUT R34, R28, UR4, RZ, 0x30, !PT ;  /* 0x000000041c227c12 */ /* 0x000fca000f8e30ff */
[----:B------:R-:W0:Y:S01]  /*3b20*/  POPC R48, R48 ;  /* 0x0000003000307309 */ /* 0x000e220000000000 */
[----:B-----5:R-:W-:-:S13]  /*3b30*/  ISETP.NE.AND P0, PT, R24, R32, PT ;  /* 0x000000201800720c */ /* 0x020fda0003f05270 */
[----:B0--34-:R-:W-:Y:S05]  /*3b40*/  @P0 BRA `(.L_x_42) ;  /* 0x0000000000080947 */ /* 0x019fea0003800000 */
[----:B------:R-:W-:-:S06]  /*3b50*/  IMAD R45, R30, 0x4, R29 ;  /* 0x000000041e2d7824 */ /* 0x000fcc00078e021d */
[----:B------:R0:W3:Y:S02]  /*3b60*/  ATOMS.ADD R45, [R45], R48 ;  /* 0x000000302d2d738c */ /* 0x0000e40000000000 */
.L_x_42:
[----:B------:R-:W-:Y:S05]  /*3b70*/  BSYNC.RECONVERGENT B0 ;  /* 0x0000000000007941 */ /* 0x000fea0003800200 */
.L_x_41:
        /* <DEDUP_REMOVED lines=35> */
[----:B------:R-:W-:-:S06]  /*3db0*/  IMAD R36, R34, 0x4, R29 ;  /* 0x0000000422247824 */ /* 0x000fcc00078e021d */
[----:B------:R0:W3:Y:S02]  /*3dc0*/  ATOMS.ADD R36, [R36], R37 ;  /* 0x000000252424738c */ /* 0x0000e40000000000 */
.L_x_44:
[----:B------:R-:W-:Y:S05]  /*3dd0*/  BSYNC.RECONVERGENT B0 ;  /* 0x0000000000007941 */ /* 0x000fea0003800200 */
.L_x_43:
        /* <DEDUP_REMOVED lines=37> */
.L_x_46:
[----:B------:R-:W-:Y:S05]  /*4030*/  BSYNC.RECONVERGENT B0 ;  /* 0x0000000000007941 */ /* 0x000fea0003800200 */
.L_x_45:
        /* <DEDUP_REMOVED lines=37> */
.L_x_48:
[----:B------:R-:W-:Y:S05]  /*4290*/  BSYNC.RECONVERGENT B0 ;  /* 0x0000000000007941 */ /* 0x000fea0003800200 */
.L_x_47:
[----:B------:R-:W-:Y:S01]  /*42a0*/  R2P PR, R40, 0x7f ;  /* 0x0000007f28007804 */ /* 0x000fe20000000000 */
[----:B---3--:R3:W4:Y:S01]  /*42b0*/  SHFL.IDX PT, R32, R32, R55, 0x1f ;  /* 0x00001f3720207589 */ /* 0x00872200000e0000 */
[----:B------:R-:W-:Y:S01]  /*42c0*/  SHF.R.U32.HI R38, RZ, UR5, R12 ;  /* 0x00000005ff267c19 */ /* 0x000fe2000801160c */
[----:B------:R-:W-:Y:S01]  /*42d0*/  BSSY.RECONVERGENT B0, `(.L_x_49) ;  /* 0x0000022000007945 */ /* 0x000fe20003800200 */
[----:B------:R-:W-:Y:S02]  /*42e0*/  IMAD.MOV.U32 R30, RZ, RZ, RZ ;  /* 0x000000ffff1e7224 */ /* 0x000fe400078e00ff */
[----:B------:R-:W-:-:S07]  /*42f0*/  LOP3.LUT R38, R38, UR4, RZ, 0x30, !PT ;  /* 0x0000000426267c12 */ /* 0x000fce000f8e30ff */
        /* <DEDUP_REMOVED lines=31> */
.L_x_50:
[----:B------:R-:W-:Y:S05]  /*44f0*/  BSYNC.RECONVERGENT B0 ;  /* 0x0000000000007941 */ /* 0x000fea0003800200 */
.L_x_49:
        /* <DEDUP_REMOVED lines=9> */
[----:B------:R-:W-:Y:S02]  /*4590*/  @!P1 LOP3.LUT R39, RZ, R39, RZ, 0x33, !PT ;  /* 0x00000027ff279212 */ /* 0x000fe400078e33ff */
[----:B------:R-:W-:Y:S02]  /*45a0*/  VOTE.ANY R55, PT, P2 ;  /* 0x0000000000377806 */ /* 0x000fe400010e0100 */
[----:B------:R-:W-:-:S02]  /*45b0*/  LOP3.LUT R28, R39, R28, RZ, 0xc0, !PT ;  /* 0x0000001c271c7212 */ /* 0x000fc400078ec0ff */
[----:B------:R-:W-:Y:S02]  /*45c0*/  VOTE.ANY R39, PT, P3 ;  /* 0x0000000000277806 */ /* 0x000fe400018e0100 */
[----:B------:R-:W-:Y:S02]  /*45d0*/  @!P2 LOP3.LUT R55, RZ, R55, RZ, 0x33, !PT ;  /* 0x00000037ff37a212 */ /* 0x000fe400078e33ff */
[----:B------:R-:W-:Y:S02]  /*45e0*/  @!P3 LOP3.LUT R39, RZ, R39, RZ, 0x33, !PT ;  /* 0x00000027ff27b212 */ /* 0x000fe400078e33ff */
[----:B------:R-:W-:Y:S02]  /*45f0*/  LOP3.LUT R28, R55, R28, RZ, 0xc0, !PT ;  /* 0x0000001c371c7212 */ /* 0x000fe400078ec0ff */
[----:B------:R-:W-:Y:S02]  /*4600*/  LOP3.LUT P0, RZ, R38, 0x80, RZ, 0xc0, !PT ;  /* 0x0000008026ff7812 */ /* 0x000fe4000780c0ff */
[----:B------:R-:W-:-:S02]  /*4610*/  VOTE.ANY R55, PT, P4 ;  /* 0x0000000000377806 */ /* 0x000fc400020e0100 */
[----:B------:R-:W-:Y:S02]  /*4620*/  LOP3.LUT R28, R39, R28, RZ, 0xc0, !PT ;  /* 0x0000001c271c7212 */ /* 0x000fe400078ec0ff */
[----:B------:R-:W-:Y:S02]  /*4630*/  VOTE.ANY R39, PT, P5 ;  /* 0x0000000000277806 */ /* 0x000fe400028e0100 */
[----:B------:R-:W-:Y:S02]  /*4640*/  @!P4 LOP3.LUT R55, RZ, R55, RZ, 0x33, !PT ;  /* 0x00000037ff37c212 */ /* 0x000fe400078e33ff */
[----:B------:R-:W-:Y:S02]  /*4650*/  @!P5 LOP3.LUT R39, RZ, R39, RZ, 0x33, !PT ;  /* 0x00000027ff27d212 */ /* 0x000fe400078e33ff */
[----:B------:R-:W-:Y:S02]  /*4660*/  LOP3.LUT R28, R55, R28, RZ, 0xc0, !PT ;  /* 0x0000001c371c7212 */ /* 0x000fe400078ec0ff */
[----:B------:R-:W-:-:S02]  /*4670*/  VOTE.ANY R55, PT, P6 ;  /* 0x0000000000377806 */ /* 0x000fc400030e0100 */
[----:B------:R-:W-:Y:S02]  /*4680*/  LOP3.LUT R28, R39, R28, RZ, 0xc0, !PT ;  /* 0x0000001c271c7212 */ /* 0x000fe400078ec0ff */
[----:B------:R-:W-:Y:S02]  /*4690*/  VOTE.ANY R39, PT, P0 ;  /* 0x0000000000277806 */ /* 0x000fe400000e0100 */
[----:B------:R-:W-:Y:S02]  /*46a0*/  @!P6 LOP3.LUT R55, RZ, R55, RZ, 0x33, !PT ;  /* 0x00000037ff37e212 */ /* 0x000fe400078e33ff */
        /* <DEDUP_REMOVED lines=8> */
[----:B------:R-:W-:-:S05]  /*4730*/  IMAD R43, R38, 0x4, R29 ;  /* 0x00000004262b7824 */ /* 0x000fca00078e021d */
[----:B------:R0:W3:Y:S02]  /*4740*/  ATOMS.ADD R60, [R43], R28 ;  /* 0x0000001c2b3c738c */ /* 0x0000e40000000000 */
.L_x_52:
[----:B------:R-:W-:Y:S05]  /*4750*/  BSYNC.RECONVERGENT B0 ;  /* 0x0000000000007941 */ /* 0x000fea0003800200 */
.L_x_51:
[----:B------:R-:W-:Y:S01]  /*4760*/  R2P PR, R40, 0x7f ;  /* 0x0000007f28007804 */ /* 0x000fe20000000000 */
[----:B---3--:R3:W4:Y:S01]  /*4770*/  SHFL.IDX PT, R39, R60, R39, 0x1f ;  /* 0x00001f273c277589 */ /* 0x00872200000e0000 */
[----:B------:R-:W-:Y:S01]  /*4780*/  SHF.R.U32.HI R58, RZ, UR5, R16 ;  /* 0x00000005ff3a7c19 */ /* 0x000fe20008011610 */
[----:B------:R-:W-:Y:S01]  /*4790*/  BSSY.RECONVERGENT B0, `(.L_x_53) ;  /* 0x0000022000007945 */ /* 0x000fe20003800200 */
[----:B------:R-:W-:Y:S02]  /*47a0*/  IMAD.MOV.U32 R64, RZ, RZ, RZ ;  /* 0x000000ffff407224 */ /* 0x000fe400078e00ff */
[----:B------:R-:W-:-:S07]  /*47b0*/  LOP3.LUT R58, R58, UR4, RZ, 0x30, !PT ;  /* 0x000000043a3a7c12 */ /* 0x000fce000f8e30ff */
[----:B------:R-:W-:Y:S02]  /*47c0*/  VOTE.ANY R38, PT, P0 ;  /* 0x0000000000267806 */ /* 0x000fe400000e0100 */
[----:B0-----:R-:W-:Y:S02]  /*47d0*/  VOTE.ANY R43, PT, P1 ;  /* 0x00000000002b7806 */ /* 0x001fe400008e0100 */
[----:B------:R-:W-:Y:S02]  /*47e0*/  @!P0 LOP3.LUT R38, RZ, R38, RZ, 0x33, !PT ;  /* 0x00000026ff268212 */ /* 0x000fe400078e33ff */
[----:B------:R-:W-:Y:S02]  /*47f0*/  @!P1 LOP3.LUT R43, RZ, R43, RZ, 0x33, !PT ;  /* 0x0000002bff2b9212 */ /* 0x000fe400078e33ff */
[----:B------:R-:W-:Y:S02]  /*4800*/  LOP3.LUT P0, RZ, R40, 0x80, RZ, 0xc0, !PT ;  /* 0x0000008028ff7812 */ /* 0x000fe4000780c0ff */
[----:B------:R-:W-:-:S02]  /*4810*/  LOP3.LUT R38, R43, R38, RZ, 0xc0, !PT ;  /* 0x000000262b267212 */ /* 0x000fc400078ec0ff */
[----:B------:R-:W-:-:S04]  /*4820*/  VOTE.ANY R43, PT, P2 ;  /* 0x00000000002b7806 */ /* 0x000fc800010e0100 */
[----:B------:R-:W-:-:S04]  /*4830*/  @!P2 LOP3.LUT R43, RZ, R43, RZ, 0x33, !PT ;  /* 0x0000002bff2ba212 */ /* 0x000fc800078e33ff */
[----:B------:R-:W-:Y:S02]  /*4840*/  LOP3.LUT R38, R43, R38, RZ, 0xc0, !PT ;  /* 0x000000262b267212 */ /* 0x000fe400078ec0ff */
        /* <DEDUP_REMOVED lines=14> */
[----:B------:R-:W-:-:S04]  /*4930*/  LOP3.LUT R55, R43, R38, RZ, 0xc0, !PT ;  /* 0x000000262b377212 */ /* 0x000fc800078ec0ff */
[----:B------:R-:W0:Y:S01]  /*4940*/  FLO.U32 R43, R55 ;  /* 0x00000037002b7300 */ /* 0x000e2200000e0000 */
[----:B------:R-:W-:-:S07]  /*4950*/  LOP3.LUT R38, R14, R55, RZ, 0xc0, !PT ;  /* 0x000000370e267212 */ /* 0x000fce00078ec0ff */
[----:B------:R-:W1:Y:S01]  /*4960*/  POPC R38, R38 ;  /* 0x0000002600267309 */ /* 0x000e620000000000 */
[----:B0-----:R-:W-:-:S13]  /*4970*/  ISETP.NE.AND P0, PT, R24, R43, PT ;  /* 0x0000002b1800720c */ /* 0x001fda0003f05270 */
[----:B-1-34-:R-:W-:Y:S05]  /*4980*/  @P0 BRA `(.L_x_54) ;  /* 0x0000000000080947 */ /* 0x01afea0003800000 */
[----:B------:R-:W-:-:S05]  /*4990*/  IMAD R55, R40, 0x4, R29 ;  /* 0x0000000428377824 */ /* 0x000fca00078e021d */
[----:B------:R0:W1:Y:S02]  /*49a0*/  ATOMS.ADD R64, [R55], R38 ;  /* 0x000000263740738c */ /* 0x0000640000000000 */
.L_x_54:
[----:B------:R-:W-:Y:S05]  /*49b0*/  BSYNC.RECONVERGENT B0 ;  /* 0x0000000000007941 */ /* 0x000fea0003800200 */
.L_x_53:
[----:B------:R-:W-:Y:S01]  /*49c0*/  R2P PR, R58, 0x7f ;  /* 0x0000007f3a007804 */ /* 0x000fe20000000000 */
[----:B-1----:R1:W3:Y:S01]  /*49d0*/  SHFL.IDX PT, R43, R64, R43, 0x1f ;  /* 0x00001f2b402b7589 */ /* 0x0022e200000e0000 */
        /* <DEDUP_REMOVED lines=30> */
[----:B------:R-:W4:Y:S01]  /*4bc0*/  POPC R40, R40 ;  /* 0x0000002800287309 */ /* 0x000f220000000000 */
[----:B0-----:R-:W-:-:S13]  /*4bd0*/  ISETP.NE.AND P0, PT, R24, R55, PT ;  /* 0x000000371800720c */ /* 0x001fda0003f05270 */
[----:B-1-34-:R-:W-:Y:S05]  /*4be0*/  @P0 BRA `(.L_x_56) ;  /* 0x0000000000080947 */ /* 0x01afea0003800000 */
[----:B------:R-:W-:-:S05]  /*4bf0*/  IMAD R59, R58, 0x4, R29 ;  /* 0x000000043a3b7824 */ /* 0x000fca00078e021d */
[----:B------:R0:W1:Y:S02]  /*4c00*/  ATOMS.ADD R62, [R59], R40 ;  /* 0x000000283b3e738c */ /* 0x0000640000000000 */
.L_x_56:
[----:B------:R-:W-:Y:S05]  /*4c10*/  BSYNC.RECONVERGENT B0 ;  /* 0x0000000000007941 */ /* 0x000fea0003800200 */
.L_x_55:
[----:B------:R-:W-:Y:S01]  /*4c20*/  R2P PR, R60, 0x7f ;  /* 0x0000007f3c007804 */ /* 0x000fe20000000000 */
[----:B--2---:R-:W-:Y:S01]  /*4c30*/  IMAD.IADD R44, R44, 0x1, R47 ;  /* 0x000000012c2c7824 */ /* 0x004fe200078e022f */
[----:B------:R-:W-:Y:S01]  /*4c40*/  BSSY.RECONVERGENT B0, `(.L_x_57) ;  /* 0x0000025000007945 */ /* 0x000fe20003800200 */
[----:B------:R-:W-:Y:S02]  /*4c50*/  IMAD.IADD R46, R46, 0x1, R49 ;  /* 0x000000012e2e7824 */ /* 0x000fe400078e0231 */
[----:B-1----:R1:W2:Y:S01]  /*4c60*/  SHFL.IDX PT, R49, R62, R55, 0x1f ;  /* 0x00001f373e317589 */ /* 0x0022a200000e0000 */
[----:B------:R-:W-:-:S07]  /*4c70*/  IMAD.MOV.U32 R64, RZ, RZ, RZ ;  /* 0x000000ffff407224 */ /* 0x000fce00078e00ff */
[----:B------:R-:W-:Y:S02]  /*4c80*/  VOTE.ANY R58, PT, P0 ;  /* 0x00000000003a7806 */ /* 0x000fe400000e0100 */
[----:B------:R-:W-:Y:S02]  /*4c90*/  VOTE.ANY R47, PT, P1 ;  /* 0x00000000002f7806 */ /* 0x000fe400008e0100 */
        /* <DEDUP_REMOVED lines=22> */
[----:B------:R-:W-:Y:S02]  /*4e00*/  SHF.R.U32.HI R58, RZ, UR5, R6 ;  /* 0x00000005ff3a7c19 */ /* 0x000fe40008011606 */
[----:B0-----:R-:W0:Y:S01]  /*4e10*/  FLO.U32 R59, R61 ;  /* 0x0000003d003b7300 */ /* 0x001e2200000e0000 */
[----:B------:R-:W-:Y:S02]  /*4e20*/  LOP3.LUT R47, R14, R61, RZ, 0xc0, !PT ;  /* 0x0000003d0e2f7212 */ /* 0x000fe400078ec0ff */
[----:B------:R-:W-:-:S05]  /*4e30*/  LOP3.LUT R58, R58, UR4, RZ, 0x30, !PT ;  /* 0x000000043a3a7c12 */ /* 0x000fca000f8e30ff */
[----:B------:R-:W3:Y:S01]  /*4e40*/  POPC R47, R47 ;  /* 0x0000002f002f7309 */ /* 0x000ee20000000000 */
[----:B0-----:R-:W-:-:S13]  /*4e50*/  ISETP.NE.AND P0, PT, R24, R59, PT ;  /* 0x0000003b1800720c */ /* 0x001fda0003f05270 */
[----:B-123--:R-:W-:Y:S05]  /*4e60*/  @P0 BRA `(.L_x_58) ;  /* 0x0000000000080947 */ /* 0x00efea0003800000 */
[----:B------:R-:W-:-:S05]  /*4e70*/  IMAD R60, R60, 0x4, R29 ;  /* 0x000000043c3c7824 */ /* 0x000fca00078e021d */
[----:B------:R0:W1:Y:S02]  /*4e80*/  ATOMS.ADD R64, [R60], R47 ;  /* 0x0000002f3c40738c */ /* 0x0000640000000000 */
.L_x_58:
[----:B------:R-:W-:Y:S05]  /*4e90*/  BSYNC.RECONVERGENT B0 ;  /* 0x0000000000007941 */ /* 0x000fea0003800200 */
.L_x_57:
[----:B------:R-:W-:Y:S01]  /*4ea0*/  R2P PR, R58, 0x7f ;  /* 0x0000007f3a007804 */ /* 0x000fe20000000000 */
[----:B------:R-:W-:Y:S01]  /*4eb0*/  IMAD.IADD R52, R51, 0x1, R52 ;  /* 0x0000000133347824 */ /* 0x000fe200078e0234 */
[----:B-1----:R1:W2:Y:S01]  /*4ec0*/  SHFL.IDX PT, R64, R64, R59, 0x1f ;  /* 0x00001f3b40407589 */ /* 0x0022a200000e0000 */
[----:B------:R-:W-:Y:S01]  /*4ed0*/  BSSY.RECONVERGENT B0, `(.L_x_59) ;  /* 0x0000024000007945 */ /* 0x000fe20003800200 */
[----:B------:R-:W-:Y:S02]  /*4ee0*/  IMAD.IADD R56, R53, 0x1, R56 ;  /* 0x0000000135387824 */ /* 0x000fe400078e0238 */
[----:B------:R-:W-:-:S07]  /*4ef0*/  IMAD.MOV.U32 R62, RZ, RZ, RZ ;  /* 0x000000ffff3e7224 */ /* 0x000fce00078e00ff */
        /* <DEDUP_REMOVED lines=25> */
[----:B------:R-:W0:Y:S01]  /*5090*/  FLO.U32 R55, R61 ;  /* 0x0000003d00377300 */ /* 0x000e2200000e0000 */
[----:B------:R-:W-:Y:S02]  /*50a0*/  LOP3.LUT R51, R14, R61, RZ, 0xc0, !PT ;  /* 0x0000003d0e337212 */ /* 0x000fe400078ec0ff */
[----:B------:R-:W-:-:S05]  /*50b0*/  LOP3.LUT R60, R60, UR4, RZ, 0x30, !PT ;  /* 0x000000043c3c7c12 */ /* 0x000fca000f8e30ff */
[----:B------:R-:W3:Y:S01]  /*50c0*/  POPC R51, R51 ;  /* 0x0000003300337309 */ /* 0x000ee20000000000 */
[----:B0-----:R-:W-:-:S13]  /*50d0*/  ISETP.NE.AND P0, PT, R24, R55, PT ;  /* 0x000000371800720c */ /* 0x001fda0003f05270 */
[----:B-123--:R-:W-:Y:S05]  /*50e0*/  @P0 BRA `(.L_x_60) ;  /* 0x0000000000080947 */ /* 0x00efea0003800000 */
[----:B------:R-:W-:-:S05]  /*50f0*/  IMAD R58, R58, 0x4, R29 ;  /* 0x000000043a3a7824 */ /* 0x000fca00078e021d */
[----:B------:R0:W1:Y:S02]  /*5100*/  ATOMS.ADD R62, [R58], R51 ;  /* 0x000000333a3e738c */ /* 0x0000640000000000 */
.L_x_60:
[----:B------:R-:W-:Y:S05]  /*5110*/  BSYNC.RECONVERGENT B0 ;  /* 0x0000000000007941 */ /* 0x000fea0003800200 */
.L_x_59:
[----:B------:R-:W-:Y:S01]  /*5120*/  R2P PR, R60, 0x7f ;  /* 0x0000007f3c007804 */ /* 0x000fe20000000000 */
[----:B------:R-:W-:Y:S01]  /*5130*/  IMAD.IADD R48, R48, 0x1, R45 ;  /* 0x0000000130307824 */ /* 0x000fe200078e022d */
[----:B-1----:R1:W2:Y:S01]  /*5140*/  SHFL.IDX PT, R62, R62, R55, 0x1f ;  /* 0x00001f373e3e7589 */ /* 0x0022a200000e0000 */
[----:B------:R-:W-:Y:S01]  /*5150*/  BSSY.RECONVERGENT B0, `(.L_x_61) ;  /* 0x0000024000007945 */ /* 0x000fe20003800200 */
[----:B------:R-:W-:-:S09]  /*5160*/  IMAD.MOV.U32 R66, RZ, RZ, RZ ;  /* 0x000000ffff427224 */ /* 0x000fd200078e00ff */
        /* <DEDUP_REMOVED lines=23> */
[----:B------:R-:W-:Y:S01]  /*52e0*/  LOP3.LUT R53, R58, R53, RZ, 0xc0, !PT ;  /* 0x000000353a357212 */ /* 0x000fe200078ec0ff */
[----:B------:R-:W-:Y:S01]  /*52f0*/  IMAD.IADD R58, R37, 0x1, R36 ;  /* 0x00000001253a7824 */ /* 0x000fe200078e0224 */
        /* <DEDUP_REMOVED lines=9> */
.L_x_62:
[----:B------:R-:W-:Y:S05]  /*5390*/  BSYNC.RECONVERGENT B0 ;  /* 0x0000000000007941 */ /* 0x000fea0003800200 */
.L_x_61:
[----:B------:R-:W-:Y:S01]  /*53a0*/  R2P PR, R36, 0x7f ;  /* 0x0000007f24007804 */ /* 0x000fe20000000000 */
[----:B------:R-:W-:Y:S01]  /*53b0*/  IMAD.IADD R34, R35, 0x1, R34 ;  /* 0x0000000123227824 */ /* 0x000fe200078e0222 */
[----:B------:R-:W-:Y:S01]  /*53c0*/  BSSY.RECONVERGENT B0, `(.L_x_63) ;  /* 0x0000022000007945 */ /* 0x000fe20003800200 */
[----:B------:R-:W-:-:S10]  /*53d0*/  IMAD.MOV.U32 R55, RZ, RZ, RZ ;  /* 0x000000ffff377224 */ /* 0x000fd400078e00ff */
        /* <DEDUP_REMOVED lines=24> */
[----:B-1----:R0:W1:Y:S02]  /*5560*/  SHFL.IDX PT, R60, R66, R45, 0x1f ;  /* 0x00001f2d423c7589 */ /* 0x00206400000e0000 */
[----:B------:R-:W2:Y:S01]  /*5570*/  FLO.U32 R59, R53 ;  /* 0x00000035003b7300 */ /* 0x000ea200000e0000 */
[----:B------:R-:W-:-:S07]  /*5580*/  LOP3.LUT R35, R14, R53, RZ, 0xc0, !PT ;  /* 0x000000350e237212 */ /* 0x000fce00078ec0ff */
[----:B------:R-:W3:Y:S01]  /*5590*/  POPC R35, R35 ;  /* 0x0000002300237309 */ /* 0x000ee20000000000 */
[----:B--2---:R-:W-:-:S13]  /*55a0*/  ISETP.NE.AND P0, PT, R24, R59, PT ;  /* 0x0000003b1800720c */ /* 0x004fda0003f05270 */
[----:B01-3--:R-:W-:Y:S05]  /*55b0*/  @P0 BRA `(.L_x_64) ;  /* 0x0000000000080947 */ /* 0x00bfea0003800000 */
[----:B------:R-:W-:-:S05]  /*55c0*/  IMAD R36, R36, 0x4, R29 ;  /* 0x0000000424247824 */ /* 0x000fca00078e021d */
[----:B------:R0:W1:Y:S02]  /*55d0*/  ATOMS.ADD R55, [R36], R35 ;  /* 0x000000232437738c */ /* 0x0000640000000000 */
.L_x_64:
[----:B------:R-:W-:Y:S05]  /*55e0*/  BSYNC.RECONVERGENT B0 ;  /* 0x0000000000007941 */ /* 0x000fea0003800200 */
.L_x_63:
[----:B------:R-:W-:Y:S01]  /*55f0*/  R2P PR, R26, 0x7f ;  /* 0x0000007f1a007804 */ /* 0x000fe20000000000 */
[----:B01----:R0:W1:Y:S01]  /*5600*/  SHFL.IDX PT, R36, R55, R59, 0x1f ;  /* 0x00001f3b37247589 */ /* 0x00306200000e0000 */
[----:B------:R-:W-:Y:S11]  /*5610*/  BSSY.RECONVERGENT B0, `(.L_x_65) ;  /* 0x0000021000007945 */ /* 0x000ff60003800200 */
[----:B------:R-:W-:-:S02]  /*5620*/  VOTE.ANY R45, PT, P0 ;  /* 0x00000000002d7806 */ /* 0x000fc400000e0100 */
[----:B------:R-:W-:Y:S02]  /*5630*/  VOTE.ANY R66, PT, P1 ;  /* 0x0000000000427806 */ /* 0x000fe400008e0100 */
[----:B------:R-:W-:Y:S02]  /*5640*/  @!P0 LOP3.LUT R45, RZ, R45, RZ, 0x33, !PT ;  /* 0x0000002dff2d8212 */ /* 0x000fe400078e33ff */
[----:B------:R-:W-:Y:S02]  /*5650*/  @!P1 LOP3.LUT R66, RZ, R66, RZ, 0x33, !PT ;  /* 0x00000042ff429212 */ /* 0x000fe400078e33ff */
[----:B------:R-:W-:Y:S02]  /*5660*/  LOP3.LUT P0, RZ, R26, 0x80, RZ, 0xc0, !PT ;  /* 0x000000801aff7812 */ /* 0x000fe4000780c0ff */
        /* <DEDUP_REMOVED lines=19> */
[----:B------:R-:W2:Y:S01]  /*57a0*/  FLO.U32 R53, R45 ;  /* 0x0000002d00357300 */ /* 0x000ea200000e0000 */
[----:B------:R-:W-:-:S07]  /*57b0*/  LOP3.LUT R14, R14, R45, RZ, 0xc0, !PT ;  /* 0x0000002d0e0e7212 */ /* 0x000fce00078ec0ff */
[----:B0-----:R0:W3:Y:S01]  /*57c0*/  POPC R55, R14 ;  /* 0x0000000e00377309 */ /* 0x0010e20000000000 */
[----:B--2---:R-:W-:Y:S01]  /*57d0*/  ISETP.NE.AND P0, PT, R24, R53, PT ;  /* 0x000000351800720c */ /* 0x004fe20003f05270 */
[----:B------:R-:W-:-:S12]  /*57e0*/  IMAD.MOV.U32 R24, RZ, RZ, RZ ;  /* 0x000000ffff187224 */ /* 0x000fd800078e00ff */
[----:B01-3--:R-:W-:Y:S05]  /*57f0*/  @P0 BRA `(.L_x_66) ;  /* 0x0000000000080947 */ /* 0x00bfea0003800000 */
[----:B------:R-:W-:-:S06]  /*5800*/  IMAD R24, R26, 0x4, R29 ;  /* 0x000000041a187824 */ /* 0x000fcc00078e021d */
[----:B------:R0:W1:Y:S02]  /*5810*/  ATOMS.ADD R24, [R24], R55 ;  /* 0x000000371818738c */ /* 0x0000640000000000 */
.L_x_66:
[----:B------:R-:W-:Y:S05]  /*5820*/  BSYNC.RECONVERGENT B0 ;  /* 0x0000000000007941 */ /* 0x000fea0003800200 */
.L_x_65:
[----:B------:R-:W-:Y:S01]  /*5830*/  BAR.SYNC.DEFER_BLOCKING 0x0 ;  /* 0x0000000000007b1d */ /* 0x000fe20000010000 */
[----:B------:R-:W-:Y:S01]  /*5840*/  IMAD.IADD R26, R40, 0x1, R49 ;  /* 0x00000001281a7824 */ /* 0x000fe200078e0231 */
[----:B------:R-:W-:Y:S01]  /*5850*/  ISETP.NE.AND P0, PT, R50, RZ, PT ;  /* 0x000000ff3200720c */ /* 0x000fe20003f05270 */
[----:B------:R-:W-:Y:S02]  /*5860*/  IMAD.IADD R28, R28, 0x1, R39 ;  /* 0x000000011c1c7824 */ /* 0x000fe400078e0227 */
[----:B------:R-:W-:Y:S01]  /*5870*/  IMAD R40, R44, 0x4, R7 ;  /* 0x000000042c287824 */ /* 0x000fe200078e0207 */
[----:B------:R-:W-:Y:S01]  /*5880*/  BSSY B1, `(.L_x_67) ;  /* 0x000005c000017945 */ /* 0x000fe20003800000 */
[----:B------:R-:W-:Y:S01]  /*5890*/  IMAD.IADD R14, R38, 0x1, R43 ;  /* 0x00000001260e7824 */ /* 0x000fe200078e022b */
[----:B-1----:R-:W1:Y:S01]  /*58a0*/  SHFL.IDX PT, R24, R24, R53, 0x1f ;  /* 0x00001f3518187589 */ /* 0x002e6200000e0000 */
[----:B------:R-:W-:Y:S02]  /*58b0*/  IMAD R39, R46, 0x4, R7 ;  /* 0x000000042e277824 */ /* 0x000fe400078e0207 */
[----:B------:R-:W-:-:S02]  /*58c0*/  IMAD.IADD R60, R37, 0x1, R60 ;  /* 0x00000001253c7824 */ /* 0x000fc400078e023c */
[--C-:B------:R-:W-:Y:S02]  /*58d0*/  IMAD R38, R52, 0x4, R7.reuse ;  /* 0x0000000434267824 */ /* 0x100fe400078e0207 */
[----:B------:R-:W-:Y:S02]  /*58e0*/  IMAD.IADD R32, R33, 0x1, R32 ;  /* 0x0000000121207824 */ /* 0x000fe400078e0220 */
[----:B------:R-:W-:Y:S02]  /*58f0*/  IMAD.IADD R44, R35, 0x1, R36 ;  /* 0x00000001232c7824 */ /* 0x000fe400078e0224 */
[--C-:B------:R-:W-:Y:S02]  /*5900*/  IMAD R37, R56, 0x4, R7.reuse ;  /* 0x0000000438257824 */ /* 0x100fe400078e0207 */
[----:B------:R-:W-:Y:S02]  /*5910*/  IMAD.IADD R30, R31, 0x1, R30 ;  /* 0x000000011f1e7824 */ /* 0x000fe400078e021e */
[--C-:B------:R-:W-:Y:S01]  /*5920*/  IMAD R36, R48, 0x4, R7.reuse ;  /* 0x0000000430247824 */ /* 0x100fe200078e0207 */
[----:B------:R2:W-:Y:S01]  /*5930*/  STS [R40+-0x4], R27 ;  /* 0xfffffc1b28007388 */ /* 0x0005e20000000800 */
[----:B------:R-:W-:-:S02]  /*5940*/  IMAD R35, R58, 0x4, R7 ;  /* 0x000000043a237824 */ /* 0x000fc400078e0207 */
[--C-:B------:R-:W-:Y:S01]  /*5950*/  IMAD R34, R34, 0x4, R7.reuse ;  /* 0x0000000422227824 */ /* 0x100fe200078e0207 */
[----:B------:R-:W-:Y:S01]  /*5960*/  STS [R39+-0x4], R22 ;  /* 0xfffffc1627007388 */ /* 0x000fe20000000800 */
[--C-:B------:R-:W-:Y:S02]  /*5970*/  IMAD R33, R32, 0x4, R7.reuse ;  /* 0x0000000420217824 */ /* 0x100fe400078e0207 */
[----:B------:R-:W-:Y:S01]  /*5980*/  IMAD.IADD R64, R47, 0x1, R64 ;  /* 0x000000012f407824 */ /* 0x000fe200078e0240 */
[----:B------:R-:W-:Y:S01]  /*5990*/  STS [R38+-0x4], R21 ;  /* 0xfffffc1526007388 */ /* 0x000fe20000000800 */
[--C-:B------:R-:W-:Y:S02]  /*59a0*/  IMAD R32, R30, 0x4, R7.reuse ;  /* 0x000000041e207824 */ /* 0x100fe400078e0207 */
[----:B------:R-:W-:Y:S01]  /*59b0*/  IMAD.IADD R62, R51, 0x1, R62 ;  /* 0x00000001333e7824 */ /* 0x000fe200078e023e */
[----:B------:R-:W-:Y:S01]  /*59c0*/  STS [R37+-0x4], R18 ;  /* 0xfffffc1225007388 */ /* 0x000fe20000000800 */
[----:B------:R-:W-:-:S02]  /*59d0*/  IMAD R31, R28, 0x4, R7 ;  /* 0x000000041c1f7824 */ /* 0x000fc400078e0207 */
[--C-:B------:R-:W-:Y:S01]  /*59e0*/  IMAD R30, R14, 0x4, R7.reuse ;  /* 0x000000040e1e7824 */ /* 0x100fe200078e0207 */
[----:B------:R-:W-:Y:S01]  /*59f0*/  STS [R36+-0x4], R23 ;  /* 0xfffffc1724007388 */ /* 0x000fe20000000800 */
[--C-:B------:R-:W-:Y:S02]  /*5a00*/  IMAD R29, R26, 0x4, R7.reuse ;  /* 0x000000041a1d7824 */ /* 0x100fe400078e0207 */
[----:B-1----:R-:W-:Y:S01]  /*5a10*/  IMAD.IADD R24, R55, 0x1, R24 ;  /* 0x0000000137187824 */ /* 0x002fe200078e0218 */
[----:B------:R-:W-:Y:S01]  /*5a20*/  STS [R35+-0x4], R20 ;  /* 0xfffffc1423007388 */ /* 0x000fe20000000800 */
[--C-:B------:R-:W-:Y:S02]  /*5a30*/  IMAD R28, R64, 0x4, R7.reuse ;  /* 0x00000004401c7824 */ /* 0x100fe400078e0207 */
[--C-:B--2---:R-:W-:Y:S01]  /*5a40*/  IMAD R27, R62, 0x4, R7.reuse ;  /* 0x000000043e1b7824 */ /* 0x104fe200078e0207 */
[----:B------:R1:W-:Y:S01]  /*5a50*/  STS [R34+-0x4], R25 ;  /* 0xfffffc1922007388 */ /* 0x0003e20000000800 */
[----:B------:R-:W-:-:S02]  /*5a60*/  IMAD R26, R60, 0x4, R7 ;  /* 0x000000043c1a7824 */ /* 0x000fc400078e0207 */
[--C-:B------:R-:W-:Y:S01]  /*5a70*/  IMAD R24, R24, 0x4, R7.reuse ;  /* 0x0000000418187824 */ /* 0x100fe200078e0207 */
[----:B------:R-:W-:Y:S04]  /*5a80*/  STS [R33+-0x4], R10 ;  /* 0xfffffc0a21007388 */ /* 0x000fe80000000800 */
[----:B------:R-:W-:Y:S01]  /*5a90*/  STS [R32+-0x4], R17 ;  /* 0xfffffc1120007388 */ /* 0x000fe20000000800 */
[----:B-1----:R-:W-:-:S03]  /*5aa0*/  IMAD R25, R44, 0x4, R7 ;  /* 0x000000042c197824 */ /* 0x002fc600078e0207 */
[----:B------:R-:W-:Y:S04]  /*5ab0*/  STS [R31+-0x4], R12 ;  /* 0xfffffc0c1f007388 */ /* 0x000fe80000000800 */
[----:B------:R1:W-:Y:S04]  /*5ac0*/  STS [R30+-0x4], R19 ;  /* 0xfffffc131e007388 */ /* 0x0003e80000000800 */
[----:B------:R2:W-:Y:S04]  /*5ad0*/  STS [R29+-0x4], R16 ;  /* 0xfffffc101d007388 */ /* 0x0005e80000000800 */
[----:B------:R2:W-:Y:S01]  /*5ae0*/  STS [R28+-0x4], R9 ;  /* 0xfffffc091c007388 */ /* 0x0005e20000000800 */
[----:B-1----:R-:W-:-:S03]  /*5af0*/  IMAD R19, R3, 0x8, R7 ;  /* 0x0000000803137824 */ /* 0x002fc600078e0207 */
[----:B------:R2:W-:Y:S04]  /*5b00*/  STS [R27+-0x4], R6 ;  /* 0xfffffc061b007388 */ /* 0x0005e80000000800 */
[----:B------:R2:W-:Y:S04]  /*5b10*/  STS [R26+-0x4], R11 ;  /* 0xfffffc0b1a007388 */ /* 0x0005e80000000800 */
[----:B------:R2:W-:Y:S04]  /*5b20*/  STS [R25+-0x4], R8 ;  /* 0xfffffc0819007388 */ /* 0x0005e80000000800 */
[----:B------:R2:W-:Y:S01]  /*5b30*/  STS [R24+-0x4], R13 ;  /* 0xfffffc0d18007388 */ /* 0x0005e20000000800 */
[----:B------:R-:W-:Y:S05]  /*5b40*/  @P0 BRA `(.L_x_68) ;  /* 0x0000000000bc0947 */ /* 0x000fea0003800000 */
[----:B------:R-:W1:Y:S02]  /*5b50*/  LDCU.64 UR8, c[0x0][0x398] ;  /* 0x00007300ff0877ac */ /* 0x000e640008000a00 */
[----:B-1----:R-:W-:-:S04]  /*5b60*/  LEA R10, P0, R3, UR8, 0x3 ;  /* 0x00000008030a7c11 */ /* 0x002fc8000f8018ff */
[----:B--2---:R-:W-:-:S05]  /*5b70*/  LEA.HI.X R11, R3, UR9, RZ, 0x3, P0 ;  /* 0x00000009030b7c11 */ /* 0x004fca00080f1cff */
[----:B------:R-:W2:Y:S01]  /*5b80*/  LDG.E.64 R8, desc[UR6][R10.64] ;  /* 0x000000060a087981 */ /* 0x000ea2000c1e1b00 */
[----:B------:R-:W-:Y:S02]  /*5b90*/  SHF.R.S32.HI R13, RZ, 0x1f, R15 ;  /* 0x0000001fff0d7819 */ /* 0x000fe4000001140f */
[----:B--2---:R-:W-:-:S05]  /*5ba0*/  IADD3 R8, P0, PT, -R15, R8, RZ ;  /* 0x000000080f087210 */ /* 0x004fca0007f1e1ff */
[----:B------:R-:W-:Y:S01]  /*5bb0*/  IMAD.X R9, R9, 0x1, ~R13, P0 ;  /* 0x0000000109097824 */ /* 0x000fe200000e0e0d */
[----:B------:R-:W-:Y:S01]  /*5bc0*/  ISETP.GE.AND P0, PT, R42, 0x1, PT ;  /* 0x000000012a00780c */ /* 0x000fe20003f06270 */
[----:B------:R-:W-:-:S03]  /*5bd0*/  IMAD.MOV.U32 R13, RZ, RZ, R0 ;  /* 0x000000ffff0d7224 */ /* 0x000fc600078e0000 */
[----:B------:R1:W-:Y:S09]  /*5be0*/  STS.64 [R19+0x6600], R8 ;  /* 0x0066000813007388 */ /* 0x0003f20000000a00 */
[----:B------:R-:W-:Y:S05]  /*5bf0*/  @!P0 BRA `(.L_x_69) ;  /* 0x00000000006c8947 */ /* 0x000fea0003800000 */
[----:B------:R-:W-:Y:S01]  /*5c00*/  BSSY B0, `(.L_x_70) ;  /* 0x0000019000007945 */ /* 0x000fe20003800000 */
[----:B------:R-:W-:Y:S02]  /*5c10*/  IMAD.MOV.U32 R6, RZ, RZ, -0x1 ;  /* 0xffffffffff067424 */ /* 0x000fe400078e00ff */
[----:B------:R-:W-:Y:S02]  /*5c20*/  IMAD.MOV.U32 R10, RZ, RZ, R42 ;  /* 0x000000ffff0a7224 */ /* 0x000fe400078e002a */
[----:B------:R-:W-:-:S07]  /*5c30*/  IMAD.MOV.U32 R13, RZ, RZ, R0 ;  /* 0x000000ffff0d7224 */ /* 0x000fce00078e0000 */
.L_x_74:
[----:B-1----:R-:W1:Y:S01]  /*5c40*/  LDC.64 R8, c[0x0][0x380] ;  /* 0x0000e000ff087b82 */ /* 0x002e620000000a00 */
[----:B------:R-:W-:Y:S01]  /*5c50*/  VIADD R17, R10, 0xffffffff ;  /* 0xffffffff0a117836 */ /* 0x000fe20000000000 */
[----:B------:R-:W-:Y:S03]  /*5c60*/  BSSY B2, `(.L_x_71) ;  /* 0x0000008000027945 */ /* 0x000fe60003800000 */
[----:B------:R-:W-:-:S04]  /*5c70*/  IMAD R11, R17, 0x100, R3 ;  /* 0x00000100110b7824 */ /* 0x000fc800078e0203 */
[----:B-1----:R-:W-:-:S07]  /*5c80*/  IMAD.WIDE R8, R11, 0x4, R8 ;  /* 0x000000040b087825 */ /* 0x002fce00078e0208 */
.L_x_72:
[----:B------:R-:W-:Y:S05]  /*5c90*/  YIELD ;  /* 0x0000000000007946 */ /* 0x000fea0003800000 */
[----:B------:R1:W-:Y:S06]  /*5ca0*/  MEMBAR.SC.CTA ;  /* 0x0000000000007992 */ /* 0x0003ec0000000000 */
[----:B-1----:R-:W2:Y:S02]  /*5cb0*/  LDG.E.STRONG.SYS R11, desc[UR6][R8.64] ;  /* 0x00000006080b7981 */ /* 0x002ea4000c1f5900 */
[----:B--2---:R-:W-:-:S13]  /*5cc0*/  ISETP.NE.AND P0, PT, R11, RZ, PT ;  /* 0x000000ff0b00720c */ /* 0x004fda0003f05270 */
[----:B------:R-:W-:Y:S05]  /*5cd0*/  @!P0 BRA `(.L_x_72) ;  /* 0xfffffffc00ec8947 */ /* 0x000fea000383ffff */
[----:B------:R-:W-:Y:S05]  /*5ce0*/  BSYNC B2 ;  /* 0x0000000000027941 */ /* 0x000fea0003800000 */
.L_x_71:
[----:B------:R-:W-:Y:S01]  /*5cf0*/  BSSY.RECONVERGENT B2, `(.L_x_73) ;  /* 0x0000006000027945 */ /* 0x000fe20003800200 */
[C---:B------:R-:W-:Y:S02]  /*5d00*/  ISETP.GT.AND P0, PT, R11.reuse, -0x1, PT ;  /* 0xffffffff0b00780c */ /* 0x040fe40003f04270 */
[----:B------:R-:W-:Y:S01]  /*5d10*/  LOP3.LUT R8, R11, 0x3fffffff, RZ, 0xc0, !PT ;  /* 0x3fffffff0b087812 */ /* 0x000fe200078ec0ff */
[----:B------:R-:W-:Y:S05]  /*5d20*/  WARPSYNC.EXCLUSIVE R6 ;  /* 0x0000000006007348 */ /* 0x000fea0003a00000 */
[----:B------:R-:W-:-:S05]  /*5d30*/  IMAD.IADD R13, R8, 0x1, R13 ;  /* 0x00000001080d7824 */ /* 0x000fca00078e020d */
[----:B------:R-:W-:-:S07]  /*5d40*/  VOTE.ANY R6, PT, P0 ;  /* 0x0000000000067806 */ /* 0x000fce00000e0100 */
[----:B------:R-:W-:Y:S05]  /*5d50*/  BSYNC.RECONVERGENT B2 ;  /* 0x0000000000027941 */ /* 0x000fea0003800200 */
.L_x_73:
[----:B------:R-:W-:Y:S01]  /*5d60*/  ISETP.GT.U32.AND P1, PT, R10, 0x1, PT ;  /* 0x000000010a00780c */ /* 0x000fe20003f24070 */
[----:B------:R-:W-:-:S12]  /*5d70*/  IMAD.MOV.U32 R10, RZ, RZ, R17 ;  /* 0x000000ffff0a7224 */ /* 0x000fd800078e0011 */
[----:B------:R-:W-:Y:S05]  /*5d80*/  @P0 BRA P1, `(.L_x_74) ;  /* 0xfffffffc00ac0947 */ /* 0x000fea000083ffff */
[----:B------:R-:W-:Y:S05]  /*5d90*/  BSYNC B0 ;  /* 0x0000000000007941 */ /* 0x000fea0003800000 */
.L_x_70:
[----:B------:R2:W3:Y:S02]  /*5da0*/  LDS.64 R8, [R19+0x6600] ;  /* 0x0066000013087984 */ /* 0x0004e40000000a00 */
.L_x_69:
[----:B------:R-:W4:Y:S01]  /*5db0*/  LDC.64 R10, c[0x0][0x380] ;  /* 0x0000e000ff0a7b82 */ /* 0x000f220000000a00 */
[C---:B------:R-:W-:Y:S01]  /*5dc0*/  IMAD.IADD R17, R13.reuse, 0x1, -R0 ;  /* 0x000000010d117824 */ /* 0x040fe200078e0a00 */
[----:B------:R-:W-:Y:S01]  /*5dd0*/  LOP3.LUT R13, R13, 0x80000000, RZ, 0xfc, !PT ;  /* 0x800000000d0d7812 */ /* 0x000fe200078efcff */
[----:B------:R-:W-:-:S03]  /*5de0*/  IMAD R21, R42, 0x100, R3 ;  /* 0x000001002a157824 */ /* 0x000fc600078e0203 */
[----:B-1-3--:R-:W-:-:S04]  /*5df0*/  IADD3 R8, P0, PT, R17, R8, RZ ;  /* 0x0000000811087210 */ /* 0x00afc80007f1e0ff */
[----:B------:R-:W-:-:S05]  /*5e00*/  LEA.HI.X.SX32 R9, R17, R9, 0x1, P0 ;  /* 0x0000000911097211 */ /* 0x000fca00000f0eff */
[----:B------:R1:W-:Y:S01]  /*5e10*/  STS.64 [R19+0x6600], R8 ;  /* 0x0066000813007388 */ /* 0x0003e20000000a00 */
[----:B----4-:R-:W-:-:S05]  /*5e20*/  IMAD.WIDE R10, R21, 0x4, R10 ;  /* 0x00000004150a7825 */ /* 0x010fca00078e020a */
[----:B------:R1:W-:Y:S02]  /*5e30*/  STG.E.STRONG.SYS desc[UR6][R10.64], R13 ;  /* 0x0000000d0a007986 */ /* 0x0003e4000c115906 */
.L_x_68:
[----:B------:R-:W-:Y:S05]  /*5e40*/  BSYNC B1 ;  /* 0x0000000000017941 */ /* 0x000fea0003800000 */
.L_x_67:
[----:B------:R-:W3:Y:S01]  /*5e50*/  LDC R23, c[0x0][0x3c0] ;  /* 0x0000f000ff177b82 */ /* 0x000ee20000000800 */
[----:B--2---:R-:W-:-:S07]  /*5e60*/  VIADD R6, R54, 0x1980 ;  /* 0x0000198036067836 */ /* 0x004fce0000000000 */
[----:B-1----:R-:W1:Y:S01]  /*5e70*/  LDC.64 R10, c[0x0][0x390] ;  /* 0x0000e400ff0a7b82 */ /* 0x002e620000000a00 */
[----:B---3--:R-:W-:Y:S02]  /*5e80*/  ISETP.GE.AND P0, PT, R6, R23, PT ;  /* 0x000000170600720c */ /* 0x008fe40003f06270 */
[----:B-1----:R-:W-:-:S04]  /*5e90*/  ISETP.EQ.U32.AND P1, PT, R10, RZ, PT ;  /* 0x000000ff0a00720c */ /* 0x002fc80003f22070 */
[----:B------:R-:W-:-:S04]  /*5ea0*/  ISETP.EQ.OR.EX P0, PT, R11, RZ, !P0, P1 ;  /* 0x000000ff0b00720c */ /* 0x000fc80004702710 */
[----:B------:R-:W-:-:S13]  /*5eb0*/  ISETP.GT.U32.OR P0, PT, R3, 0xff, P0 ;  /* 0x000000ff0300780c */ /* 0x000fda0000704470 */
[----:B------:R-:W-:Y:S05]  /*5ec0*/  @P0 BRA `(.L_x_75) ;  /* 0x0000000000200947 */ /* 0x000fea0003800000 */
[----:B------:R-:W1:Y:S01]  /*5ed0*/  LDS.64 R8, [R19+0x6600] ;  /* 0x0066000013087984 */ /* 0x000e620000000a00 */
[C---:B------:R-:W-:Y:S02]  /*5ee0*/  LEA R10, P2, R3.reuse, R10, 0x3 ;  /* 0x0000000a030a7211 */ /* 0x040fe400078418ff */
[--C-:B------:R-:W-:Y:S02]  /*5ef0*/  SHF.R.S32.HI R13, RZ, 0x1f, R0.reuse ;  /* 0x0000001fff0d7819 */ /* 0x100fe40000011400 */
[----:B------:R-:W-:Y:S02]  /*5f00*/  LEA.HI.X R11, R3, R11, RZ, 0x3, P2 ;  /* 0x0000000b030b7211 */ /* 0x000fe400010f1cff */
[----:B-1----:R-:W-:Y:S02]  /*5f10*/  IADD3 R8, P0, P1, R8, R15, R0 ;  /* 0x0000000f08087210 */ /* 0x002fe4000791e000 */
[----:B------:R-:W-:-:S04]  /*5f20*/  SHF.R.S32.HI R15, RZ, 0x1f, R15 ;  /* 0x0000001fff0f7819 */ /* 0x000fc8000001140f */
[----:B------:R-:W-:-:S05]  /*5f30*/  IADD3.X R9, PT, PT, R9, R15, R13, P0, P1 ;  /* 0x0000000f09097210 */ /* 0x000fca00007e240d */
[----:B------:R1:W-:Y:S02]  /*5f40*/  STG.E.64 desc[UR6][R10.64], R8 ;  /* 0x000000080a007986 */ /* 0x0003e4000c101b06 */
.L_x_75:
[----:B------:R-:W-:Y:S01]  /*5f50*/  ISETP.GT.AND P0, PT, R6, R23, PT ;  /* 0x000000170600720c */ /* 0x000fe20003f04270 */
[----:B------:R-:W-:Y:S05]  /*5f60*/  WARPSYNC.ALL ;  /* 0x0000000000007948 */ /* 0x000fea0003800000 */
[----:B------:R-:W-:Y:S01]  /*5f70*/  BAR.SYNC.DEFER_BLOCKING 0x0 ;  /* 0x0000000000007b1d */ /* 0x000fe20000010000 */
[----:B------:R-:W-:-:S06]  /*5f80*/  IMAD R22, R3, 0x4, R7 ;  /* 0x0000000403167824 */ /* 0x000fcc00078e0207 */
[----:B------:R-:W-:Y:S05]  /*5f90*/  @P0 BRA `(.L_x_76) ;  /* 0x0000000c003c0947 */ /* 0x000fea0003800000 */
[----:B------:R-:W2:Y:S01]  /*5fa0*/  LDS R0, [R22] ;  /* 0x0000000016007984 */ /* 0x000ea20000000800 */
[----:B------:R-:W2:Y:S01]  /*5fb0*/  LDCU UR5, c[0x0][0x3c4] ;  /* 0x00007880ff0577ac */ /* 0x000ea20008000800 */
[----:B------:R-:W3:Y:S01]  /*5fc0*/  LDCU.64 UR8, c[0x0][0x3a0] ;  /* 0x00007400ff0877ac */ /* 0x000ee20008000a00 */
[----:B--2---:R-:W-:Y:S02]  /*5fd0*/  SHF.R.U32.HI R6, RZ, UR5, R0 ;  /* 0x00000005ff067c19 */ /* 0x004fe40008011600 */
[----:B------:R-:W-:Y:S02]  /*5fe0*/  LOP3.LUT R15, R0, 0x80000000, RZ, 0x3c, !PT ;  /* 0x80000000000f7812 */ /* 0x000fe400078e3cff */
[----:B------:R-:W-:-:S05]  /*5ff0*/  LOP3.LUT R6, R6, UR4, RZ, 0x30, !PT ;  /* 0x0000000406067c12 */ /* 0x000fca000f8e30ff */
[----:B-1----:R-:W-:-:S06]  /*6000*/  IMAD R8, R6, 0x8, R7 ;  /* 0x0000000806087824 */ /* 0x002fcc00078e0207 */
[----:B------:R-:W1:Y:S02]  /*6010*/  LDS.64 R8, [R8+0x6600] ;  /* 0x0066000008087984 */ /* 0x000e640000000a00 */
[----:B-1----:R-:W-:-:S05]  /*6020*/  IADD3 R6, P1, PT, R8, R3, RZ ;  /* 0x0000000308067210 */ /* 0x002fca0007f3e0ff */
[----:B------:R-:W-:Y:S01]  /*6030*/  IMAD.X R9, RZ, RZ, R9, P1 ;  /* 0x000000ffff097224 */ /* 0x000fe200008e0609 */
[----:B---3--:R-:W-:-:S04]  /*6040*/  LEA R10, P1, R6, UR8, 0x2 ;  /* 0x00000008060a7c11 */ /* 0x008fc8000f8210ff */
[----:B------:R-:W-:-:S05]  /*6050*/  LEA.HI.X R11, R6, UR9, R9, 0x2, P1 ;  /* 0x00000009060b7c11 */ /* 0x000fca00088f1409 */
[----:B------:R-:W-:Y:S01]  /*6060*/  STG.E desc[UR6][R10.64], R15 ;  /* 0x0000000f0a007986 */ /* 0x000fe2000c101906 */
[----:B------:R-:W-:-:S03]  /*6070*/  NOP ;  /* 0x0000000000007918 */ /* 0x000fc60000000000 */
[----:B------:R-:W1:Y:S02]  /*6080*/  LDS R0, [R22+0x600] ;  /* 0x0006000016007984 */ /* 0x000e640000000800 */
[----:B-1----:R-:W-:Y:S02]  /*6090*/  SHF.R.U32.HI R6, RZ, UR5, R0 ;  /* 0x00000005ff067c19 */ /* 0x002fe40008011600 */
[----:B------:R-:W-:Y:S02]  /*60a0*/  LOP3.LUT R15, R0, 0x80000000, RZ, 0x3c, !PT ;  /* 0x80000000000f7812 */ /* 0x000fe400078e3cff */
[----:B------:R-:W-:-:S05]  /*60b0*/  LOP3.LUT R6, R6, UR4, RZ, 0x30, !PT ;  /* 0x0000000406067c12 */ /* 0x000fca000f8e30ff */
[----:B------:R-:W-:-:S06]  /*60c0*/  IMAD R8, R6, 0x8, R7 ;  /* 0x0000000806087824 */ /* 0x000fcc00078e0207 */
[----:B------:R-:W1:Y:S02]  /*60d0*/  LDS.64 R8, [R8+0x6600] ;  /* 0x0066000008087984 */ /* 0x000e640000000a00 */
[----:B-1----:R-:W-:-:S05]  /*60e0*/  IADD3 R6, P1, PT, R8, R3, RZ ;  /* 0x0000000308067210 */ /* 0x002fca0007f3e0ff */
[----:B------:R-:W-:Y:S01]  /*60f0*/  IMAD.X R9, RZ, RZ, R9, P1 ;  /* 0x000000ffff097224 */ /* 0x000fe200008e0609 */
[----:B------:R-:W-:-:S04]  /*6100*/  LEA R12, P1, R6, UR8, 0x2 ;  /* 0x00000008060c7c11 */ /* 0x000fc8000f8210ff */
        /* <DEDUP_REMOVED lines=163> */
[----:B------:R-:W-:-:S05]  /*6b40*/  IMAD R12, R6, 0x8, R7 ;  /* 0x00000008060c7824 */ /* 0x000fca00078e0207 */
        /* <DEDUP_REMOVED lines=17> */
[----:B------:R1:W-:Y:S01]  /*6c60*/  STG.E desc[UR6][R6.64+0x6000], R9 ;  /* 0x0060000906007986 */ /* 0x0003e2000c101906 */
[----:B------:R-:W-:Y:S01]  /*6c70*/  NOP ;  /* 0x0000000000007918 */ /* 0x000fe20000000000 */
[----:B------:R-:W-:Y:S05]  /*6c80*/  BRA `(.L_x_77) ;  /* 0x00000014000c7947 */ /* 0x000fea0003800000 */
.L_x_76:
[----:B-1----:R-:W-:Y:S01]  /*6c90*/  IMAD R9, R42, -0x1980, R23 ;  /* 0xffffe6802a097824 */ /* 0x002fe200078e0217 */
[----:B------:R-:W-:Y:S01]  /*6ca0*/  BSSY.RECONVERGENT B0, `(.L_x_78) ;  /* 0x000001b000007945 */ /* 0x000fe20003800200 */
[C---:B------:R-:W-:Y:S02]  /*6cb0*/  VIADD R0, R3.reuse, 0x180 ;  /* 0x0000018003007836 */ /* 0x040fe40000000000 */
[C---:B------:R-:W-:Y:S01]  /*6cc0*/  VIADD R6, R3.reuse, 0x300 ;  /* 0x0000030003067836 */ /* 0x040fe20000000000 */
[CC--:B------:R-:W-:Y:S01]  /*6cd0*/  ISETP.GE.AND P1, PT, R3.reuse, R9.reuse, PT ;  /* 0x000000090300720c */ /* 0x0c0fe20003f26270 */
[C---:B------:R-:W-:Y:S01]  /*6ce0*/  VIADD R8, R3.reuse, 0x480 ;  /* 0x0000048003087836 */ /* 0x040fe20000000000 */
[-C--:B------:R-:W-:Y:S01]  /*6cf0*/  ISETP.GE.AND P2, PT, R0, R9.reuse, PT ;  /* 0x000000090000720c */ /* 0x080fe20003f46270 */
[C---:B------:R-:W-:Y:S01]  /*6d00*/  VIADD R0, R3.reuse, 0x600 ;  /* 0x0000060003007836 */ /* 0x040fe20000000000 */
[-C--:B------:R-:W-:Y:S01]  /*6d10*/  ISETP.GE.AND P3, PT, R6, R9.reuse, PT ;  /* 0x000000090600720c */ /* 0x080fe20003f66270 */
[C---:B------:R-:W-:Y:S01]  /*6d20*/  VIADD R6, R3.reuse, 0x780 ;  /* 0x0000078003067836 */ /* 0x040fe20000000000 */
[-C--:B------:R-:W-:Y:S01]  /*6d30*/  ISETP.GE.AND P4, PT, R8, R9.reuse, PT ;  /* 0x000000090800720c */ /* 0x080fe20003f86270 */
[----:B------:R-:W-:Y:S01]  /*6d40*/  VIADD R8, R3, 0x900 ;  /* 0x0000090003087836 */ /* 0x000fe20000000000 */
[----:B------:R-:W-:-:S02]  /*6d50*/  ISETP.GE.AND P5, PT, R0, R9, PT ;  /* 0x000000090000720c */ /* 0x000fc40003fa6270 */
[----:B------:R-:W-:-:S03]  /*6d60*/  ISETP.GE.AND P6, PT, R6, R9, PT ;  /* 0x000000090600720c */ /* 0x000fc60003fc6270 */
[----:B------:R-:W-:Y:S10]  /*6d70*/  @P1 BRA `(.L_x_79) ;  /* 0x0000000000341947 */ /* 0x000ff40003800000 */
[----:B------:R-:W1:Y:S01]  /*6d80*/  LDS R0, [R22] ;  /* 0x0000000016007984 */ /* 0x000e620000000800 */
[----:B------:R-:W1:Y:S01]  /*6d90*/  LDCU UR5, c[0x0][0x3c4] ;  /* 0x00007880ff0577ac */ /* 0x000e620008000800 */
[----:B------:R-:W2:Y:S01]  /*6da0*/  LDCU.64 UR8, c[0x0][0x3a0] ;  /* 0x00007400ff0877ac */ /* 0x000ea20008000a00 */
[----:B-1----:R-:W-:Y:S02]  /*6db0*/  SHF.R.U32.HI R6, RZ, UR5, R0 ;  /* 0x00000005ff067c19 */ /* 0x002fe40008011600 */
[----:B------:R-:W-:Y:S02]  /*6dc0*/  LOP3.LUT R13, R0, 0x80000000, RZ, 0x3c, !PT ;  /* 0x80000000000d7812 */ /* 0x000fe400078e3cff */
[----:B------:R-:W-:-:S05]  /*6dd0*/  LOP3.LUT R6, R6, UR4, RZ, 0x30, !PT ;  /* 0x0000000406067c12 */ /* 0x000fca000f8e30ff */
[----:B------:R-:W-:-:S05]  /*6de0*/  IMAD R6, R6, 0x8, R7 ;  /* 0x0000000806067824 */ /* 0x000fca00078e0207 */
[----:B------:R-:W1:Y:S02]  /*6df0*/  LDS.64 R10, [R6+0x6600] ;  /* 0x00660000060a7984 */ /* 0x000e640000000a00 */
[----:B-1----:R-:W-:-:S05]  /*6e00*/  IADD3 R12, P1, PT, R10, R3, RZ ;  /* 0x000000030a0c7210 */ /* 0x002fca0007f3e0ff */
[----:B------:R-:W-:Y:S01]  /*6e10*/  IMAD.X R11, RZ, RZ, R11, P1 ;  /* 0x000000ffff0b7224 */ /* 0x000fe200008e060b */
[----:B--2---:R-:W-:-:S04]  /*6e20*/  LEA R10, P1, R12, UR8, 0x2 ;  /* 0x000000080c0a7c11 */ /* 0x004fc8000f8210ff */
[----:B------:R-:W-:-:S05]  /*6e30*/  LEA.HI.X R11, R12, UR9, R11, 0x2, P1 ;  /* 0x000000090c0b7c11 */ /* 0x000fca00088f140b */
[----:B------:R1:W-:Y:S04]  /*6e40*/  STG.E desc[UR6][R10.64], R13 ;  /* 0x0000000d0a007986 */ /* 0x0003e8000c101906 */
.L_x_79:
[----:B------:R-:W-:Y:S05]  /*6e50*/  BSYNC.RECONVERGENT B0 ;  /* 0x0000000000007941 */ /* 0x000fea0003800200 */
.L_x_78:
[----:B------:R-:W-:Y:S01]  /*6e60*/  NOP ;  /* 0x0000000000007918 */ /* 0x000fe20000000000 */
[----:B------:R-:W-:Y:S01]  /*6e70*/  BSSY.RECONVERGENT B0, `(.L_x_80) ;  /* 0x0000011000007945 */ /* 0x000fe20003800200 */
[----:B------:R-:W-:Y:S01]  /*6e80*/  ISETP.GE.AND P1, PT, R8, R9, PT ;  /* 0x000000090800720c */ /* 0x000fe20003f26270 */
[----:B------:R-:W-:Y:S02]  /*6e90*/  VIADD R8, R3, 0xa80 ;  /* 0x00000a8003087836 */ /* 0x000fe40000000000 */
[----:B------:R-:W-:Y:S10]  /*6ea0*/  @P2 BRA `(.L_x_81) ;  /* 0x0000000000342947 */ /* 0x000ff40003800000 */
[----:B------:R-:W2:Y:S01]  /*6eb0*/  LDS R0, [R22+0x600] ;  /* 0x0006000016007984 */ /* 0x000ea20000000800 */
[----:B------:R-:W2:Y:S01]  /*6ec0*/  LDCU UR5, c[0x0][0x3c4] ;  /* 0x00007880ff0577ac */ /* 0x000ea20008000800 */
[----:B------:R-:W3:Y:S01]  /*6ed0*/  LDCU.64 UR8, c[0x0][0x3a0] ;  /* 0x00007400ff0877ac */ /* 0x000ee20008000a00 */
[----:B--2---:R-:W-:Y:S02]  /*6ee0*/  SHF.R.U32.HI R6, RZ, UR5, R0 ;  /* 0x00000005ff067c19 */ /* 0x004fe40008011600 */
[----:B-1----:R-:W-:Y:S02]  /*6ef0*/  LOP3.LUT R13, R0, 0x80000000, RZ, 0x3c, !PT ;  /* 0x80000000000d7812 */ /* 0x002fe400078e3cff */
[----:B------:R-:W-:-:S05]  /*6f00*/  LOP3.LUT R6, R6, UR4, RZ, 0x30, !PT ;  /* 0x0000000406067c12 */ /* 0x000fca000f8e30ff */
[----:B------:R-:W-:-:S05]  /*6f10*/  IMAD R6, R6, 0x8, R7 ;  /* 0x0000000806067824 */ /* 0x000fca00078e0207 */
[----:B------:R-:W1:Y:S02]  /*6f20*/  LDS.64 R10, [R6+0x6600] ;  /* 0x00660000060a7984 */ /* 0x000e640000000a00 */
[----:B-1----:R-:W-:-:S05]  /*6f30*/  IADD3 R12, P2, PT, R10, R3, RZ ;  /* 0x000000030a0c7210 */ /* 0x002fca0007f5e0ff */
[----:B------:R-:W-:Y:S01]  /*6f40*/  IMAD.X R11, RZ, RZ, R11, P2 ;  /* 0x000000ffff0b7224 */ /* 0x000fe200010e060b */
[----:B---3--:R-:W-:-:S04]  /*6f50*/  LEA R10, P2, R12, UR8, 0x2 ;  /* 0x000000080c0a7c11 */ /* 0x008fc8000f8410ff */
[----:B------:R-:W-:-:S05]  /*6f60*/  LEA.HI.X R11, R12, UR9, R11, 0x2, P2 ;  /* 0x000000090c0b7c11 */ /* 0x000fca00090f140b */
[----:B------:R2:W-:Y:S04]  /*6f70*/  STG.E desc[UR6][R10.64+0x600], R13 ;  /* 0x0006000d0a007986 */ /* 0x0005e8000c101906 */
.L_x_81:
[----:B------:R-:W-:Y:S05]  /*6f80*/  BSYNC.RECONVERGENT B0 ;  /* 0x0000000000007941 */ /* 0x000fea0003800200 */
.L_x_80:
[----:B------:R-:W-:Y:S01]  /*6f90*/  NOP ;  /* 0x0000000000007918 */ /* 0x000fe20000000000 */
[----:B------:R-:W-:Y:S01]  /*6fa0*/  BSSY.RECONVERGENT B0, `(.L_x_82) ;  /* 0x0000011000007945 */ /* 0x000fe20003800200 */
[----:B------:R-:W-:Y:S02]  /*6fb0*/  ISETP.GE.AND P2, PT, R8, R9, PT ;  /* 0x000000090800720c */ /* 0x000fe40003f46270 */
[----:B------:R-:W-:Y:S01]  /*6fc0*/  LOP3.LUT R8, R3, 0xc00, RZ, 0xfc, !PT ;  /* 0x00000c0003087812 */ /* 0x000fe200078efcff */
[----:B------:R-:W-:Y:S10]  /*6fd0*/  @P3 BRA `(.L_x_83) ;  /* 0x0000000000343947 */ /* 0x000ff40003800000 */
[----:B------:R-:W3:Y:S01]  /*6fe0*/  LDS R0, [R22+0xc00] ;  /* 0x000c000016007984 */ /* 0x000ee20000000800 */
[----:B------:R-:W3:Y:S01]  /*6ff0*/  LDCU UR5, c[0x0][0x3c4] ;  /* 0x00007880ff0577ac */ /* 0x000ee20008000800 */
[----:B------:R-:W4:Y:S01]  /*7000*/  LDCU.64 UR8, c[0x0][0x3a0] ;  /* 0x00007400ff0877ac */ /* 0x000f220008000a00 */
[----:B---3--:R-:W-:Y:S02]  /*7010*/  SHF.R.U32.HI R6, RZ, UR5, R0 ;  /* 0x00000005ff067c19 */ /* 0x008fe40008011600 */
[----:B-12---:R-:W-:Y:S02]  /*7020*/  LOP3.LUT R13, R0, 0x80000000, RZ, 0x3c, !PT ;  /* 0x80000000000d7812 */ /* 0x006fe400078e3cff */
[----:B------:R-:W-:-:S05]  /*7030*/  LOP3.LUT R6, R6, UR4, RZ, 0x30, !PT ;  /* 0x0000000406067c12 */ /* 0x000fca000f8e30ff */
[----:B------:R-:W-:-:S05]  /*7040*/  IMAD R6, R6, 0x8, R7 ;  /* 0x0000000806067824 */ /* 0x000fca00078e0207 */
[----:B------:R-:W1:Y:S02]  /*7050*/  LDS.64 R10, [R6+0x6600] ;  /* 0x00660000060a7984 */ /* 0x000e640000000a00 */
[----:B-1----:R-:W-:-:S05]  /*7060*/  IADD3 R12, P3, PT, R10, R3, RZ ;  /* 0x000000030a0c7210 */ /* 0x002fca0007f7e0ff */
[----:B------:R-:W-:Y:S01]  /*7070*/  IMAD.X R11, RZ, RZ, R11, P3 ;  /* 0x000000ffff0b7224 */ /* 0x000fe200018e060b */
[----:B----4-:R-:W-:-:S04]  /*7080*/  LEA R10, P3, R12, UR8, 0x2 ;  /* 0x000000080c0a7c11 */ /* 0x010fc8000f8610ff */
[----:B------:R-:W-:-:S05]  /*7090*/  LEA.HI.X R11, R12, UR9, R11, 0x2, P3 ;  /* 0x000000090c0b7c11 */ /* 0x000fca00098f140b */
[----:B------:R3:W-:Y:S04]  /*70a0*/  STG.E desc[UR6][R10.64+0xc00], R13 ;  /* 0x000c000d0a007986 */ /* 0x0007e8000c101906 */
.L_x_83:
[----:B------:R-:W-:Y:S05]  /*70b0*/  BSYNC.RECONVERGENT B0 ;  /* 0x0000000000007941 */ /* 0x000fea0003800200 */
.L_x_82:
[----:B------:R-:W-:Y:S01]  /*70c0*/  NOP ;  /* 0x0000000000007918 */ /* 0x000fe20000000000 */
[----:B------:R-:W-:Y:S01]  /*70d0*/  BSSY.RECONVERGENT B0, `(.L_x_84) ;  /* 0x0000011000007945 */ /* 0x000fe20003800200 */
[----:B------:R-:W-:Y:S01]  /*70e0*/  ISETP.GE.AND P3, PT, R8, R9, PT ;  /* 0x000000090800720c */ /* 0x000fe20003f66270 */
[----:B------:R-:W-:Y:S02]  /*70f0*/  VIADD R8, R3, 0xd80 ;  /* 0x00000d8003087836 */ /* 0x000fe40000000000 */
[----:B------:R-:W-:Y:S10]  /*7100*/  @P4 BRA `(.L_x_85) ;  /* 0x0000000000344947 */ /* 0x000ff40003800000 */
[----:B------:R-:W4:Y:S01]  /*7110*/  LDS R0, [R22+0x1200] ;  /* 0x0012000016007984 */ /* 0x000f220000000800 */
[----:B------:R-:W4:Y:S01]  /*7120*/  LDCU UR5, c[0x0][0x3c4] ;  /* 0x00007880ff0577ac */ /* 0x000f220008000800 */
[----:B------:R-:W5:Y:S01]  /*7130*/  LDCU.64 UR8, c[0x0][0x3a0] ;  /* 0x00007400ff0877ac */ /* 0x000f620008000a00 */
[----:B----4-:R-:W-:Y:S02]  /*7140*/  SHF.R.U32.HI R6, RZ, UR5, R0 ;  /* 0x00000005ff067c19 */ /* 0x010fe40008011600 */
[----:B-123--:R-:W-:Y:S02]  /*7150*/  LOP3.LUT R13, R0, 0x80000000, RZ, 0x3c, !PT ;  /* 0x80000000000d7812 */ /* 0x00efe400078e3cff */
[----:B------:R-:W-:-:S05]  /*7160*/  LOP3.LUT R6, R6, UR4, RZ, 0x30, !PT ;  /* 0x0000000406067c12 */ /* 0x000fca000f8e30ff */
[----:B------:R-:W-:-:S05]  /*7170*/  IMAD R6, R6, 0x8, R7 ;  /* 0x0000000806067824 */ /* 0x000fca00078e0207 */
[----:B------:R-:W1:Y:S02]  /*7180*/  LDS.64 R10, [R6+0x6600] ;  /* 0x00660000060a7984 */ /* 0x000e640000000a00 */
[----:B-1----:R-:W-:-:S05]  /*7190*/  IADD3 R12, P4, PT, R10, R3, RZ ;  /* 0x000000030a0c7210 */ /* 0x002fca0007f9e0ff */
[----:B------:R-:W-:Y:S01]  /*71a0*/  IMAD.X R11, RZ, RZ, R11, P4 ;  /* 0x000000ffff0b7224 */ /* 0x000fe200020e060b */
[----:B-----5:R-:W-:-:S04]  /*71b0*/  LEA R10, P4, R12, UR8, 0x2 ;  /* 0x000000080c0a7c11 */ /* 0x020fc8000f8810ff */
[----:B------:R-:W-:-:S05]  /*71c0*/  LEA.HI.X R11, R12, UR9, R11, 0x2, P4 ;  /* 0x000000090c0b7c11 */ /* 0x000fca000a0f140b */
[----:B------:R4:W-:Y:S04]  /*71d0*/  STG.E desc[UR6][R10.64+0x1200], R13 ;  /* 0x0012000d0a007986 */ /* 0x0009e8000c101906 */
.L_x_85:
[----:B------:R-:W-:Y:S05]  /*71e0*/  BSYNC.RECONVERGENT B0 ;  /* 0x0000000000007941 */ /* 0x000fea0003800200 */
.L_x_84:
[----:B------:R-:W-:Y:S01]  /*71f0*/  NOP ;  /* 0x0000000000007918 */ /* 0x000fe20000000000 */
[----:B------:R-:W-:Y:S01]  /*7200*/  BSSY.RECONVERGENT B0, `(.L_x_86) ;  /* 0x0000011000007945 */ /* 0x000fe20003800200 */
[----:B------:R-:W-:Y:S01]  /*7210*/  ISETP.GE.AND P4, PT, R8, R9, PT ;  /* 0x000000090800720c */ /* 0x000fe20003f86270 */
[----:B------:R-:W-:Y:S02]  /*7220*/  VIADD R8, R3, 0xf00 ;  /* 0x00000f0003087836 */ /* 0x000fe40000000000 */
[----:B------:R-:W-:Y:S10]  /*7230*/  @P5 BRA `(.L_x_87) ;  /* 0x0000000000345947 */ /* 0x000ff40003800000 */
[----:B------:R-:W5:Y:S01]  /*7240*/  LDS R0, [R22+0x1800] ;  /* 0x0018000016007984 */ /* 0x000f620000000800 */
[----:B------:R-:W5:Y:S01]  /*7250*/  LDCU UR5, c[0x0][0x3c4] ;  /* 0x00007880ff0577ac */ /* 0x000f620008000800 */
[----:B------:R-:W0:Y:S01]  /*7260*/  LDCU.64 UR8, c[0x0][0x3a0] ;  /* 0x00007400ff0877ac */ /* 0x000e220008000a00 */
[----:B-----5:R-:W-:Y:S02]  /*7270*/  SHF.R.U32.HI R6, RZ, UR5, R0 ;  /* 0x00000005ff067c19 */ /* 0x020fe40008011600 */
[----:B-1234-:R-:W-:Y:S02]  /*7280*/  LOP3.LUT R13, R0, 0x80000000, RZ, 0x3c, !PT ;  /* 0x80000000000d7812 */ /* 0x01efe400078e3cff */
[----:B------:R-:W-:-:S05]  /*7290*/  LOP3.LUT R6, R6, UR4, RZ, 0x30, !PT ;  /* 0x0000000406067c12 */ /* 0x000fca000f8e30ff */
[----:B------:R-:W-:-:S05]  /*72a0*/  IMAD R6, R6, 0x8, R7 ;  /* 0x0000000806067824 */ /* 0x000fca00078e0207 */
[----:B------:R-:W1:Y:S02]  /*72b0*/  LDS.64 R10, [R6+0x6600] ;  /* 0x00660000060a7984 */ /* 0x000e640000000a00 */
[----:B-1----:R-:W-:-:S05]  /*72c0*/  IADD3 R12, P5, PT, R10, R3, RZ ;  /* 0x000000030a0c7210 */ /* 0x002fca0007fbe0ff */
[----:B------:R-:W-:Y:S01]  /*72d0*/  IMAD.X R11, RZ, RZ, R11, P5 ;  /* 0x000000ffff0b7224 */ /* 0x000fe200028e060b */
[----:B0-----:R-:W-:-:S04]  /*72e0*/  LEA R10, P5, R12, UR8, 0x2 ;  /* 0x000000080c0a7c11 */ /* 0x001fc8000f8a10ff */
[----:B------:R-:W-:-:S05]  /*72f0*/  LEA.HI.X R11, R12, UR9, R11, 0x2, P5 ;  /* 0x000000090c0b7c11 */ /* 0x000fca000a8f140b */
[----:B------:R0:W-:Y:S04]  /*7300*/  STG.E desc[UR6][R10.64+0x1800], R13 ;  /* 0x0018000d0a007986 */ /* 0x0001e8000c101906 */
.L_x_87:
[----:B------:R-:W-:Y:S05]  /*7310*/  BSYNC.RECONVERGENT B0 ;  /* 0x0000000000007941 */ /* 0x000fea0003800200 */
.L_x_86:
        /* <DEDUP_REMOVED lines=9> */
[----:B01234-:R-:W-:Y:S02]  /*73b0*/  LOP3.LUT R13, R0, 0x80000000, RZ, 0x3c, !PT ;  /* 0x80000000000d7812 */ /* 0x01ffe400078e3cff */
[----:B------:R-:W-:-:S05]  /*73c0*/  LOP3.LUT R6, R6, UR4, RZ, 0x30, !PT ;  /* 0x0000000406067c12 */ /* 0x000fca000f8e30ff */
[----:B------:R-:W-:-:S05]  /*73d0*/  IMAD R6, R6, 0x8, R7 ;  /* 0x0000000806067824 */ /* 0x000fca00078e0207 */
[----:B------:R-:W0:Y:S02]  /*73e0*/  LDS.64 R10, [R6+0x6600] ;  /* 0x00660000060a7984 */ /* 0x000e240000000a00 */
[----:B0-----:R-:W-:-:S05]  /*73f0*/  IADD3 R12, P6, PT, R10, R3, RZ ;  /* 0x000000030a0c7210 */ /* 0x001fca0007fde0ff */
[----:B------:R-:W-:Y:S01]  /*7400*/  IMAD.X R11, RZ, RZ, R11, P6 ;  /* 0x000000ffff0b7224 */ /* 0x000fe200030e060b */
[----:B------:R-:W-:-:S04]  /*7410*/  LEA R10, P6, R12, UR8, 0x2 ;  /* 0x000000080c0a7c11 */ /* 0x000fc8000f8c10ff */
[----:B------:R-:W-:-:S05]  /*7420*/  LEA.HI.X R11, R12, UR9, R11, 0x2, P6 ;  /* 0x000000090c0b7c11 */ /* 0x000fca000b0f140b */
[----:B------:R0:W-:Y:S04]  /*7430*/  STG.E desc[UR6][R10.64+0x1e00], R13 ;  /* 0x001e000d0a007986 */ /* 0x0001e8000c101906 */
.L_x_89:
[----:B------:R-:W-:Y:S05]  /*7440*/  BSYNC.RECONVERGENT B0 ;  /* 0x0000000000007941 */ /* 0x000fea0003800200 */
.L_x_88:
        /* <DEDUP_REMOVED lines=18> */
.L_x_91:
[----:B------:R-:W-:Y:S05]  /*7570*/  BSYNC.RECONVERGENT B0 ;  /* 0x0000000000007941 */ /* 0x000fea0003800200 */
.L_x_90:
        /* <DEDUP_REMOVED lines=18> */
.L_x_93:
[----:B------:R-:W-:Y:S05]  /*76a0*/  BSYNC.RECONVERGENT B0 ;  /* 0x0000000000007941 */ /* 0x000fea0003800200 */
.L_x_92:
        /* <DEDUP_REMOVED lines=18> */
.L_x_95:
[----:B------:R-:W-:Y:S05]  /*77d0*/  BSYNC.RECONVERGENT B0 ;  /* 0x0000000000007941 */ /* 0x000fea0003800200 */
.L_x_94:
        /* <DEDUP_REMOVED lines=18> */
.L_x_97:
[----:B------:R-:W-:Y:S05]  /*7900*/  BSYNC.RECONVERGENT B0 ;  /* 0x0000000000007941 */ /* 0x000fea0003800200 */
.L_x_96:
[----:B------:R-:W-:Y:S01]  /*7910*/  NOP ;  /* 0x0000000000007918 */ /* 0x000fe20000000000 */
[----:B------:R-:W-:Y:S01]  /*7920*/  BSSY.RECONVERGENT B0, `(.L_x_98) ;  /* 0x0000011000007945 */ /* 0x000fe20003800200 */
[----:B------:R-:W-:Y:S02]  /*7930*/  ISETP.GE.AND P4, PT, R8, R9, PT ;  /* 0x000000090800720c */ /* 0x000fe40003f86270 */
[----:B------:R-:W-:Y:S01]  /*7940*/  LOP3.LUT R8, R3, 0x1800, RZ, 0xfc, !PT ;  /* 0x0000180003087812 */ /* 0x000fe200078efcff */
        /* <DEDUP_REMOVED lines=14> */
.L_x_99:
[----:B------:R-:W-:Y:S05]  /*7a30*/  BSYNC.RECONVERGENT B0 ;  /* 0x0000000000007941 */ /* 0x000fea0003800200 */
.L_x_98:
[----:B------:R-:W-:Y:S01]  /*7a40*/  NOP ;  /* 0x0000000000007918 */ /* 0x000fe20000000000 */
[----:B------:R-:W-:Y:S01]  /*7a50*/  BSSY.RECONVERGENT B0, `(.L_x_100) ;  /* 0x0000010000007945 */ /* 0x000fe20003800200 */
[----:B------:R-:W-:-:S03]  /*7a60*/  ISETP.GE.AND P5, PT, R8, R9, PT ;  /* 0x000000090800720c */ /* 0x000fc60003fa6270 */
        /* <DEDUP_REMOVED lines=14> */
.L_x_101:
[----:B------:R-:W-:Y:S05]  /*7b50*/  BSYNC.RECONVERGENT B0 ;  /* 0x0000000000007941 */ /* 0x000fea0003800200 */
.L_x_100:
[----:B------:R-:W-:Y:S01]  /*7b60*/  NOP ;  /* 0x0000000000007918 */ /* 0x000fe20000000000 */
[----:B------:R-:W-:Y:S04]  /*7b70*/  BSSY.RECONVERGENT B0, `(.L_x_102) ;  /* 0x000000f000007945 */ /* 0x000fe80003800200 */
[----:B------:R-:W-:Y:S05]  /*7b80*/  @P1 BRA `(.L_x_103) ;  /* 0x0000000000341947 */ /* 0x000fea0003800000 */
        /* <DEDUP_REMOVED lines=13> */
.L_x_103:
[----:B------:R-:W-:Y:S05]  /*7c60*/  BSYNC.RECONVERGENT B0 ;  /* 0x0000000000007941 */ /* 0x000fea0003800200 */
.L_x_102:
        /* <DEDUP_REMOVED lines=16> */
.L_x_105:
[----:B------:R-:W-:Y:S05]  /*7d70*/  BSYNC.RECONVERGENT B0 ;  /* 0x0000000000007941 */ /* 0x000fea0003800200 */
.L_x_104:
        /* <DEDUP_REMOVED lines=16> */
.L_x_107:
[----:B------:R-:W-:Y:S05]  /*7e80*/  BSYNC.RECONVERGENT B0 ;  /* 0x0000000000007941 */ /* 0x000fea0003800200 */
.L_x_106:
        /* <DEDUP_REMOVED lines=16> */
.L_x_109:
[----:B------:R-:W-:Y:S05]  /*7f90*/  BSYNC.RECONVERGENT B0 ;  /* 0x0000000000007941 */ /* 0x000fea0003800200 */
.L_x_108:
[----:B------:R-:W-:Y:S01]  /*7fa0*/  NOP ;  /* 0x0000000000007918 */ /* 0x000fe20000000000 */
[----:B------:R-:W-:Y:S04]  /*7fb0*/  BSSY.RECONVERGENT B0, `(.L_x_110) ;  /* 0x000000f000007945 */ /* 0x000fe80003800200 */
[----:B------:R-:W-:Y:S05]  /*7fc0*/  @P5 BRA `(.L_x_111) ;  /* 0x0000000000345947 */ /* 0x000fea0003800000 */
[----:B------:R-:W5:Y:S01]  /*7fd0*/  LDS R0, [R22+0x6000] ;  /* 0x0060000016007984 */ /* 0x000f620000000800 */
[----:B------:R-:W5:Y:S01]  /*7fe0*/  LDCU UR5, c[0x0][0x3c4] ;  /* 0x00007880ff0577ac */ /* 0x000f620008000800 */
[----:B------:R-:W1:Y:S01]  /*7ff0*/  LDCU.64 UR8, c[0x0][0x3a0] ;  /* 0x00007400ff0877ac */ /* 0x000e620008000a00 */
[----:B-----5:R-:W-:-:S04]  /*8000*/  SHF.R.U32.HI R6, RZ, UR5, R0 ;  /* 0x00000005ff067c19 */ /* 0x020fc80008011600 */
[----:B------:R-:W-:-:S05]  /*8010*/  LOP3.LUT R6, R6, UR4, RZ, 0x30, !PT ;  /* 0x0000000406067c12 */ /* 0x000fca000f8e30ff */
[----:B0-----:R-:W-:-:S05]  /*8020*/  IMAD R8, R6, 0x8, R7 ;  /* 0x0000000806087824 */ /* 0x001fca00078e0207 */
[----:B------:R-:W0:Y:S02]  /*8030*/  LDS.64 R6, [R8+0x6600] ;  /* 0x0066000008067984 */ /* 0x000e240000000a00 */
[----:B0-----:R-:W-:-:S05]  /*8040*/  IADD3 R9, P1, PT, R6, R3, RZ ;  /* 0x0000000306097210 */ /* 0x001fca0007f3e0ff */
[----:B-1234-:R-:W-:Y:S01]  /*8050*/  IMAD.X R10, RZ, RZ, R7, P1 ;  /* 0x000000ffff0a7224 */ /* 0x01efe200008e0607 */
[----:B------:R-:W-:-:S04]  /*8060*/  LEA R6, P1, R9, UR8, 0x2 ;  /* 0x0000000809067c11 */ /* 0x000fc8000f8210ff */
[----:B------:R-:W-:Y:S02]  /*8070*/  LEA.HI.X R7, R9, UR9, R10, 0x2, P1 ;  /* 0x0000000909077c11 */ /* 0x000fe400088f140a */
[----:B------:R-:W-:-:S05]  /*8080*/  LOP3.LUT R9, R0, 0x80000000, RZ, 0x3c, !PT ;  /* 0x8000000000097812 */ /* 0x000fca00078e3cff */
[----:B------:R0:W-:Y:S02]  /*8090*/  STG.E desc[UR6][R6.64+0x6000], R9 ;  /* 0x0060000906007986 */ /* 0x0001e4000c101906 */
.L_x_111:
[----:B------:R-:W-:Y:S05]  /*80a0*/  BSYNC.RECONVERGENT B0 ;  /* 0x0000000000007941 */ /* 0x000fea0003800200 */
.L_x_110:
[----:B------:R-:W-:Y:S01]  /*80b0*/  NOP ;  /* 0x0000000000007918 */ /* 0x000fe20000000000 */
.L_x_77:
[----:B------:R-:W5:Y:S01]  /*80c0*/  LDS R0, [R22] ;  /* 0x0000000016007984 */ /* 0x000f620000000800 */
[----:B------:R-:W5:Y:S03]  /*80d0*/  LDCU UR5, c[0x0][0x3c4] ;  /* 0x00007880ff0577ac */ /* 0x000f660008000800 */
[----:B01----:R-:W0:Y:S04]  /*80e0*/  LDS R6, [R22+0x600] ;  /* 0x0006000016067984 */ /* 0x003e280000000800 */
[----:B------:R-:W1:Y:S04]  /*80f0*/  LDS R7, [R22+0xc00] ;  /* 0x000c000016077984 */ /* 0x000e680000000800 */
[----:B------:R-:W1:Y:S04]  /*8100*/  LDS R8, [R22+0x1200] ;  /* 0x0012000016087984 */ /* 0x000e680000000800 */
[----:B------:R-:W1:Y:S04]  /*8110*/  LDS R9, [R22+0x1800] ;  /* 0x0018000016097984 */ /* 0x000e680000000800 */
[----:B--234-:R-:W2:Y:S04]  /*8120*/  LDS R10, [R22+0x1e00] ;  /* 0x001e0000160a7984 */ /* 0x01cea80000000800 */
[----:B------:R-:W3:Y:S04]  /*8130*/  LDS R11, [R22+0x2400] ;  /* 0x00240000160b7984 */ /* 0x000ee80000000800 */
[----:B------:R-:W4:Y:S04]  /*8140*/  LDS R12, [R22+0x2a00] ;  /* 0x002a0000160c7984 */ /* 0x000f280000000800 */
[----:B------:R-:W4:Y:S04]  /*8150*/  LDS R13, [R22+0x3000] ;  /* 0x00300000160d7984 */ /* 0x000f280000000800 */
[----:B------:R-:W4:Y:S04]  /*8160*/  LDS R14, [R22+0x3600] ;  /* 0x00360000160e7984 */ /* 0x000f280000000800 */
[----:B------:R-:W4:Y:S01]  /*8170*/  LDS R15, [R22+0x3c00] ;  /* 0x003c0000160f7984 */ /* 0x000f220000000800 */
[----:B-----5:R-:W-:-:S03]  /*8180*/  SHF.R.U32.HI R0, RZ, UR5, R0 ;  /* 0x00000005ff007c19 */ /* 0x020fc60008011600 */
[----:B------:R-:W5:Y:S01]  /*8190*/  LDS R16, [R22+0x4200] ;  /* 0x0042000016107984 */ /* 0x000f620000000800 */
[----:B0-----:R-:W-:-:S03]  /*81a0*/  SHF.R.U32.HI R6, RZ, UR5, R6 ;  /* 0x00000005ff067c19 */ /* 0x001fc60008011606 */
[----:B------:R-:W0:Y:S01]  /*81b0*/  LDS R17, [R22+0x4800] ;  /* 0x0048000016117984 */ /* 0x000e220000000800 */
[----:B-1----:R-:W-:-:S03]  /*81c0*/  SHF.R.U32.HI R7, RZ, UR5, R7 ;  /* 0x00000005ff077c19 */ /* 0x002fc60008011607 */
[----:B------:R-:W1:Y:S01]  /*81d0*/  LDS R18, [R22+0x4e00] ;  /* 0x004e000016127984 */ /* 0x000e620000000800 */
[----:B------:R-:W-:-:S03]  /*81e0*/  SHF.R.U32.HI R8, RZ, UR5, R8 ;  /* 0x00000005ff087c19 */ /* 0x000fc60008011608 */
[----:B------:R-:W1:Y:S01]  /*81f0*/  LDS R19, [R22+0x5400] ;  /* 0x0054000016137984 */ /* 0x000e620000000800 */
[----:B------:R-:W-:-:S03]  /*8200*/  SHF.R.U32.HI R9, RZ, UR5, R9 ;  /* 0x00000005ff097c19 */ /* 0x000fc60008011609 */
[----:B------:R-:W1:Y:S01]  /*8210*/  LDS R20, [R22+0x5a00] ;  /* 0x005a000016147984 */ /* 0x000e620000000800 */
[----:B--2---:R-:W-:-:S03]  /*8220*/  SHF.R.U32.HI R10, RZ, UR5, R10 ;  /* 0x00000005ff0a7c19 */ /* 0x004fc6000801160a */
[----:B------:R-:W2:Y:S01]  /*8230*/  LDS R21, [R22+0x6000] ;  /* 0x0060000016157984 */ /* 0x000ea20000000800 */
[----:B---3--:R-:W-:Y:S02]  /*8240*/  SHF.R.U32.HI R11, RZ, UR5, R11 ;  /* 0x00000005ff0b7c19 */ /* 0x008fe4000801160b */
[----:B----4-:R-:W-:Y:S02]  /*8250*/  SHF.R.U32.HI R12, RZ, UR5, R12 ;  /* 0x00000005ff0c7c19 */ /* 0x010fe4000801160c */
[----:B------:R-:W-:Y:S02]  /*8260*/  SHF.R.U32.HI R13, RZ, UR5, R13 ;  /* 0x00000005ff0d7c19 */ /* 0x000fe4000801160d */
[----:B------:R-:W-:Y:S02]  /*8270*/  SHF.R.U32.HI R43, RZ, UR5, R14 ;  /* 0x00000005ff2b7c19 */ /* 0x000fe4000801160e */
[----:B------:R-:W-:Y:S02]  /*8280*/  LOP3.LUT R14, R12, UR4, RZ, 0x30, !PT ;  /* 0x000000040c0e7c12 */ /* 0x000fe4000f8e30ff */
[----:B------:R-:W-:-:S02]  /*8290*/  SHF.R.U32.HI R44, RZ, UR5, R15 ;  /* 0x00000005ff2c7c19 */ /* 0x000fc4000801160f */
[----:B------:R-:W-:Y:S02]  /*82a0*/  LOP3.LUT R15, R11, UR4, RZ, 0x30, !PT ;  /* 0x000000040b0f7c12 */ /* 0x000fe4000f8e30ff */
[----:B-----5:R-:W-:Y:S02]  /*82b0*/  SHF.R.U32.HI R45, RZ, UR5, R16 ;  /* 0x00000005ff2d7c19 */ /* 0x020fe40008011610 */
[----:B------:R-:W-:Y:S02]  /*82c0*/  LOP3.LUT R16, R10, UR4, RZ, 0x30, !PT ;  /* 0x000000040a107c12 */ /* 0x000fe4000f8e30ff */
[----:B0-----:R-:W-:Y:S02]  /*82d0*/  SHF.R.U32.HI R46, RZ, UR5, R17 ;  /* 0x00000005ff2e7c19 */ /* 0x001fe40008011611 */
[----:B------:R-:W-:Y:S02]  /*82e0*/  LOP3.LUT R17, R9, UR4, RZ, 0x30, !PT ;  /* 0x0000000409117c12 */ /* 0x000fe4000f8e30ff */
[----:B-1----:R-:W-:-:S02]  /*82f0*/  SHF.R.U32.HI R47, RZ, UR5, R18 ;  /* 0x00000005ff2f7c19 */ /* 0x002fc40008011612 */
[----:B------:R-:W-:Y:S02]  /*8300*/  LOP3.LUT R18, R8, UR4, RZ, 0x30, !PT ;  /* 0x0000000408127c12 */ /* 0x000fe4000f8e30ff */
[----:B------:R-:W-:Y:S02]  /*8310*/  SHF.R.U32.HI R48, RZ, UR5, R19 ;  /* 0x00000005ff307c19 */ /* 0x000fe40008011613 */
[----:B------:R-:W-:Y:S02]  /*8320*/  LOP3.LUT R19, R7, UR4, RZ, 0x30, !PT ;  /* 0x0000000407137c12 */ /* 0x000fe4000f8e30ff */
[----:B------:R-:W-:Y:S02]  /*8330*/  SHF.R.U32.HI R49, RZ, UR5, R20 ;  /* 0x00000005ff317c19 */ /* 0x000fe40008011614 */
[----:B------:R-:W-:Y:S02]  /*8340*/  LOP3.LUT R20, R6, UR4, RZ, 0x30, !PT ;  /* 0x0000000406147c12 */ /* 0x000fe4000f8e30ff */
[----:B--2---:R-:W-:-:S02]  /*8350*/  SHF.R.U32.HI R50, RZ, UR5, R21 ;  /* 0x00000005ff327c19 */ /* 0x004fc40008011615 */
[----:B------:R-:W-:Y:S02]  /*8360*/  LOP3.LUT R21, R0, UR4, RZ, 0x30, !PT ;  /* 0x0000000400157c12 */ /* 0x000fe4000f8e30ff */
[----:B------:R-:W-:Y:S02]  /*8370*/  LOP3.LUT R13, R13, UR4, RZ, 0x30, !PT ;  /* 0x000000040d0d7c12 */ /* 0x000fe4000f8e30ff */
[----:B------:R-:W-:Y:S02]  /*8380*/  LOP3.LUT R12, R43, UR4, RZ, 0x30, !PT ;  /* 0x000000042b0c7c12 */ /* 0x000fe4000f8e30ff */
[----:B------:R-:W-:Y:S02]  /*8390*/  LOP3.LUT R11, R44, UR4, RZ, 0x30, !PT ;  /* 0x000000042c0b7c12 */ /* 0x000fe4000f8e30ff */
[----:B------:R-:W-:Y:S02]  /*83a0*/  LOP3.LUT R10, R45, UR4, RZ, 0x30, !PT ;  /* 0x000000042d0a7c12 */ /* 0x000fe4000f8e30ff */
[----:B------:R-:W-:-:S02]  /*83b0*/  LOP3.LUT R9, R46, UR4, RZ, 0x30, !PT ;  /* 0x000000042e097c12 */ /* 0x000fc4000f8e30ff */
[----:B------:R-:W-:Y:S02]  /*83c0*/  LOP3.LUT R8, R47, UR4, RZ, 0x30, !PT ;  /* 0x000000042f087c12 */ /* 0x000fe4000f8e30ff */
[----:B------:R-:W-:Y:S02]  /*83d0*/  LOP3.LUT R7, R48, UR4, RZ, 0x30, !PT ;  /* 0x0000000430077c12 */ /* 0x000fe4000f8e30ff */
[----:B------:R-:W-:Y:S02]  /*83e0*/  LOP3.LUT R6, R49, UR4, RZ, 0x30, !PT ;  /* 0x0000000431067c12 */ /* 0x000fe4000f8e30ff */
[----:B------:R-:W-:Y:S01]  /*83f0*/  LOP3.LUT R0, R50, UR4, RZ, 0x30, !PT ;  /* 0x0000000432007c12 */ /* 0x000fe2000f8e30ff */
[----:B------:R-:W-:Y:S06]  /*8400*/  @P0 BRA `(.L_x_112) ;  /* 0x0000000000640947 */ /* 0x000fec0003800000 */
[----:B------:R-:W0:Y:S01]  /*8410*/  LDCU.64 UR4, c[0x0][0x3b8] ;  /* 0x00007700ff0477ac */ /* 0x000e220008000a00 */
[----:B------:R-:W-:Y:S01]  /*8420*/  IMAD R5, R42, 0x1980, RZ ;  /* 0x000019802a057824 */ /* 0x000fe200078e02ff */
[----:B------:R-:W-:-:S04]  /*8430*/  LOP3.LUT R2, R41, 0x1f, R3, 0xf8, !PT ;  /* 0x0000001f29027812 */ /* 0x000fc800078ef803 */
[----:B------:R-:W-:-:S04]  /*8440*/  IADD3 R3, P1, PT, R5, R2, RZ ;  /* 0x0000000205037210 */ /* 0x000fc80007f3e0ff */
[----:B------:R-:W-:Y:S02]  /*8450*/  LEA.HI.X.SX32 R4, R5, RZ, 0x1, P1 ;  /* 0x000000ff05047211 */ /* 0x000fe400008f0eff */
[----:B0-----:R-:W-:-:S04]  /*8460*/  LEA R2, P1, R3, UR4, 0x2 ;  /* 0x0000000403027c11 */ /* 0x001fc8000f8210ff */
        /* <DEDUP_REMOVED lines=19> */
.L_x_112:
[----:B------:R-:W-:Y:S01]  /*85a0*/  IMAD.IADD R60, R23, 0x1, -R54 ;  /* 0x00000001173c7824 */ /* 0x000fe200078e0a36 */
[----:B------:R-:W0:Y:S01]  /*85b0*/  LDCU.64 UR4, c[0x0][0x3b8] ;  /* 0x00007700ff0477ac */ /* 0x000e220008000a00 */
[----:B------:R-:W-:-:S03]  /*85c0*/  VIADD R3, R57, 0x20 ;  /* 0x0000002039037836 */ /* 0x000fc60000000000 */
[-C--:B------:R-:W-:Y:S02]  /*85d0*/  ISETP.GE.AND P2, PT, R57, R60.reuse, PT ;  /* 0x0000003c3900720c */ /* 0x080fe40003f46270 */
[----:B------:R-:W-:Y:S01]  /*85e0*/  ISETP.GE.AND P1, PT, R3, R60, PT ;  /* 0x0000003c0300720c */ /* 0x000fe20003f26270 */
[----:B------:R-:W-:-:S05]  /*85f0*/  VIADD R3, R57, 0x40 ;  /* 0x0000004039037836 */ /* 0x000fca0000000000 */
[----:B------:R-:W-:Y:S01]  /*8600*/  ISETP.GE.AND P5, PT, R3, R60, PT ;  /* 0x0000003c0300720c */ /* 0x000fe20003fa6270 */
[----:B------:R-:W-:-:S05]  /*8610*/  VIADD R3, R57, 0x60 ;  /* 0x0000006039037836 */ /* 0x000fca0000000000 */
[----:B------:R-:W-:Y:S01]  /*8620*/  ISETP.GE.AND P4, PT, R3, R60, PT ;  /* 0x0000003c0300720c */ /* 0x000fe20003f86270 */
[----:B------:R-:W-:Y:S01]  /*8630*/  VIADD R3, R57, 0x80 ;  /* 0x0000008039037836 */ /* 0x000fe20000000000 */
[----:B0-----:R-:W-:Y:S01]  /*8640*/  IADD3 R2, P6, PT, R5, UR4, RZ ;  /* 0x0000000405027c10 */ /* 0x001fe2000ffde0ff */
[----:B------:R-:W-:-:S03]  /*8650*/  VIADD R5, R57, 0xa0 ;  /* 0x000000a039057836 */ /* 0x000fc60000000000 */
[-C--:B------:R-:W-:Y:S02]  /*8660*/  ISETP.GE.AND P3, PT, R3, R60.reuse, PT ;  /* 0x0000003c0300720c */ /* 0x080fe40003f66270 */
[----:B------:R-:W-:Y:S02]  /*8670*/  IADD3.X R3, PT, PT, R4, UR5, RZ, P6, !PT ;  /* 0x0000000504037c10 */ /* 0x000fe4000b7fe4ff */
[-C--:B------:R-:W-:Y:S01]  /*8680*/  ISETP.GE.AND P6, PT, R5, R60.reuse, PT ;  /* 0x0000003c0500720c */ /* 0x080fe20003fc6270 */
[----:B------:R-:W-:Y:S02]  /*8690*/  VIADD R5, R57, 0xc0 ;  /* 0x000000c039057836 */ /* 0x000fe40000000000 */
[----:B------:R-:W5:Y:S03]  /*86a0*/  @!P2 LDG.E R41, desc[UR6][R2.64] ;  /* 0x000000060229a981 */ /* 0x000f66000c1e1900 */
[-C--:B------:R-:W-:Y:S01]  /*86b0*/  ISETP.GE.AND P2, PT, R5, R60.reuse, PT ;  /* 0x0000003c0500720c */ /* 0x080fe20003f46270 */
[----:B------:R-:W-:Y:S01]  /*86c0*/  VIADD R5, R57, 0xe0 ;  /* 0x000000e039057836 */ /* 0x000fe20000000000 */
[----:B------:R-:W5:Y:S04]  /*86d0*/  @!P1 LDG.E R44, desc[UR6][R2.64+0x80] ;  /* 0x00008006022c9981 */ /* 0x000f68000c1e1900 */
[----:B------:R-:W-:Y:S01]  /*86e0*/  ISETP.GE.AND P1, PT, R5, R60, PT ;  /* 0x0000003c0500720c */ /* 0x000fe20003f26270 */
[----:B------:R-:W-:Y:S01]  /*86f0*/  VIADD R59, R57, 0x100 ;  /* 0x00000100393b7836 */ /* 0x000fe20000000000 */
[----:B------:R-:W5:Y:S04]  /*8700*/  @!P5 LDG.E R43, desc[UR6][R2.64+0x100] ;  /* 0x00010006022bd981 */ /* 0x000f68000c1e1900 */
[----:B------:R-:W5:Y:S04]  /*8710*/  @!P4 LDG.E R46, desc[UR6][R2.64+0x180] ;  /* 0x00018006022ec981 */ /* 0x000f68000c1e1900 */
[----:B------:R-:W5:Y:S03]  /*8720*/  @!P2 LDG.E R47, desc[UR6][R2.64+0x300] ;  /* 0x00030006022fa981 */ /* 0x000f66000c1e1900 */
[C---:B------:R-:W-:Y:S01]  /*8730*/  @!P1 IADD3 R5, P2, PT, R54.reuse, R57, RZ ;  /* 0x0000003936059210 */ /* 0x040fe20007f5e0ff */
[----:B------:R-:W5:Y:S03]  /*8740*/  @!P3 LDG.E R45, desc[UR6][R2.64+0x200] ;  /* 0x00020006022db981 */ /* 0x000f66000c1e1900 */
[----:B------:R-:W-:Y:S01]  /*8750*/  @!P1 LEA.HI.X.SX32 R62, R54, RZ, 0x1, P2 ;  /* 0x000000ff363e9211 */ /* 0x000fe200010f0eff */
[----:B------:R0:W5:Y:S01]  /*8760*/  @!P6 LDG.E R48, desc[UR6][R2.64+0x280] ;  /* 0x000280060230e981 */ /* 0x000162000c1e1900 */
[----:B------:R-:W-:-:S04]  /*8770*/  @!P1 LEA R4, P2, R5, UR4, 0x2 ;  /* 0x0000000405049c11 */ /* 0x000fc8000f8410ff */
[----:B------:R-:W-:-:S05]  /*8780*/  @!P1 LEA.HI.X R5, R5, UR5, R62, 0x2, P2 ;  /* 0x0000000505059c11 */ /* 0x000fca00090f143e */
[----:B------:R1:W5:Y:S01]  /*8790*/  @!P1 LDG.E R50, desc[UR6][R4.64+0x380] ;  /* 0x0003800604329981 */ /* 0x000362000c1e1900 */
[----:B------:R-:W-:-:S13]  /*87a0*/  ISETP.GE.AND P1, PT, R59, R60, PT ;  /* 0x0000003c3b00720c */ /* 0x000fda0003f26270 */
[----:B------:R-:W-:-:S04]  /*87b0*/  @!P1 IADD3 R59, P2, PT, R54, R57, RZ ;  /* 0x00000039363b9210 */ /* 0x000fc80007f5e0ff */
[----:B------:R-:W-:Y:S02]  /*87c0*/  @!P1 LEA.HI.X.SX32 R62, R54, RZ, 0x1, P2 ;  /* 0x000000ff363e9211 */ /* 0x000fe400010f0eff */
[----:B0-----:R-:W-:-:S04]  /*87d0*/  @!P1 LEA R2, P2, R59, UR4, 0x2 ;  /* 0x000000043b029c11 */ /* 0x001fc8000f8410ff */
[----:B------:R-:W-:Y:S01]  /*87e0*/  @!P1 LEA.HI.X R3, R59, UR5, R62, 0x2, P2 ;  /* 0x000000053b039c11 */ /* 0x000fe200090f143e */
[----:B------:R-:W-:-:S04]  /*87f0*/  VIADD R59, R57, 0x120 ;  /* 0x00000120393b7836 */ /* 0x000fc80000000000 */
[----:B------:R0:W5:Y:S01]  /*8800*/  @!P1 LDG.E R49, desc[UR6][R2.64+0x400] ;  /* 0x0004000602319981 */ /* 0x000162000c1e1900 */
[----:B------:R-:W-:-:S13]  /*8810*/  ISETP.GE.AND P1, PT, R59, R60, PT ;  /* 0x0000003c3b00720c */ /* 0x000fda0003f26270 */
[----:B------:R-:W-:-:S04]  /*8820*/  @!P1 IADD3 R59, P2, PT, R54, R57, RZ ;  /* 0x00000039363b9210 */ /* 0x000fc80007f5e0ff */
[----:B------:R-:W-:Y:S02]  /*8830*/  @!P1 LEA.HI.X.SX32 R62, R54, RZ, 0x1, P2 ;  /* 0x000000ff363e9211 */ /* 0x000fe400010f0eff */
[----:B-1----:R-:W-:-:S04]  /*8840*/  @!P1 LEA R4, P2, R59, UR4, 0x2 ;  /* 0x000000043b049c11 */ /* 0x002fc8000f8410ff */
[----:B------:R-:W-:Y:S01]  /*8850*/  @!P1 LEA.HI.X R5, R59, UR5, R62, 0x2, P2 ;  /* 0x000000053b059c11 */ /* 0x000fe200090f143e */
[----:B------:R-:W-:-:S04]  /*8860*/  VIADD R59, R57, 0x140 ;  /* 0x00000140393b7836 */ /* 0x000fc80000000000 */
        /* <DEDUP_REMOVED lines=9> */
[----:B------:R-:W-:-:S05]  /*8900*/  @!P1 IMAD R62, R42, 0x1980, RZ ;  /* 0x000019802a3e9824 */ /* 0x000fca00078e02ff */
[----:B-1----:R-:W-:-:S04]  /*8910*/  @!P1 IADD3 R5, P2, PT, R62, R57, RZ ;  /* 0x000000393e059210 */ /* 0x002fc80007f5e0ff */
[----:B------:R-:W-:Y:S02]  /*8920*/  @!P1 LEA.HI.X.SX32 R62, R62, RZ, 0x1, P2 ;  /* 0x000000ff3e3e9211 */ /* 0x000fe400010f0eff */
[----:B------:R-:W-:Y:S01]  /*8930*/  @!P1 LEA R4, P2, R5, UR4, 0x2 ;  /* 0x0000000405049c11 */ /* 0x000fe2000f8410ff */
[----:B------:R-:W-:-:S03]  /*8940*/  VIADD R59, R57, 0x180 ;  /* 0x00000180393b7836 */ /* 0x000fc60000000000 */
[----:B------:R-:W-:-:S05]  /*8950*/  @!P1 LEA.HI.X R5, R5, UR5, R62, 0x2, P2 ;  /* 0x0000000505059c11 */ /* 0x000fca00090f143e */
[----:B------:R1:W5:Y:S01]  /*8960*/  @!P1 LDG.E R56, desc[UR6][R4.64+0x580] ;  /* 0x0005800604389981 */ /* 0x000362000c1e1900 */
[----:B------:R-:W-:-:S13]  /*8970*/  ISETP.GE.AND P1, PT, R59, R60, PT ;  /* 0x0000003c3b00720c */ /* 0x000fda0003f26270 */
[----:B0-----:R-:W-:-:S05]  /*8980*/  @!P1 IMAD R2, R42, 0x1980, RZ ;  /* 0x000019802a029824 */ /* 0x001fca00078e02ff */
[----:B------:R-:W-:-:S04]  /*8990*/  @!P1 IADD3 R3, P2, PT, R2, R57, RZ ;  /* 0x0000003902039210 */ /* 0x000fc80007f5e0ff */
[----:B------:R-:W-:Y:S02]  /*89a0*/  @!P1 LEA.HI.X.SX32 R62, R2, RZ, 0x1, P2 ;  /* 0x000000ff023e9211 */ /* 0x000fe400010f0eff */
[----:B------:R-:W-:Y:S01]  /*89b0*/  @!P1 LEA R2, P2, R3, UR4, 0x2 ;  /* 0x0000000403029c11 */ /* 0x000fe2000f8410ff */
[----:B------:R-:W-:-:S03]  /*89c0*/  VIADD R59, R57, 0x1a0 ;  /* 0x000001a0393b7836 */ /* 0x000fc60000000000 */
[----:B------:R-:W-:-:S05]  /*89d0*/  @!P1 LEA.HI.X R3, R3, UR5, R62, 0x2, P2 ;  /* 0x0000000503039c11 */ /* 0x000fca00090f143e */
[----:B------:R0:W5:Y:S01]  /*89e0*/  @!P1 LDG.E R53, desc[UR6][R2.64+0x600] ;  /* 0x0006000602359981 */ /* 0x000162000c1e1900 */
[----:B------:R-:W-:-:S13]  /*89f0*/  ISETP.GE.AND P1, PT, R59, R60, PT ;  /* 0x0000003c3b00720c */ /* 0x000fda0003f26270 */
[----:B-1----:R-:W-:-:S05]  /*8a00*/  @!P1 IMAD R4, R42, 0x1980, RZ ;  /* 0x000019802a049824 */ /* 0x002fca00078e02ff */
[----:B------:R-:W-:-:S04]  /*8a10*/  @!P1 IADD3 R5, P2, PT, R4, R57, RZ ;  /* 0x0000003904059210 */ /* 0x000fc80007f5e0ff */
[----:B------:R-:W-:Y:S02]  /*8a20*/  @!P1 LEA.HI.X.SX32 R62, R4, RZ, 0x1, P2 ;  /* 0x000000ff043e9211 */ /* 0x000fe400010f0eff */
[----:B------:R-:W-:Y:S01]  /*8a30*/  @!P1 LEA R4, P2, R5, UR4, 0x2 ;  /* 0x0000000405049c11 */ /* 0x000fe2000f8410ff */
[----:B------:R-:W-:-:S03]  /*8a40*/  VIADD R59, R57, 0x1c0 ;  /* 0x000001c0393b7836 */ /* 0x000fc60000000000 */
[----:B------:R-:W-:-:S05]  /*8a50*/  @!P1 LEA.HI.X R5, R5, UR5, R62, 0x2, P2 ;  /* 0x0000000505059c11 */ /* 0x000fca00090f143e */
[----:B------:R1:W5:Y:S01]  /*8a60*/  @!P1 LDG.E R54, desc[UR6][R4.64+0x680] ;  /* 0x0006800604369981 */ /* 0x000362000c1e1900 */
[----:B------:R-:W-:Y:S01]  /*8a70*/  ISETP.GE.AND P1, PT, R59, R60, PT ;  /* 0x0000003c3b00720c */ /* 0x000fe20003f26270 */
[----:B------:R-:W-:-:S05]  /*8a80*/  VIADD R59, R57, 0x200 ;  /* 0x00000200393b7836 */ /* 0x000fca0000000000 */
[----:B------:R-:W-:-:S07]  /*8a90*/  ISETP.GE.AND P3, PT, R59, R60, PT ;  /* 0x0000003c3b00720c */ /* 0x000fce0003f66270 */
[----:B0-----:R-:W-:-:S05]  /*8aa0*/  @!P1 IMAD R2, R42, 0x1980, RZ ;  /* 0x000019802a029824 */ /* 0x001fca00078e02ff */
[C---:B------:R-:W-:Y:S01]  /*8ab0*/  @!P1 IADD3 R3, P2, PT, R2.reuse, R57, RZ ;  /* 0x0000003902039210 */ /* 0x040fe20007f5e0ff */
[----:B------:R-:W0:Y:S03]  /*8ac0*/  @!P3 S2R R59, SR_TID.X ;  /* 0x00000000003bb919 */ /* 0x000e260000002100 */
[----:B------:R-:W-:Y:S02]  /*8ad0*/  @!P1 LEA.HI.X.SX32 R62, R2, RZ, 0x1, P2 ;  /* 0x000000ff023e9211 */ /* 0x000fe400010f0eff */
[----:B------:R-:W-:Y:S01]  /*8ae0*/  @!P1 LEA R2, P2, R3, UR4, 0x2 ;  /* 0x0000000403029c11 */ /* 0x000fe2000f8410ff */
[----:B-1----:R-:W-:-:S03]  /*8af0*/  VIADD R5, R57, 0x1e0 ;  /* 0x000001e039057836 */ /* 0x002fc60000000000 */
[----:B------:R-:W-:-:S05]  /*8b00*/  @!P1 LEA.HI.X R3, R3, UR5, R62, 0x2, P2 ;  /* 0x0000000503039c11 */ /* 0x000fca00090f143e */
[----:B------:R0:W5:Y:S01]  /*8b10*/  @!P1 LDG.E R51, desc[UR6][R2.64+0x700] ;  /* 0x0007000602339981 */ /* 0x000162000c1e1900 */
[----:B------:R-:W-:-:S13]  /*8b20*/  ISETP.GE.AND P1, PT, R5, R60, PT ;  /* 0x0000003c0500720c */ /* 0x000fda0003f26270 */
[----:B------:R-:W-:-:S05]  /*8b30*/  @!P1 IMAD R4, R42, 0x1980, RZ ;  /* 0x000019802a049824 */ /* 0x000fca00078e02ff */
[C---:B------:R-:W-:Y:S02]  /*8b40*/  @!P1 IADD3 R5, P2, PT, R4.reuse, R57, RZ ;  /* 0x0000003904059210 */ /* 0x040fe40007f5e0ff */
[----:B0-----:R-:W-:Y:S02]  /*8b50*/  @!P3 LOP3.LUT R2, R59, 0x3e0, RZ, 0xc0, !PT ;  /* 0x000003e03b02b812 */ /* 0x001fe400078ec0ff */
[----:B------:R-:W-:Y:S02]  /*8b60*/  @!P1 LEA.HI.X.SX32 R60, R4, RZ, 0x1, P2 ;  /* 0x000000ff043c9211 */ /* 0x000fe400010f0eff */
[----:B------:R-:W-:Y:S02]  /*8b70*/  @!P1 LEA R4, P2, R5, UR4, 0x2 ;  /* 0x0000000405049c11 */ /* 0x000fe4000f8410ff */
[----:B------:R-:W-:Y:S01]  /*8b80*/  @!P3 LOP3.LUT R59, R59, 0x1f, RZ, 0xc0, !PT ;  /* 0x0000001f3b3bb812 */ /* 0x000fe200078ec0ff */
[----:B------:R-:W-:Y:S01]  /*8b90*/  @!P3 IMAD R3, R42, 0x1980, RZ ;  /* 0x000019802a03b824 */ /* 0x000fe200078e02ff */
[----:B------:R-:W-:-:S03]  /*8ba0*/  @!P1 LEA.HI.X R5, R5, UR5, R60, 0x2, P2 ;  /* 0x0000000505059c11 */ /* 0x000fc600090f143c */
[----:B------:R-:W-:Y:S02]  /*8bb0*/  @!P3 IMAD R2, R2, 0x11, R59 ;  /* 0x000000110202b824 */ /* 0x000fe400078e023b */
[----:B------:R1:W5:Y:S03]  /*8bc0*/  @!P1 LDG.E R58, desc[UR6][R4.64+0x780] ;  /* 0x00078006043a9981 */ /* 0x000366000c1e1900 */
[----:B------:R-:W-:-:S04]  /*8bd0*/  @!P3 IADD3 R59, P1, PT, R3, R2, RZ ;  /* 0x00000002033bb210 */ /* 0x000fc80007f3e0ff */
[----:B------:R-:W-:Y:S02]  /*8be0*/  @!P3 LEA.HI.X.SX32 R60, R3, RZ, 0x1, P1 ;  /* 0x000000ff033cb211 */ /* 0x000fe400008f0eff */
[----:B------:R-:W-:-:S04]  /*8bf0*/  @!P3 LEA R2, P1, R59, UR4, 0x2 ;  /* 0x000000043b02bc11 */ /* 0x000fc8000f8210ff */
[----:B------:R-:W-:-:S05]  /*8c00*/  @!P3 LEA.HI.X R3, R59, UR5, R60, 0x2, P1 ;  /* 0x000000053b03bc11 */ /* 0x000fca00088f143c */
[----:B------:R1:W5:Y:S04]  /*8c10*/  @!P3 LDG.E R57, desc[UR6][R2.64+0x800] ;  /* 0x000800060239b981 */ /* 0x000368000c1e1900 */
.L_x_113:
[----:B------:R-:W-:Y:S08]  /*8c20*/  BAR.SYNC.DEFER_BLOCKING 0x0 ;  /* 0x0000000000007b1d */ /* 0x000ff00000010000 */
[----:B------:R-:W2:Y:S01]  /*8c30*/  S2UR UR5, SR_CgaCtaId ;  /* 0x00000000000579c3 */ /* 0x000ea20000008800 */
[----:B------:R-:W-:Y:S01]  /*8c40*/  UMOV UR4, 0x400 ;  /* 0x0000040000047882 */ /* 0x000fe20000000000 */
[----:B01----:R-:W0:Y:S01]  /*8c50*/  S2R R2, SR_TID.X ;  /* 0x0000000000027919 */ /* 0x003e220000002100 */
[----:B-----5:R1:W-:Y:S04]  /*8c60*/  STS [R40+-0x4], R41 ;  /* 0xfffffc2928007388 */ /* 0x0203e80000000800 */
[----:B------:R1:W-:Y:S01]  /*8c70*/  STS [R39+-0x4], R44 ;  /* 0xfffffc2c27007388 */ /* 0x0003e20000000800 */
[----:B--2---:R-:W-:-:S03]  /*8c80*/  ULEA UR4, UR5, UR4, 0x18 ;  /* 0x0000000405047291 */ /* 0x004fc6000f8ec0ff */
[----:B------:R1:W-:Y:S04]  /*8c90*/  STS [R38+-0x4], R43 ;  /* 0xfffffc2b26007388 */ /* 0x0003e80000000800 */
        /* <DEDUP_REMOVED lines=13> */
[----:B------:R1:W-:Y:S01]  /*8d70*/  STS [R24+-0x4], R57 ;  /* 0xfffffc3918007388 */ /* 0x0003e20000000800 */
[----:B------:R-:W-:Y:S06]  /*8d80*/  BAR.SYNC.DEFER_BLOCKING 0x0 ;  /* 0x0000000000007b1d */ /* 0x000fec0000010000 */
[----:B0-----:R-:W-:Y:S05]  /*8d90*/  @P0 BRA `(.L_x_114) ;  /* 0x00000008006c0947 */ /* 0x001fea0003800000 */
[----:B------:R-:W-:Y:S01]  /*8da0*/  LEA R21, R21, UR4, 0x3 ;  /* 0x0000000415157c11 */ /* 0x000fe2000f8e18ff */
[----:B------:R-:W-:Y:S01]  /*8db0*/  LDS R3, [R22] ;  /* 0x0000000016037984 */ /* 0x000fe20000000800 */
[----:B------:R-:W0:Y:S01]  /*8dc0*/  LDCU.64 UR8, c[0x0][0x3b0] ;  /* 0x00007600ff0877ac */ /* 0x000e220008000a00 */
[----:B-1----:R-:W-:Y:S02]  /*8dd0*/  LEA R26, R20, UR4, 0x3 ;  /* 0x00000004141a7c11 */ /* 0x002fe4000f8e18ff */
[----:B------:R-:W1:Y:S01]  /*8de0*/  LDS.64 R4, [R21+0x6600] ;  /* 0x0066000015047984 */ /* 0x000e620000000a00 */
[----:B------:R-:W-:Y:S02]  /*8df0*/  LEA R19, R19, UR4, 0x3 ;  /* 0x0000000413137c11 */ /* 0x000fe4000f8e18ff */
[----:B------:R-:W-:Y:S02]  /*8e00*/  LEA R17, R17, UR4, 0x3 ;  /* 0x0000000411117c11 */ /* 0x000fe4000f8e18ff */
[----:B------:R-:W-:-:S02]  /*8e10*/  LEA R15, R15, UR4, 0x3 ;  /* 0x000000040f0f7c11 */ /* 0x000fc4000f8e18ff */
[----:B------:R-:W-:Y:S02]  /*8e20*/  LEA R13, R13, UR4, 0x3 ;  /* 0x000000040d0d7c11 */ /* 0x000fe4000f8e18ff */
[----:B------:R-:W-:Y:S02]  /*8e30*/  LEA R11, R11, UR4, 0x3 ;  /* 0x000000040b0b7c11 */ /* 0x000fe4000f8e18ff */
[----:B------:R-:W-:Y:S02]  /*8e40*/  LEA R9, R9, UR4, 0x3 ;  /* 0x0000000409097c11 */ /* 0x000fe4000f8e18ff */
[----:B------:R-:W-:Y:S02]  /*8e50*/  LEA R7, R7, UR4, 0x3 ;  /* 0x0000000407077c11 */ /* 0x000fe4000f8e18ff */
[----:B-1----:R-:W-:-:S05]  /*8e60*/  IADD3 R4, P0, PT, R4, R2, RZ ;  /* 0x0000000204047210 */ /* 0x002fca0007f1e0ff */
[----:B------:R-:W-:Y:S01]  /*8e70*/  IMAD.X R5, RZ, RZ, R5, P0 ;  /* 0x000000ffff057224 */ /* 0x000fe200000e0605 */
[----:B0-----:R-:W-:-:S04]  /*8e80*/  LEA R24, P0, R4, UR8, 0x2 ;  /* 0x0000000804187c11 */ /* 0x001fc8000f8010ff */
[----:B------:R-:W-:-:S05]  /*8e90*/  LEA.HI.X R25, R4, UR9, R5, 0x2, P0 ;  /* 0x0000000904197c11 */ /* 0x000fca00080f1405 */
[----:B------:R-:W-:Y:S01]  /*8ea0*/  STG.E desc[UR6][R24.64], R3 ;  /* 0x0000000318007986 */ /* 0x000fe2000c101906 */
[----:B------:R-:W-:-:S03]  /*8eb0*/  NOP ;  /* 0x0000000000007918 */ /* 0x000fc60000000000 */
[----:B------:R0:W1:Y:S04]  /*8ec0*/  LDS.64 R4, [R26+0x6600] ;  /* 0x006600001a047984 */ /* 0x0000680000000a00 */
[----:B------:R-:W2:Y:S01]  /*8ed0*/  LDS R23, [R22+0x600] ;  /* 0x0006000016177984 */ /* 0x000ea20000000800 */
[----:B0-----:R-:W-:Y:S02]  /*8ee0*/  LEA R26, R18, UR4, 0x3 ;  /* 0x00000004121a7c11 */ /* 0x001fe4000f8e18ff */
[----:B-1----:R-:W-:-:S05]  /*8ef0*/  IADD3 R4, P0, PT, R4, R2, RZ ;  /* 0x0000000204047210 */ /* 0x002fca0007f1e0ff */
[----:B------:R-:W-:Y:S01]  /*8f00*/  IMAD.X R5, RZ, RZ, R5, P0 ;  /* 0x000000ffff057224 */ /* 0x000fe200000e0605 */
[----:B------:R-:W-:-:S04]  /*8f10*/  LEA R20, P0, R4, UR8, 0x2 ;  /* 0x0000000804147c11 */ /* 0x000fc8000f8010ff */
[----:B------:R-:W-:-:S05]  /*8f20*/  LEA.HI.X R21, R4, UR9, R5, 0x2, P0 ;  /* 0x0000000904157c11 */ /* 0x000fca00080f1405 */
[----:B--2---:R-:W-:Y:S01]  /*8f30*/  STG.E desc[UR6][R20.64+0x600], R23 ;  /* 0x0006001714007986 */ /* 0x004fe2000c101906 */
[----:B------:R-:W-:-:S03]  /*8f40*/  NOP ;  /* 0x0000000000007918 */ /* 0x000fc60000000000 */
[----:B------:R-:W0:Y:S04]  /*8f50*/  LDS.64 R4, [R19+0x6600] ;  /* 0x0066000013047984 */ /* 0x000e280000000a00 */
[----:B------:R-:W1:Y:S01]  /*8f60*/  LDS R3, [R22+0xc00] ;  /* 0x000c000016037984 */ /* 0x000e620000000800 */
[----:B0-----:R-:W-:-:S05]  /*8f70*/  IADD3 R4, P0, PT, R4, R2, RZ ;  /* 0x0000000204047210 */ /* 0x001fca0007f1e0ff */
[----:B------:R-:W-:Y:S01]  /*8f80*/  IMAD.X R5, RZ, RZ, R5, P0 ;  /* 0x000000ffff057224 */ /* 0x000fe200000e0605 */
[----:B------:R-:W-:-:S04]  /*8f90*/  LEA R24, P0, R4, UR8, 0x2 ;  /* 0x0000000804187c11 */ /* 0x000fc8000f8010ff */
[----:B------:R-:W-:-:S05]  /*8fa0*/  LEA.HI.X R25, R4, UR9, R5, 0x2, P0 ;  /* 0x0000000904197c11 */ /* 0x000fca00080f1405 */
[----:B-1----:R0:W-:Y:S01]  /*8fb0*/  STG.E desc[UR6][R24.64+0xc00], R3 ;  /* 0x000c000318007986 */ /* 0x0021e2000c101906 */
[----:B------:R-:W-:-:S03]  /*8fc0*/  NOP ;  /* 0x0000000000007918 */ /* 0x000fc60000000000 */
[----:B------:R-:W1:Y:S04]  /*8fd0*/  LDS.64 R4, [R26+0x6600] ;  /* 0x006600001a047984 */ /* 0x000e680000000a00 */
        /* <DEDUP_REMOVED lines=99> */
[----:B-1----:R-:W-:Y:S01]  /*9610*/  STG.E desc[UR6][R10.64+0x5400], R3 ;  /* 0x005400030a007986 */ /* 0x002fe2000c101906 */
[----:B------:R-:W-:-:S03]  /*9620*/  NOP ;  /* 0x0000000000007918 */ /* 0x000fc60000000000 */
[----:B------:R-:W0:Y:S04]  /*9630*/  LDS.64 R4, [R12+0x6600] ;  /* 0x006600000c047984 */ /* 0x000e280000000a00 */
[----:B------:R-:W1:Y:S01]  /*9640*/  LDS R9, [R22+0x5a00] ;  /* 0x005a000016097984 */ /* 0x000e620000000800 */
[----:B0-----:R-:W-:-:S05]  /*9650*/  IADD3 R4, P0, PT, R4, R2, RZ ;  /* 0x0000000204047210 */ /* 0x001fca0007f1e0ff */
[----:B------:R-:W-:Y:S01]  /*9660*/  IMAD.X R5, RZ, RZ, R5, P0 ;  /* 0x000000ffff057224 */ /* 0x000fe200000e0605 */
[----:B------:R-:W-:-:S04]  /*9670*/  LEA R6, P0, R4, UR8, 0x2 ;  /* 0x0000000804067c11 */ /* 0x000fc8000f8010ff */
[----:B------:R-:W-:Y:S02]  /*9680*/  LEA.HI.X R7, R4, UR9, R5, 0x2, P0 ;  /* 0x0000000904077c11 */ /* 0x000fe400080f1405 */
[----:B------:R-:W-:-:S03]  /*9690*/  LEA R4, R0, UR4, 0x3 ;  /* 0x0000000400047c11 */ /* 0x000fc6000f8e18ff */
[----:B-1----:R-:W-:Y:S01]  /*96a0*/  STG.E desc[UR6][R6.64+0x5a00], R9 ;  /* 0x005a000906007986 */ /* 0x002fe2000c101906 */
        /* <DEDUP_REMOVED lines=8> */
[----:B------:R-:W-:Y:S01]  /*9730*/  NOP ;  /* 0x0000000000007918 */ /* 0x000fe20000000000 */
[----:B------:R-:W-:Y:S05]  /*9740*/  EXIT ;  /* 0x000000000000794d */ /* 0x000fea0003800000 */
.L_x_114:
[----:B------:R-:W-:Y:S01]  /*9750*/  LEA R21, R21, UR4, 0x3 ;  /* 0x0000000415157c11 */ /* 0x000fe2000f8e18ff */
[----:B------:R-:W-:Y:S01]  /*9760*/  IMAD R23, R42, -0x1980, R23 ;  /* 0xffffe6802a177824 */ /* 0x000fe200078e0217 */
[----:B-1----:R-:W-:Y:S01]  /*9770*/  LEA R26, R20, UR4, 0x3 ;  /* 0x00000004141a7c11 */ /* 0x002fe2000f8e18ff */
[C---:B------:R-:W-:Y:S01]  /*9780*/  VIADD R20, R2.reuse, 0x180 ;  /* 0x0000018002147836 */ /* 0x040fe20000000000 */
[----:B------:R-:W-:Y:S01]  /*9790*/  LEA R19, R19, UR4, 0x3 ;  /* 0x0000000413137c11 */ /* 0x000fe2000f8e18ff */
[----:B------:R-:W0:Y:S01]  /*97a0*/  LDS.64 R4, [R21+0x6600] ;  /* 0x0066000015047984 */ /* 0x000e220000000a00 */
[----:B------:R-:W-:Y:S02]  /*97b0*/  ISETP.GE.AND P1, PT, R2, R23, PT ;  /* 0x000000170200720c */ /* 0x000fe40003f26270 */
[----:B------:R-:W-:Y:S02]  /*97c0*/  LEA R17, R17, UR4, 0x3 ;  /* 0x0000000411117c11 */ /* 0x000fe4000f8e18ff */
[----:B------:R-:W-:-:S02]  /*97d0*/  LEA R15, R15, UR4, 0x3 ;  /* 0x000000040f0f7c11 */ /* 0x000fc4000f8e18ff */
[----:B------:R-:W-:Y:S02]  /*97e0*/  LEA R13, R13, UR4, 0x3 ;  /* 0x000000040d0d7c11 */ /* 0x000fe4000f8e18ff */
[----:B------:R-:W-:Y:S02]  /*97f0*/  LEA R11, R11, UR4, 0x3 ;  /* 0x000000040b0b7c11 */ /* 0x000fe4000f8e18ff */
[----:B------:R-:W-:Y:S02]  /*9800*/  LEA R9, R9, UR4, 0x3 ;  /* 0x0000000409097c11 */ /* 0x000fe4000f8e18ff */
[----:B------:R-:W-:Y:S01]  /*9810*/  LEA R7, R7, UR4, 0x3 ;  /* 0x0000000407077c11 */ /* 0x000fe2000f8e18ff */
[----:B------:R-:W1:Y:S01]  /*9820*/  @!P1 LDS R3, [R22] ;  /* 0x0000000016039984 */ /* 0x000e620000000800 */
[----:B------:R-:W2:Y:S01]  /*9830*/  @!P1 LDC.64 R24, c[0x0][0x3b0] ;  /* 0x0000ec00ff189b82 */ /* 0x000ea20000000a00 */
[----:B0-----:R-:W-:-:S05]  /*9840*/  @!P1 IADD3 R4, P0, PT, R4, R2, RZ ;  /* 0x0000000204049210 */ /* 0x001fca0007f1e0ff */
[----:B------:R-:W-:Y:S01]  /*9850*/  @!P1 IMAD.X R5, RZ, RZ, R5, P0 ;  /* 0x000000ffff059224 */ /* 0x000fe200000e0605 */
[----:B--2---:R-:W-:-:S04]  /*9860*/  @!P1 LEA R24, P0, R4, R24, 0x2 ;  /* 0x0000001804189211 */ /* 0x004fc800078010ff */
[----:B------:R-:W-:-:S05]  /*9870*/  @!P1 LEA.HI.X R25, R4, R25, R5, 0x2, P0 ;  /* 0x0000001904199211 */ /* 0x000fca00000f1405 */
[----:B-1----:R0:W-:Y:S01]  /*9880*/  @!P1 STG.E desc[UR6][R24.64], R3 ;  /* 0x0000000318009986 */ /* 0x0021e2000c101906 */
[----:B------:R-:W-:-:S03]  /*9890*/  NOP ;  /* 0x0000000000007918 */ /* 0x000fc60000000000 */
[----:B------:R1:W2:Y:S01]  /*98a0*/  LDS.64 R4, [R26+0x6600] ;  /* 0x006600001a047984 */ /* 0x0002a20000000a00 */
[----:B------:R-:W-:Y:S01]  /*98b0*/  ISETP.GE.AND P1, PT, R20, R23, PT ;  /* 0x000000171400720c */ /* 0x000fe20003f26270 */
[----:B0-----:R-:W-:Y:S01]  /*98c0*/  VIADD R24, R2, 0x300 ;  /* 0x0000030002187836 */ /* 0x001fe20000000000 */
[----:B-1----:R-:W-:Y:S01]  /*98d0*/  LEA R26, R18, UR4, 0x3 ;  /* 0x00000004121a7c11 */ /* 0x002fe2000f8e18ff */
[----:B------:R-:W-:-:S10]  /*98e0*/  VIADD R18, R2, 0x480 ;  /* 0x0000048002127836 */ /* 0x000fd40000000000 */
[----:B------:R-:W0:Y:S01]  /*98f0*/  @!P1 LDS R27, [R22+0x600] ;  /* 0x00060000161b9984 */ /* 0x000e220000000800 */
[----:B------:R-:W1:Y:S01]  /*9900*/  @!P1 LDC.64 R20, c[0x0][0x3b0] ;  /* 0x0000ec00ff149b82 */ /* 0x000e620000000a00 */
[----:B--2---:R-:W-:-:S05]  /*9910*/  @!P1 IADD3 R4, P0, PT, R4, R2, RZ ;  /* 0x0000000204049210 */ /* 0x004fca0007f1e0ff */
[----:B------:R-:W-:Y:S01]  /*9920*/  @!P1 IMAD.X R5, RZ, RZ, R5, P0 ;  /* 0x000000ffff059224 */ /* 0x000fe200000e0605 */
[----:B-1----:R-:W-:-:S04]  /*9930*/  @!P1 LEA R20, P0, R4, R20, 0x2 ;  /* 0x0000001404149211 */ /* 0x002fc800078010ff */
[----:B------:R-:W-:-:S05]  /*9940*/  @!P1 LEA.HI.X R21, R4, R21, R5, 0x2, P0 ;  /* 0x0000001504159211 */ /* 0x000fca00000f1405 */
[----:B0-----:R0:W-:Y:S01]  /*9950*/  @!P1 STG.E desc[UR6][R20.64+0x600], R27 ;  /* 0x0006001b14009986 */ /* 0x0011e2000c101906 */
[----:B------:R-:W-:-:S03]  /*9960*/  NOP ;  /* 0x0000000000007918 */ /* 0x000fc60000000000 */
[----:B------:R-:W1:Y:S01]  /*9970*/  LDS.64 R4, [R19+0x6600] ;  /* 0x0066000013047984 */ /* 0x000e620000000a00 */
[----:B------:R-:W-:Y:S01]  /*9980*/  ISETP.GE.AND P1, PT, R24, R23, PT ;  /* 0x000000171800720c */ /* 0x000fe20003f26270 */
[----:B0-----:R-:W-:-:S12]  /*9990*/  VIADD R20, R2, 0x600 ;  /* 0x0000060002147836 */ /* 0x001fd80000000000 */
[----:B------:R-:W0:Y:S01]  /*99a0*/  @!P1 LDS R3, [R22+0xc00] ;  /* 0x000c000016039984 */ /* 0x000e220000000800 */
[----:B------:R-:W2:Y:S01]  /*99b0*/  @!P1 LDC.64 R24, c[0x0][0x3b0] ;  /* 0x0000ec00ff189b82 */ /* 0x000ea20000000a00 */
[----:B-1----:R-:W-:-:S05]  /*99c0*/  @!P1 IADD3 R4, P0, PT, R4, R2, RZ ;  /* 0x0000000204049210 */ /* 0x002fca0007f1e0ff */
[----:B------:R-:W-:Y:S01]  /*99d0*/  @!P1 IMAD.X R5, RZ, RZ, R5, P0 ;  /* 0x000000ffff059224 */ /* 0x000fe200000e0605 */
[----:B--2---:R-:W-:-:S04]  /*99e0*/  @!P1 LEA R24, P0, R4, R24, 0x2 ;  /* 0x0000001804189211 */ /* 0x004fc800078010ff */
[----:B------:R-:W-:-:S05]  /*99f0*/  @!P1 LEA.HI.X R25, R4, R25, R5, 0x2, P0 ;  /* 0x0000001904199211 */ /* 0x000fca00000f1405 */
[----:B0-----:R0:W-:Y:S01]  /*9a00*/  @!P1 STG.E desc[UR6][R24.64+0xc00], R3 ;  /* 0x000c000318009986 */ /* 0x0011e2000c101906 */
[----:B------:R-:W-:-:S03]  /*9a10*/  NOP ;  /* 0x0000000000007918 */ /* 0x000fc60000000000 */
[----:B------:R-:W1:Y:S01]  /*9a20*/  LDS.64 R4, [R26+0x6600] ;  /* 0x006600001a047984 */ /* 0x000e620000000a00 */
[----:B------:R-:W-:Y:S02]  /*9a30*/  ISETP.GE.AND P1, PT, R18, R23, PT ;  /* 0x000000171200720c */ /* 0x000fe40003f26270 */
[----:B0-----:R-:W-:Y:S01]  /*9a40*/  LEA R24, R16, UR4, 0x3 ;  /* 0x0000000410187c11 */ /* 0x001fe2000f8e18ff */
[----:B------:R-:W-:-:S10]  /*9a50*/  VIADD R16, R2, 0x780 ;  /* 0x0000078002107836 */ /* 0x000fd40000000000 */
        /* <DEDUP_REMOVED lines=33> */
[----:B0-----:R-:W-:-:S11]  /*9c70*/  LOP3.LUT R16, R2, 0xc00, RZ, 0xfc, !PT ;  /* 0x00000c0002107812 */ /* 0x001fd600078efcff */
        /* <DEDUP_REMOVED lines=87> */
[----:B0-----:R-:W-:Y:S01]  /*a1f0*/  @!P1 STG.E desc[UR6][R8.64+0x4e00], R15 ;  /* 0x004e000f08009986 */ /* 0x001fe2000c101906 */
[----:B------:R-:W-:-:S03]  /*a200*/  NOP ;  /* 0x0000000000007918 */ /* 0x000fc60000000000 */
[----:B------:R-:W0:Y:S01]  /*a210*/  LDS.64 R4, [R7+0x6600] ;  /* 0x0066000007047984 */ /* 0x000e220000000a00 */
[----:B------:R-:W-:-:S13]  /*a220*/  ISETP.GE.AND P1, PT, R10, R23, PT ;  /* 0x000000170a00720c */ /* 0x000fda0003f26270 */
[----:B------:R-:W1:Y:S01]  /*a230*/  @!P1 LDS R3, [R22+0x5400] ;  /* 0x0054000016039984 */ /* 0x000e620000000800 */
[----:B------:R-:W2:Y:S01]  /*a240*/  @!P1 LDC.64 R10, c[0x0][0x3b0] ;  /* 0x0000ec00ff0a9b82 */ /* 0x000ea20000000a00 */
[----:B0-----:R-:W-:-:S05]  /*a250*/  @!P1 IADD3 R4, P0, PT, R4, R2, RZ ;  /* 0x0000000204049210 */ /* 0x001fca0007f1e0ff */
[----:B------:R-:W-:Y:S01]  /*a260*/  @!P1 IMAD.X R5, RZ, RZ, R5, P0 ;  /* 0x000000ffff059224 */ /* 0x000fe200000e0605 */
[----:B--2---:R-:W-:-:S04]  /*a270*/  @!P1 LEA R10, P0, R4, R10, 0x2 ;  /* 0x0000000a040a9211 */ /* 0x004fc800078010ff */
[----:B------:R-:W-:-:S05]  /*a280*/  @!P1 LEA.HI.X R11, R4, R11, R5, 0x2, P0 ;  /* 0x0000000b040b9211 */ /* 0x000fca00000f1405 */
[----:B-1----:R-:W-:Y:S01]  /*a290*/  @!P1 STG.E desc[UR6][R10.64+0x5400], R3 ;  /* 0x005400030a009986 */ /* 0x002fe2000c101906 */
        /* <DEDUP_REMOVED lines=8> */
[----:B------:R-:W-:Y:S02]  /*a320*/  @!P1 LEA.HI.X R7, R4, R7, R5, 0x2, P0 ;  /* 0x0000000704079211 */ /* 0x000fe400000f1405 */
[----:B------:R-:W-:Y:S02]  /*a330*/  LEA R5, R0, UR4, 0x3 ;  /* 0x0000000400057c11 */ /* 0x000fe4000f8e18ff */
[----:B------:R-:W-:Y:S01]  /*a340*/  LOP3.LUT R0, R2, 0x1800, RZ, 0xfc, !PT ;  /* 0x0000180002007812 */ /* 0x000fe200078efcff */
[----:B-1----:R-:W-:Y:S01]  /*a350*/  @!P1 STG.E desc[UR6][R6.64+0x5a00], R9 ;  /* 0x005a000906009986 */ /* 0x002fe2000c101906 */
[----:B------:R-:W-:-:S03]  /*a360*/  NOP ;  /* 0x0000000000007918 */ /* 0x000fc60000000000 */
[----:B------:R-:W0:Y:S01]  /*a370*/  LDS.64 R4, [R5+0x6600] ;  /* 0x0066000005047984 */ /* 0x000e220000000a00 */
[----:B------:R-:W-:-:S13]  /*a380*/  ISETP.GE.AND P1, PT, R0, R23, PT ;  /* 0x000000170000720c */ /* 0x000fda0003f26270 */
[----:B------:R-:W1:Y:S01]  /*a390*/  @!P1 LDS R11, [R22+0x6000] ;  /* 0x00600000160b9984 */ /* 0x000e620000000800 */
[----:B------:R-:W2:Y:S01]  /*a3a0*/  @!P1 LDC.64 R12, c[0x0][0x3b0] ;  /* 0x0000ec00ff0c9b82 */ /* 0x000ea20000000a00 */
[----:B0-----:R-:W-:-:S05]  /*a3b0*/  IADD3 R0, P0, PT, R4, R2, RZ ;  /* 0x0000000204007210 */ /* 0x001fca0007f1e0ff */
[----:B------:R-:W-:Y:S01]  /*a3c0*/  IMAD.X R4, RZ, RZ, R5, P0 ;  /* 0x000000ffff047224 */ /* 0x000fe200000e0605 */
[----:B--2---:R-:W-:-:S04]  /*a3d0*/  @!P1 LEA R2, P0, R0, R12, 0x2 ;  /* 0x0000000c00029211 */ /* 0x004fc800078010ff */
[----:B------:R-:W-:-:S05]  /*a3e0*/  @!P1 LEA.HI.X R3, R0, R13, R4, 0x2, P0 ;  /* 0x0000000d00039211 */ /* 0x000fca00000f1404 */
[----:B-1----:R-:W-:Y:S01]  /*a3f0*/  @!P1 STG.E desc[UR6][R2.64+0x6000], R11 ;  /* 0x0060000b02009986 */ /* 0x002fe2000c101906 */
[----:B------:R-:W-:Y:S01]  /*a400*/  NOP ;  /* 0x0000000000007918 */ /* 0x000fe20000000000 */
[----:B------:R-:W-:Y:S05]  /*a410*/  EXIT ;  /* 0x000000000000794d */ /* 0x000fea0003800000 */
.L_x_30:
[----:B------:R-:W-:Y:S02]  /*a420*/  IMAD.MOV.U32 R58, RZ, RZ, R39 ;  /* 0x000000ffff3a7224 */ /* 0x000fe400078e0027 */
[----:B------:R-:W-:Y:S02]  /*a430*/  IMAD.MOV.U32 R49, RZ, RZ, 0x1 ;  /* 0x00000001ff317424 */ /* 0x000fe400078e00ff */
[----:B------:R-:W-:Y:S02]  /*a440*/  IMAD.MOV.U32 R60, RZ, RZ, RZ ;  /* 0x000000ffff3c7224 */ /* 0x000fe400078e00ff */
[----:B------:R-:W-:-:S07]  /*a450*/  IMAD.MOV.U32 R47, RZ, RZ, -0x1 ;  /* 0xffffffffff2f7424 */ /* 0x000fce00078e00ff */
[----:B------:R-:W-:Y:S05]  /*a460*/  WARPSYNC.COLLECTIVE R47, `(.L_x_115) ;  /* 0x000000002f087348 */ /* 0x000fea0003c00000 */
[----:B------:R0:W1:Y:S02]  /*a470*/  SHFL.UP P0, R46, R58, R49, R60 ;  /* 0x040000313a2e7389 */ /* 0x000064000000003c */
[----:B01----:R-:W-:Y:S05]  /*a480*/  ENDCOLLECTIVE ;  /* 0x000000000000791b */ /* 0x003fea0003800000 */
.L_x_115:
[----:B------:R-:W-:Y:S02]  /*a490*/  IMAD.MOV.U32 R49, RZ, RZ, 0x2 ;  /* 0x00000002ff317424 */ /* 0x000fe400078e00ff */
[----:B------:R-:W-:-:S04]  /*a4a0*/  IMAD.MOV.U32 R40, RZ, RZ, R46 ;  /* 0x000000ffff287224 */ /* 0x000fc800078e002e */
[----:B------:R-:W-:-:S04]  /*a4b0*/  @P0 IMAD.IADD R40, R39, 0x1, R40 ;  /* 0x0000000127280824 */ /* 0x000fc800078e0228 */
[----:B------:R-:W-:-:S07]  /*a4c0*/  IMAD.MOV.U32 R58, RZ, RZ, R40 ;  /* 0x000000ffff3a7224 */ /* 0x000fce00078e0028 */
[----:B------:R-:W-:Y:S05]  /*a4d0*/  WARPSYNC.COLLECTIVE R47, `(.L_x_116) ;  /* 0x000000002f087348 */ /* 0x000fea0003c00000 */
[----:B------:R0:W1:Y:S02]  /*a4e0*/  SHFL.UP P0, R46, R58, R49, R60 ;  /* 0x040000313a2e7389 */ /* 0x000064000000003c */
[----:B01----:R-:W-:Y:S05]  /*a4f0*/  ENDCOLLECTIVE ;  /* 0x000000000000791b */ /* 0x003fea0003800000 */
.L_x_116:
[----:B------:R-:W-:Y:S02]  /*a500*/  IMAD.MOV.U32 R49, RZ, RZ, 0x4 ;  /* 0x00000004ff317424 */ /* 0x000fe400078e00ff */
[----:B------:R-:W-:-:S04]  /*a510*/  IMAD.MOV.U32 R43, RZ, RZ, R46 ;  /* 0x000000ffff2b7224 */ /* 0x000fc800078e002e */
[----:B------:R-:W-:-:S04]  /*a520*/  @P0 IMAD.IADD R43, R40, 0x1, R43 ;  /* 0x00000001282b0824 */ /* 0x000fc800078e022b */
[----:B------:R-:W-:-:S07]  /*a530*/  IMAD.MOV.U32 R58, RZ, RZ, R43 ;  /* 0x000000ffff3a7224 */ /* 0x000fce00078e002b */
[----:B------:R-:W-:Y:S05]  /*a540*/  WARPSYNC.COLLECTIVE R47, `(.L_x_117) ;  /* 0x000000002f087348 */ /* 0x000fea0003c00000 */
[----:B------:R0:W1:Y:S02]  /*a550*/  SHFL.UP P0, R46, R58, R49, R60 ;  /* 0x040000313a2e7389 */ /* 0x000064000000003c */
[----:B01----:R-:W-:Y:S05]  /*a560*/  ENDCOLLECTIVE ;  /* 0x000000000000791b */ /* 0x003fea0003800000 */
.L_x_117:
[----:B------:R-:W-:Y:S02]  /*a570*/  IMAD.MOV.U32 R49, RZ, RZ, 0x8 ;  /* 0x00000008ff317424 */ /* 0x000fe400078e00ff */
[----:B------:R-:W-:-:S04]  /*a580*/  IMAD.MOV.U32 R44, RZ, RZ, R46 ;  /* 0x000000ffff2c7224 */ /* 0x000fc800078e002e */
[----:B------:R-:W-:-:S04]  /*a590*/  @P0 IMAD.IADD R44, R43, 0x1, R44 ;  /* 0x000000012b2c0824 */ /* 0x000fc800078e022c */
[----:B------:R-:W-:-:S07]  /*a5a0*/  IMAD.MOV.U32 R58, RZ, RZ, R44 ;  /* 0x000000ffff3a7224 */ /* 0x000fce00078e002c */
[----:B------:R-:W-:Y:S05]  /*a5b0*/  WARPSYNC.COLLECTIVE R47, `(.L_x_118) ;  /* 0x000000002f087348 */ /* 0x000fea0003c00000 */
[----:B------:R0:W1:Y:S02]  /*a5c0*/  SHFL.UP P0, R46, R58, R49, R60 ;  /* 0x040000313a2e7389 */ /* 0x000064000000003c */
[----:B01----:R-:W-:Y:S05]  /*a5d0*/  ENDCOLLECTIVE ;  /* 0x000000000000791b */ /* 0x003fea0003800000 */
.L_x_118:
[----:B------:R-:W-:Y:S02]  /*a5e0*/  IMAD.MOV.U32 R49, RZ, RZ, 0x10 ;  /* 0x00000010ff317424 */ /* 0x000fe400078e00ff */
[----:B------:R-:W-:-:S04]  /*a5f0*/  IMAD.MOV.U32 R45, RZ, RZ, R46 ;  /* 0x000000ffff2d7224 */ /* 0x000fc800078e002e */
[----:B------:R-:W-:-:S04]  /*a600*/  @P0 IMAD.IADD R45, R44, 0x1, R45 ;  /* 0x000000012c2d0824 */ /* 0x000fc800078e022d */
[----:B------:R-:W-:-:S07]  /*a610*/  IMAD.MOV.U32 R58, RZ, RZ, R45 ;  /* 0x000000ffff3a7224 */ /* 0x000fce00078e002d */
[----:B------:R-:W-:Y:S05]  /*a620*/  WARPSYNC.COLLECTIVE R47, `(.L_x_119) ;  /* 0x000000002f087348 */ /* 0x000fea0003c00000 */
[----:B------:R0:W1:Y:S02]  /*a630*/  SHFL.UP P0, R46, R58, R49, R60 ;  /* 0x040000313a2e7389 */ /* 0x000064000000003c */
[----:B01----:R-:W-:Y:S05]  /*a640*/  ENDCOLLECTIVE ;  /* 0x000000000000791b */ /* 0x003fea0003800000 */
.L_x_119:
[----:B------:R-:W-:Y:S05]  /*a650*/  BRA `(.L_x_120) ;  /* 0xffffff8400407947 */ /* 0x000fea000383ffff */
.L_x_121:
[----:B------:R-:W-:-:S00]  /*a660*/  BRA `(.L_x_121) ;  /* 0xfffffffc00fc7947 */ /* 0x000fc0000383ffff */
[----:B------:R-:W-:-:S00]  /*a670*/  NOP ;  /* 0x0000000000007918 */ /* 0x000fc00000000000 */
        /* <DEDUP_REMOVED lines=8> */
.L_x_728:


//--------------------- .text._ZN3cub18CUB_300001_SM_10006detail10radix_sort33DeviceRadixSortExclusiveSumKernelINS1_5radix10policy_hubIiiyE10Policy1000EyEEvPT0_ --------------------------
	.section	.text._ZN3cub18CUB_300001_SM_10006detail10radix_sort33DeviceRadixSortExclusiveSumKernelINS1_5radix10policy_hubIiiyE10Policy1000EyEEvPT0_,"ax",@progbits
	.align	128
        .global         _ZN3cub18CUB_300001_SM_10006detail10radix_sort33DeviceRadixSortExclusiveSumKernelINS1_5radix10policy_hubIiiyE10Policy1000EyEEvPT0_
        .type           _ZN3cub18CUB_300001_SM_10006detail10radix_sort33DeviceRadixSortExclusiveSumKernelINS1_5radix10policy_hubIiiyE10Policy1000EyEEvPT0_,@function
        .size           _ZN3cub18CUB_300001_SM_10006detail10radix_sort33DeviceRadixSortExclusiveSumKernelINS1_5radix10policy_hubIiiyE10Policy1000EyEEvPT0_,(.L_x_729 - _ZN3cub18CUB_300001_SM_10006detail10radix_sort33DeviceRadixSortExclusiveSumKernelINS1_5radix10policy_hubIiiyE10Policy1000EyEEvPT0_)
        .other          _ZN3cub18CUB_300001_SM_10006detail10radix_sort33DeviceRadixSortExclusiveSumKernelINS1_5radix10policy_hubIiiyE10Policy1000EyEEvPT0_,@"STO_CUDA_ENTRY STV_DEFAULT"
_ZN3cub18CUB_300001_SM_10006detail10radix_sort33DeviceRadixSortExclusiveSumKernelINS1_5radix10policy_hubIiiyE10Policy1000EyEEvPT0_:
.text._ZN3cub18CUB_300001_SM_10006detail10radix_sort33DeviceRadixSortExclusiveSumKernelINS1_5radix10policy_hubIiiyE10Policy1000EyEEvPT0_:
[----:B------:R-:W-:Y:S01]  /*0000*/  LDC R1, c[0x0][0x37c] ;  /* 0x0000df00ff017b82 */ /* 0x000fe20000000800 */
[----:B------:R-:W0:Y:S07]  /*0010*/  S2R R18, SR_TID.X ;  /* 0x0000000000127919 */ /* 0x000e2e0000002100 */
[----:B------:R-:W1:Y:S01]  /*0020*/  LDC.64 R16, c[0x0][0x380] ;  /* 0x0000e000ff107b82 */ /* 0x000e620000000a00 */
[----:B------:R-:W2:Y:S01]  /*0030*/  LDCU.64 UR4, c[0x0][0x358] ;  /* 0x00006b00ff0477ac */ /* 0x000ea20008000a00 */
[----:B------:R-:W3:Y:S01]  /*0040*/  S2R R5, SR_CTAID.X ;  /* 0x0000000000057919 */ /* 0x000ee20000002500 */
[----:B0-----:R-:W-:Y:S01]  /*0050*/  ISETP.GT.U32.AND P1, PT, R18, 0xff, PT ;  /* 0x000000ff1200780c */ /* 0x001fe20003f24070 */
[----:B---3--:R-:W-:-:S04]  /*0060*/  IMAD R5, R5, 0x100, R18 ;  /* 0x0000010005057824 */ /* 0x008fc800078e0212 */
[----:B-1----:R-:W-:-:S08]  /*0070*/  IMAD.WIDE R16, R5, 0x8, R16 ;  /* 0x0000000805107825 */ /* 0x002fd000078e0210 */
[----:B--2---:R-:W2:Y:S01]  /*0080*/  @!P1 LDG.E.64 R2, desc[UR4][R16.64] ;  /* 0x0000000410029981 */ /* 0x004ea2000c1e1b00 */
[----:B------:R-:W-:Y:S02]  /*0090*/  MOV R0, 0x400 ;  /* 0x0000040000007802 */ /* 0x000fe40000000f00 */
[C---:B------:R-:W-:Y:S01]  /*00a0*/  ISETP.GT.U32.AND P0, PT, R18.reuse, 0x1f, PT ;  /* 0x0000001f1200780c */ /* 0x040fe20003f04070 */
[----:B------:R-:W0:Y:S02]  /*00b0*/  S2R R5, SR_CgaCtaId ;  /* 0x0000000000057919 */ /* 0x000e240000008800 */
[----:B0-----:R-:W-:Y:S02]  /*00c0*/  LEA R5, R5, R0, 0x18 ;  /* 0x0000000005057211 */ /* 0x001fe400078ec0ff */
[----:B------:R-:W-:-:S05]  /*00d0*/  LEA.HI R0, R18, R18, RZ, 0x1d ;  /* 0x0000001212007211 */ /* 0x000fca00078fe8ff */
[----:B------:R-:W-:-:S05]  /*00e0*/  IMAD R0, R0, 0x8, R5 ;  /* 0x0000000800007824 */ /* 0x000fca00078e0205 */
[----:B--2---:R0:W-:Y:S01]  /*00f0*/  STS.64 [R0+0x10], R2 ;  /* 0x0000100200007388 */ /* 0x0041e20000000a00 */
[----:B------:R-:W-:Y:S06]  /*0100*/  BAR.SYNC.DEFER_BLOCKING 0x0 ;  /* 0x0000000000007b1d */ /* 0x000fec0000010000 */
[----:B------:R-:W-:Y:S05]  /*0110*/  @P0 BRA `(.L_x_122) ;  /* 0x0000000400240947 */ /* 0x000fea0003800000 */
[----:B------:R-:W-:Y:S01]  /*0120*/  IMAD R18, R18, 0x48, R5 ;  /* 0x0000004812127824 */ /* 0x000fe200078e0205 */
[----:B------:R-:W-:-:S04]  /*0130*/  UMOV UR6, 0xffffffff ;  /* 0xffffffff00067882 */ /* 0x000fc80000000000 */
[----:B------:R-:W-:Y:S04]  /*0140*/  LDS.64 R14, [R18+0x10] ;  /* 0x00001000120e7984 */ /* 0x000fe80000000a00 */
[----:B------:R-:W-:Y:S04]  /*0150*/  LDS.64 R12, [R18+0x18] ;  /* 0x00001800120c7984 */ /* 0x000fe80000000a00 */
[----:B------:R-:W1:Y:S04]  /*0160*/  LDS.64 R10, [R18+0x20] ;  /* 0x00002000120a7984 */ /* 0x000e680000000a00 */
[----:B------:R-:W-:Y:S04]  /*0170*/  LDS.64 R8, [R18+0x28] ;  /* 0x0000280012087984 */ /* 0x000fe80000000a00 */
[----:B------:R-:W2:Y:S04]  /*0180*/  LDS.64 R6, [R18+0x30] ;  /* 0x0000300012067984 */ /* 0x000ea80000000a00 */
[----:B------:R-:W-:Y:S04]  /*0190*/  LDS.64 R4, [R18+0x38] ;  /* 0x0000380012047984 */ /* 0x000fe80000000a00 */
[----:B0-----:R-:W0:Y:S04]  /*01a0*/  LDS.64 R2, [R18+0x40] ;  /* 0x0000400012027984 */ /* 0x001e280000000a00 */
[----:B------:R-:W3:Y:S01]  /*01b0*/  LDS.64 R20, [R18+0x48] ;  /* 0x0000480012147984 */ /* 0x000ee20000000a00 */
[----:B-1----:R-:W-:-:S04]  /*01c0*/  IADD3 R19, P3, P4, R10, R12, R14 ;  /* 0x0000000c0a137210 */ /* 0x002fc80007c7e00e */
[----:B------:R-:W-:Y:S02]  /*01d0*/  IADD3.X R23, PT, PT, R11, R13, R15, P3, P4 ;  /* 0x0000000d0b177210 */ /* 0x000fe40001fe840f */
[----:B--2---:R-:W-:-:S04]  /*01e0*/  IADD3 R19, P0, P2, R6, R19, R8 ;  /* 0x0000001306137210 */ /* 0x004fc80007a1e008 */
[----:B------:R-:W-:Y:S02]  /*01f0*/  IADD3.X R23, PT, PT, R7, R23, R9, P0, P2 ;  /* 0x0000001707177210 */ /* 0x000fe400007e4409 */
[----:B0-----:R-:W-:-:S04]  /*0200*/  IADD3 R19, P3, P4, R2, R19, R4 ;  /* 0x0000001302137210 */ /* 0x001fc80007c7e004 */
[----:B---3--:R-:W-:Y:S02]  /*0210*/  IADD3 R20, P0, PT, R20, R19, RZ ;  /* 0x0000001314147210 */ /* 0x008fe40007f1e0ff */
[----:B------:R-:W-:-:S05]  /*0220*/  IADD3.X R19, PT, PT, R3, R23, R5, P3, P4 ;  /* 0x0000001703137210 */ /* 0x000fca0001fe8405 */
[----:B------:R-:W-:Y:S01]  /*0230*/  IMAD.X R19, R21, 0x1, R19, P0 ;  /* 0x0000000115137824 */ /* 0x000fe200000e0613 */
[----:B------:R-:W-:Y:S06]  /*0240*/  BRA.DIV UR6, `(.L_x_123) ;  /* 0x0000000206f07947 */ /* 0x000fec000b800000 */
[----:B------:R-:W0:Y:S04]  /*0250*/  SHFL.UP PT, R27, R20, 0x1, RZ ;  /* 0x04200000141b7989 */ /* 0x000e2800000e00ff */
[----:B------:R-:W1:Y:S01]  /*0260*/  SHFL.UP P0, R25, R19, 0x1, RZ ;  /* 0x0420000013197989 */ /* 0x000e6200000000ff */
[----:B0-----:R-:W-:-:S04]  /*0270*/  IADD3 R22, P2, PT, R27, R20, RZ ;  /* 0x000000141b167210 */ /* 0x001fc80007f5e0ff */
[----:B-1----:R-:W-:Y:S01]  /*0280*/  SEL R27, R22, R27, P0 ;  /* 0x0000001b161b7207 */ /* 0x002fe20000000000 */
[----:B------:R-:W-:-:S04]  /*0290*/  IMAD.X R26, R25, 0x1, R19, P2 ;  /* 0x00000001191a7824 */ /* 0x000fc800010e0613 */
[----:B------:R-:W0:Y:S01]  /*02a0*/  SHFL.UP PT, R28, R27, 0x2, RZ ;  /* 0x044000001b1c7989 */ /* 0x000e2200000e00ff */
[----:B------:R-:W-:-:S05]  /*02b0*/  SEL R26, R26, R25, P0 ;  /* 0x000000191a1a7207 */ /* 0x000fca0000000000 */
[----:B------:R-:W1:Y:S01]  /*02c0*/  SHFL.UP P0, R25, R26, 0x2, RZ ;  /* 0x044000001a197989 */ /* 0x000e6200000000ff */
[----:B0-----:R-:W-:-:S05]  /*02d0*/  IADD3 R21, P2, PT, R28, R27, RZ ;  /* 0x0000001b1c157210 */ /* 0x001fca0007f5e0ff */
[----:B-1----:R-:W-:Y:S01]  /*02e0*/  IMAD.X R22, R25, 0x1, R26, P2 ;  /* 0x0000000119167824 */ /* 0x002fe200010e061a */
[----:B------:R-:W-:-:S04]  /*02f0*/  SEL R28, R21, R28, P0 ;  /* 0x0000001c151c7207 */ /* 0x000fc80000000000 */
[----:B------:R-:W-:Y:S01]  /*0300*/  SEL R29, R22, R25, P0 ;  /* 0x00000019161d7207 */ /* 0x000fe20000000000 */
        /* <DEDUP_REMOVED lines=12> */
[----:B------:R0:W1:Y:S04]  /*03d0*/  SHFL.UP PT, R28, R27, 0x10, RZ ;  /* 0x060000001b1c7989 */ /* 0x00006800000e00ff */
[----:B------:R0:W2:Y:S02]  /*03e0*/  SHFL.UP P0, R25, R26, 0x10, RZ ;  /* 0x060000001a197989 */ /* 0x0000a400000000ff */
.L_x_134:
[----:B-1----:R-:W-:-:S04]  /*03f0*/  IADD3 R21, P2, PT, R28, R27, RZ ;  /* 0x0000001b1c157210 */ /* 0x002fc80007f5e0ff */
[----:B--2---:R-:W-:Y:S01]  /*0400*/  SEL R21, R21, R28, P0 ;  /* 0x0000001c15157207 */ /* 0x004fe20000000000 */
[----:B------:R-:W-:-:S05]  /*0410*/  IMAD.X R22, R25, 0x1, R26, P2 ;  /* 0x0000000119167824 */ /* 0x000fca00010e061a */
[----:B------:R-:W-:Y:S02]  /*0420*/  SEL R22, R22, R25, P0 ;  /* 0x0000001916167207 */ /* 0x000fe40000000000 */
[----:B------:R-:W-:-:S05]  /*0430*/  IADD3 R20, P0, PT, R21, -R20, RZ ;  /* 0x8000001415147210 */ /* 0x000fca0007f1e0ff */
[----:B------:R-:W-:Y:S01]  /*0440*/  IMAD.X R21, R22, 0x1, ~R19, P0 ;  /* 0x0000000116157824 */ /* 0x000fe200000e0e13 */
[----:B------:R-:W-:-:S04]  /*0450*/  IADD3 R14, P0, PT, R14, R20, RZ ;  /* 0x000000140e0e7210 */ /* 0x000fc80007f1e0ff */
[----:B------:R1:W-:Y:S01]  /*0460*/  STS.64 [R18+0x10], R20 ;  /* 0x0000101412007388 */ /* 0x0003e20000000a00 */
[----:B------:R-:W-:Y:S01]  /*0470*/  IMAD.X R15, R15, 0x1, R21, P0 ;  /* 0x000000010f0f7824 */ /* 0x000fe200000e0615 */
        /* <DEDUP_REMOVED lines=17> */
[----:B------:R-:W-:-:S05]  /*0590*/  IMAD.X R3, R3, 0x1, R5, P0 ;  /* 0x0000000103037824 */ /* 0x000fca00000e0605 */
[----:B------:R1:W-:Y:S03]  /*05a0*/  STS.64 [R18+0x48], R2 ;  /* 0x0000480212007388 */ /* 0x0003e60000000a00 */
.L_x_122:
[----:B------:R-:W-:Y:S05]  /*05b0*/  WARPSYNC.ALL ;  /* 0x0000000000007948 */ /* 0x000fea0003800000 */
[----:B------:R-:W-:Y:S06]  /*05c0*/  BAR.SYNC.DEFER_BLOCKING 0x0 ;  /* 0x0000000000007b1d */ /* 0x000fec0000010000 */
[----:B------:R-:W-:Y:S05]  /*05d0*/  @P1 EXIT ;  /* 0x000000000000194d */ /* 0x000fea0003800000 */
[----:B01----:R-:W0:Y:S04]  /*05e0*/  LDS.64 R2, [R0+0x10] ;  /* 0x0000100000027984 */ /* 0x003e280000000a00 */
[----:B0-----:R-:W-:Y:S01]  /*05f0*/  STG.E.64 desc[UR4][R16.64], R2 ;  /* 0x0000000210007986 */ /* 0x001fe2000c101b04 */
[----:B------:R-:W-:Y:S05]  /*0600*/  EXIT ;  /* 0x000000000000794d */ /* 0x000fea0003800000 */
.L_x_123:
[----:B------:R-:W-:Y:S02]  /*0610*/  IMAD.MOV.U32 R24, RZ, RZ, R20 ;  /* 0x000000ffff187224 */ /* 0x000fe400078e0014 */
[----:B------:R-:W-:Y:S02]  /*0620*/  IMAD.MOV.U32 R23, RZ, RZ, 0x1 ;  /* 0x00000001ff177424 */ /* 0x000fe400078e00ff */
[----:B------:R-:W-:Y:S02]  /*0630*/  IMAD.MOV.U32 R22, RZ, RZ, RZ ;  /* 0x000000ffff167224 */ /* 0x000fe400078e00ff */
[----:B------:R-:W-:-:S07]  /*0640*/  IMAD.MOV.U32 R21, RZ, RZ, -0x1 ;  /* 0xffffffffff157424 */ /* 0x000fce00078e00ff */
[----:B------:R-:W-:Y:S05]  /*0650*/  WARPSYNC.COLLECTIVE R21, `(.L_x_124) ;  /* 0x0000000015087348 */ /* 0x000fea0003c00000 */
[----:B------:R0:W1:Y:S02]  /*0660*/  SHFL.UP P0, R25, R24, R23, R22 ;  /* 0x0400001718197389 */ /* 0x0000640000000016 */
[----:B01----:R-:W-:Y:S05]  /*0670*/  ENDCOLLECTIVE ;  /* 0x000000000000791b */ /* 0x003fea0003800000 */
.L_x_124:
[----:B------:R-:W-:Y:S02]  /*0680*/  IMAD.MOV.U32 R24, RZ, RZ, R19 ;  /* 0x000000ffff187224 */ /* 0x000fe400078e0013 */
[----:B------:R-:W-:-:S07]  /*0690*/  IMAD.MOV.U32 R27, RZ, RZ, R25 ;  /* 0x000000ffff1b7224 */ /* 0x000fce00078e0019 */
[----:B------:R-:W-:Y:S05]  /*06a0*/  WARPSYNC.COLLECTIVE R21, `(.L_x_125) ;  /* 0x0000000015087348 */ /* 0x000fea0003c00000 */
[----:B------:R0:W1:Y:S02]  /*06b0*/  SHFL.UP P0, R25, R24, R23, R22 ;  /* 0x0400001718197389 */ /* 0x0000640000000016 */
[----:B01----:R-:W-:Y:S05]  /*06c0*/  ENDCOLLECTIVE ;  /* 0x000000000000791b */ /* 0x003fea0003800000 */
.L_x_125:
[----:B------:R-:W-:Y:S01]  /*06d0*/  IADD3 R26, P2, PT, R27, R20, RZ ;  /* 0x000000141b1a7210 */ /* 0x000fe20007f5e0ff */
[----:B------:R-:W-:-:S03]  /*06e0*/  IMAD.MOV.U32 R23, RZ, RZ, 0x2 ;  /* 0x00000002ff177424 */ /* 0x000fc600078e00ff */
[----:B------:R-:W-:Y:S01]  /*06f0*/  SEL R27, R26, R27, P0 ;  /* 0x0000001b1a1b7207 */ /* 0x000fe20000000000 */
[----:B------:R-:W-:-:S04]  /*0700*/  IMAD.X R26, R25, 0x1, R19, P2 ;  /* 0x00000001191a7824 */ /* 0x000fc800010e0613 */
[----:B------:R-:W-:Y:S01]  /*0710*/  IMAD.MOV.U32 R24, RZ, RZ, R27 ;  /* 0x000000ffff187224 */ /* 0x000fe200078e001b */
[----:B------:R-:W-:-:S07]  /*0720*/  SEL R26, R26, R25, P0 ;  /* 0x000000191a1a7207 */ /* 0x000fce0000000000 */
[----:B------:R-:W-:Y:S05]  /*0730*/  WARPSYNC.COLLECTIVE R21, `(.L_x_126) ;  /* 0x0000000015087348 */ /* 0x000fea0003c00000 */
[----:B------:R0:W1:Y:S02]  /*0740*/  SHFL.UP P0, R25, R24, R23, R22 ;  /* 0x0400001718197389 */ /* 0x0000640000000016 */
[----:B01----:R-:W-:Y:S05]  /*0750*/  ENDCOLLECTIVE ;  /* 0x000000000000791b */ /* 0x003fea0003800000 */
.L_x_126:
[----:B------:R-:W-:Y:S02]  /*0760*/  IMAD.MOV.U32 R24, RZ, RZ, R26 ;  /* 0x000000ffff187224 */ /* 0x000fe400078e001a */
[----:B------:R-:W-:-:S07]  /*0770*/  IMAD.MOV.U32 R28, RZ, RZ, R25 ;  /* 0x000000ffff1c7224 */ /* 0x000fce00078e0019 */
[----:B------:R-:W-:Y:S05]  /*0780*/  WARPSYNC.COLLECTIVE R21, `(.L_x_127) ;  /* 0x0000000015087348 */ /* 0x000fea0003c00000 */
[----:B------:R0:W1:Y:S02]  /*0790*/  SHFL.UP P0, R25, R24, R23, R22 ;  /* 0x0400001718197389 */ /* 0x0000640000000016 */
[----:B01----:R-:W-:Y:S05]  /*07a0*/  ENDCOLLECTIVE ;  /* 0x000000000000791b */ /* 0x003fea0003800000 */
.L_x_127:
        /* <DEDUP_REMOVED lines=9> */
.L_x_128:
[----:B------:R-:W-:Y:S02]  /*0840*/  IMAD.MOV.U32 R24, RZ, RZ, R29 ;  /* 0x000000ffff187224 */ /* 0x000fe400078e001d */
[----:B------:R-:W-:-:S07]  /*0850*/  IMAD.MOV.U32 R27, RZ, RZ, R25 ;  /* 0x000000ffff1b7224 */ /* 0x000fce00078e0019 */
[----:B------:R-:W-:Y:S05]  /*0860*/  WARPSYNC.COLLECTIVE R21, `(.L_x_129) ;  /* 0x0000000015087348 */ /* 0x000fea0003c00000 */
[----:B------:R0:W1:Y:S02]  /*0870*/  SHFL.UP P0, R25, R24, R23, R22 ;  /* 0x0400001718197389 */ /* 0x0000640000000016 */
[----:B01----:R-:W-:Y:S05]  /*0880*/  ENDCOLLECTIVE ;  /* 0x000000000000791b */ /* 0x003fea0003800000 */
.L_x_129:
        /* <DEDUP_REMOVED lines=9> */
.L_x_130:
[----:B------:R-:W-:Y:S02]  /*0920*/  IMAD.MOV.U32 R24, RZ, RZ, R29 ;  /* 0x000000ffff187224 */ /* 0x000fe400078e001d */
[----:B------:R-:W-:-:S07]  /*0930*/  IMAD.MOV.U32 R27, RZ, RZ, R25 ;  /* 0x000000ffff1b7224 */ /* 0x000fce00078e0019 */
[----:B------:R-:W-:Y:S05]  /*0940*/  WARPSYNC.COLLECTIVE R21, `(.L_x_131) ;  /* 0x0000000015087348 */ /* 0x000fea0003c00000 */
[----:B------:R0:W1:Y:S02]  /*0950*/  SHFL.UP P0, R25, R24, R23, R22 ;  /* 0x0400001718197389 */ /* 0x0000640000000016 */
[----:B01----:R-:W-:Y:S05]  /*0960*/  ENDCOLLECTIVE ;  /* 0x000000000000791b */ /* 0x003fea0003800000 */
.L_x_131:
        /* <DEDUP_REMOVED lines=9> */
.L_x_132:
[----:B------:R-:W-:Y:S02]  /*0a00*/  IMAD.MOV.U32 R24, RZ, RZ, R26 ;  /* 0x000000ffff187224 */ /* 0x000fe400078e001a */
[----:B------:R-:W-:-:S07]  /*0a10*/  IMAD.MOV.U32 R28, RZ, RZ, R25 ;  /* 0x000000ffff1c7224 */ /* 0x000fce00078e0019 */
[----:B------:R-:W-:Y:S05]  /*0a20*/  WARPSYNC.COLLECTIVE R21, `(.L_x_133) ;  /* 0x0000000015087348 */ /* 0x000fea0003c00000 */
[----:B------:R0:W1:Y:S02]  /*0a30*/  SHFL.UP P0, R25, R24, R23, R22 ;  /* 0x0400001718197389 */ /* 0x0000640000000016 */
[----:B01----:R-:W-:Y:S05]  /*0a40*/  ENDCOLLECTIVE ;  /* 0x000000000000791b */ /* 0x003fea0003800000 */
.L_x_133:
[----:B------:R-:W-:Y:S05]  /*0a50*/  BRA `(.L_x_134) ;  /* 0xfffffff800647947 */ /* 0x000fea000383ffff */
.L_x_135:
        /* <DEDUP_REMOVED lines=10> */
.L_x_729:


//--------------------- .text._ZN3cub18CUB_300001_SM_10006detail10radix_sort30DeviceRadixSortHistogramKernelINS1_5radix10policy_hubIiiyE10Policy1000ELNS0_9SortOrderE0EiyNS1_21identity_decomposer_tEEEvPT2_PKT1_SA_iiT3_ --------------------------
	.section	.text._ZN3cub18CUB_300001_SM_10006detail10radix_sort30DeviceRadixSortHistogramKernelINS1_5radix10policy_hubIiiyE10Policy1000ELNS0_9SortOrderE0EiyNS1_21identity_decomposer_tEEEvPT2_PKT1_SA_iiT3_,"ax",@progbits
	.align	128
        .global         _ZN3cub18CUB_300001_SM_10006detail10radix_sort30DeviceRadixSortHistogramKernelINS1_5radix10policy_hubIiiyE10Policy1000ELNS0_9SortOrderE0EiyNS1_21identity_decomposer_tEEEvPT2_PKT1_SA_iiT3_
        .type           _ZN3cub18CUB_300001_SM_10006detail10radix_sort30DeviceRadixSortHistogramKernelINS1_5radix10policy_hubIiiyE10Policy1000ELNS0_9SortOrderE0EiyNS1_21identity_decomposer_tEEEvPT2_PKT1_SA_iiT3_,@function
        .size           _ZN3cub18CUB_300001_SM_10006detail10radix_sort30DeviceRadixSortHistogramKernelINS1_5radix10policy_hubIiiyE10Policy1000ELNS0_9SortOrderE0EiyNS1_21identity_decomposer_tEEEvPT2_PKT1_SA_iiT3_,(.L_x_730 - _ZN3cub18CUB_300001_SM_10006detail10radix_sort30DeviceRadixSortHistogramKernelINS1_5radix10policy_hubIiiyE10Policy1000ELNS0_9SortOrderE0EiyNS1_21identity_decomposer_tEEEvPT2_PKT1_SA_iiT3_)
        .other          _ZN3cub18CUB_300001_SM_10006detail10radix_sort30DeviceRadixSortHistogramKernelINS1_5radix10policy_hubIiiyE10Policy1000ELNS0_9SortOrderE0EiyNS1_21identity_decomposer_tEEEvPT2_PKT1_SA_iiT3_,@"STO_CUDA_ENTRY STV_DEFAULT"
_ZN3cub18CUB_300001_SM_10006detail10radix_sort30DeviceRadixSortHistogramKernelINS1_5radix10policy_hubIiiyE10Policy1000ELNS0_9SortOrderE0EiyNS1_21identity_decomposer_tEEEvPT2_PKT1_SA_iiT3_:
.text._ZN3cub18CUB_300001_SM_10006detail10radix_sort30DeviceRadixSortHistogramKernelINS1_5radix10policy_hubIiiyE10Policy1000ELNS0_9SortOrderE0EiyNS1_21identity_decomposer_tEEEvPT2_PKT1_SA_iiT3_:
[----:B------:R-:W-:Y:S01]  /*0000*/  LDC R1, c[0x0][0x37c] ;  /* 0x0000df00ff017b82 */ /* 0x000fe20000000800 */
[----:B------:R-:W0:Y:S02]  /*0010*/  LDCU.64 UR14, c[0x0][0x390] ;  /* 0x00007200ff0e77ac */ /* 0x000e240008000a00 */
[----:B0-----:R-:W-:-:S04]  /*0020*/  ISETP.NE.U32.AND P0, PT, RZ, UR14, PT ;  /* 0x0000000eff007c0c */ /* 0x001fc8000bf05070 */
[----:B------:R-:W-:-:S13]  /*0030*/  ISETP.NE.AND.EX P0, PT, RZ, UR15, PT, P0 ;  /* 0x0000000fff007c0c */ /* 0x000fda000bf05300 */
[----:B------:R-:W-:Y:S05]  /*0040*/  @!P0 EXIT ;  /* 0x000000000000894d */ /* 0x000fea0003800000 */
[----:B------:R-:W-:Y:S01]  /*0050*/  UIADD3 UR11, UP0, UPT, UR14, -0x1, URZ ;  /* 0xffffffff0e0b7890 */ /* 0x000fe2000ff1e0ff */
[----:B------:R-:W0:Y:S01]  /*0060*/  S2R R4, SR_TID.X ;  /* 0x0000000000047919 */ /* 0x000e220000002100 */
[----:B------:R-:W1:Y:S01]  /*0070*/  LDCU.64 UR4, c[0x0][0x398] ;  /* 0x00007300ff0477ac */ /* 0x000e620008000a00 */
[----:B------:R-:W2:Y:S01]  /*0080*/  S2UR UR7, SR_CgaCtaId ;  /* 0x00000000000779c3 */ /* 0x000ea20000008800 */
[----:B------:R-:W-:Y:S01]  /*0090*/  UIADD3.X UR12, UPT, UPT, UR15, -0x1, URZ, UP0, !UPT ;  /* 0xffffffff0f0c7890 */ /* 0x000fe200087fe4ff */
[----:B------:R-:W-:Y:S01]  /*00a0*/  UMOV UR6, 0x400 ;  /* 0x0000040000067882 */ /* 0x000fe20000000000 */
[----:B------:R-:W3:Y:S05]  /*00b0*/  LDCU.64 UR20, c[0x0][0x358] ;  /* 0x00006b00ff1477ac */ /* 0x000eea0008000a00 */
[----:B------:R-:W4:Y:S01]  /*00c0*/  S2UR UR8, SR_CTAID.X ;  /* 0x00000000000879c3 */ /* 0x000f220000002500 */
[----:B------:R-:W-:Y:S01]  /*00d0*/  USHF.R.U64 UR11, UR11, 0x1e, UR12 ;  /* 0x0000001e0b0b7899 */ /* 0x000fe2000800120c */
[----:B------:R-:W0:Y:S03]  /*00e0*/  LDCU UR28, c[0x0][0x370] ;  /* 0x00006e00ff1c77ac */ /* 0x000e260008000800 */
[----:B------:R-:W-:-:S02]  /*00f0*/  UIADD3 UR11, UP0, UPT, UR11, 0x1, URZ ;  /* 0x000000010b0b7890 */ /* 0x000fc4000ff1e0ff */
[----:B-1----:R-:W-:Y:S02]  /*0100*/  UIADD3 UR4, UPT, UPT, UR5, 0x7, -UR4 ;  /* 0x0000000705047890 */ /* 0x002fe4000fffe804 */
[----:B------:R-:W-:Y:S02]  /*0110*/  ULEA.HI.X UR12, UR12, URZ, URZ, 0x2, UP0 ;  /* 0x000000ff0c0c7291 */ /* 0x000fe400080f14ff */
[----:B------:R-:W-:Y:S02]  /*0120*/  UISETP.LT.U32.AND UP0, UPT, UR11, UR14, UPT ;  /* 0x0000000e0b00728c */ /* 0x000fe4000bf01070 */
[----:B------:R-:W-:Y:S02]  /*0130*/  USHF.R.S32.HI UR5, URZ, 0x1f, UR4 ;  /* 0x0000001fff057899 */ /* 0x000fe40008011404 */
[----:B------:R-:W-:Y:S02]  /*0140*/  UISETP.LT.U32.AND.EX UP0, UPT, UR12, UR15, UPT, UP0 ;  /* 0x0000000f0c00728c */ /* 0x000fe4000bf01100 */
[----:B------:R-:W-:-:S02]  /*0150*/  ULEA.HI UR5, UR5, UR4, URZ, 0x3 ;  /* 0x0000000405057291 */ /* 0x000fc4000f8f18ff */
[----:B------:R-:W-:Y:S01]  /*0160*/  USEL UR11, UR11, UR14, UP0 ;  /* 0x0000000e0b0b7287 */ /* 0x000fe20008000000 */
[C---:B0-----:R-:W-:Y:S01]  /*0170*/  VIADD R21, R4.reuse, 0x780 ;  /* 0x0000078004157836 */ /* 0x041fe20000000000 */
[----:B------:R-:W-:Y:S02]  /*0180*/  USEL UR12, UR12, UR15, UP0 ;  /* 0x0000000f0c0c7287 */ /* 0x000fe40008000000 */
[----:B------:R-:W-:Y:S02]  /*0190*/  UISETP.GE.AND UP0, UPT, UR4, 0x8, UPT ;  /* 0x000000080400788c */ /* 0x000fe4000bf06270 */
[----:B--2---:R-:W-:Y:S02]  /*01a0*/  ULEA UR6, UR7, UR6, 0x18 ;  /* 0x0000000607067291 */ /* 0x004fe4000f8ec0ff */
[----:B------:R-:W-:Y:S02]  /*01b0*/  USHF.R.S32.HI UR5, URZ, 0x3, UR5 ;  /* 0x00000003ff057899 */ /* 0x000fe40008011405 */
[----:B------:R-:W-:Y:S01]  /*01c0*/  PLOP3.LUT P0, PT, PT, PT, UP0, 0x80, 0x8 ;  /* 0x000000000008781c */ /* 0x000fe20003f0f008 */
[----:B----4-:R-:W-:Y:S01]  /*01d0*/  USHF.L.U32 UR8, UR8, 0xb, URZ ;  /* 0x0000000b08087899 */ /* 0x010fe200080006ff */
[C---:B------:R-:W-:Y:S01]  /*01e0*/  LEA R0, R4.reuse, UR6, 0x2 ;  /* 0x0000000604007c11 */ /* 0x040fe2000f8e10ff */
[----:B------:R-:W-:Y:S01]  /*01f0*/  UIADD3 UR22, UPT, UPT, UR5, -0x1, URZ ;  /* 0xffffffff05167890 */ /* 0x000fe2000fffe0ff */
[----:B------:R-:W-:Y:S01]  /*0200*/  ISETP.GT.U32.OR P0, PT, R4, 0xff, !P0 ;  /* 0x000000ff0400780c */ /* 0x000fe20004704470 */
[----:B------:R-:W-:-:S02]  /*0210*/  ULOP3.LUT UR23, UR5, 0xf, URZ, 0xc0, !UPT ;  /* 0x0000000f05177892 */ /* 0x000fc4000f8ec0ff */
[----:B------:R-:W-:Y:S01]  /*0220*/  ULOP3.LUT UR24, UR5, 0x7, URZ, 0xc0, !UPT ;  /* 0x0000000705187892 */ /* 0x000fe2000f8ec0ff */
[----:B------:R-:W-:Y:S01]  /*0230*/  P2R R20, PR, RZ, 0x1 ;  /* 0x00000001ff147803 */ /* 0x000fe20000000000 */
[----:B------:R-:W-:Y:S02]  /*0240*/  ULOP3.LUT UR25, UR5, 0x3, URZ, 0xc0, !UPT ;  /* 0x0000000305197892 */ /* 0x000fe4000f8ec0ff */
[----:B------:R-:W-:Y:S02]  /*0250*/  ULOP3.LUT UR26, UR5, 0xffffff0, URZ, 0xc0, !UPT ;  /* 0x0ffffff0051a7892 */ /* 0x000fe4000f8ec0ff */
[----:B------:R-:W-:Y:S02]  /*0260*/  ULOP3.LUT UR27, UR5, 0xffffff8, URZ, 0xc0, !UPT ;  /* 0x0ffffff8051b7892 */ /* 0x000fe4000f8ec0ff */
[----:B------:R-:W-:Y:S01]  /*0270*/  ULOP3.LUT UR9, UR5, 0x1, URZ, 0xc0, !UPT ;  /* 0x0000000105097892 */ /* 0x000fe2000f8ec0ff */
[----:B------:R-:W-:Y:S01]  /*0280*/  UMOV UR6, URZ ;  /* 0x000000ff00067c82 */ /* 0x000fe20008000000 */
[----:B---3--:R-:W-:-:S10]  /*0290*/  UMOV UR7, URZ ;  /* 0x000000ff00077c82 */ /* 0x008fd40008000000 */
.L_x_219:
[----:B------:R-:W-:Y:S01]  /*02a0*/  ISETP.NE.AND P0, PT, R20, RZ, PT ;  /* 0x000000ff1400720c */ /* 0x000fe20003f05270 */
[----:B------:R-:W-:-:S12]  /*02b0*/  BSSY.RECONVERGENT B0, `(.L_x_136) ;  /* 0x000007c000007945 */ /* 0x000fd80003800200 */
[----:B012345:R-:W-:Y:S05]  /*02c0*/  @P0 BRA `(.L_x_137) ;  /* 0x0000000400e80947 */ /* 0x03ffea0003800000 */
[----:B------:R-:W-:Y:S02]  /*02d0*/  IMAD.U32 R2, RZ, RZ, UR22 ;  /* 0x00000016ff027e24 */ /* 0x000fe4000f8e00ff */
[----:B------:R-:W-:-:S03]  /*02e0*/  IMAD.MOV.U32 R3, RZ, RZ, RZ ;  /* 0x000000ffff037224 */ /* 0x000fc600078e00ff */
[----:B------:R-:W-:-:S13]  /*02f0*/  ISETP.GE.U32.AND P1, PT, R2, 0xf, PT ;  /* 0x0000000f0200780c */ /* 0x000fda0003f26070 */
[----:B------:R-:W-:Y:S05]  /*0300*/  @!P1 BRA `(.L_x_138) ;  /* 0x00000000005c9947 */ /* 0x000fea0003800000 */
[----:B------:R-:W-:Y:S01]  /*0310*/  VIADD R2, R0, 0x2000 ;  /* 0x0000200000027836 */ /* 0x000fe20000000000 */
[----:B------:R-:W-:-:S12]  /*0320*/  UIADD3 UR4, UPT, UPT, -UR26, URZ, URZ ;  /* 0x000000ff1a047290 */ /* 0x000fd8000fffe1ff */
.L_x_139:
[----:B------:R-:W-:Y:S01]  /*0330*/  UIADD3 UR4, UPT, UPT, UR4, 0x10, URZ ;  /* 0x0000001004047890 */ /* 0x000fe2000fffe0ff */
[----:B------:R-:W-:Y:S03]  /*0340*/  STS [R2+-0x2000], RZ ;  /* 0xffe000ff02007388 */ /* 0x000fe60000000800 */
[----:B------:R-:W-:Y:S01]  /*0350*/  UISETP.NE.AND UP0, UPT, UR4, URZ, UPT ;  /* 0x000000ff0400728c */ /* 0x000fe2000bf05270 */
        /* <DEDUP_REMOVED lines=16> */
[----:B------:R-:W-:Y:S06]  /*0460*/  BRA.U UP0, `(.L_x_139) ;  /* 0xfffffffd00b07547 */ /* 0x000fec000b83ffff */
[----:B------:R-:W-:-:S07]  /*0470*/  IMAD.U32 R3, RZ, RZ, UR26 ;  /* 0x0000001aff037e24 */ /* 0x000fce000f8e00ff */
.L_x_138:
[----:B------:R-:W-:Y:S01]  /*0480*/  ISETP.NE.AND P0, PT, RZ, UR23, PT ;  /* 0x00000017ff007c0c */ /* 0x000fe2000bf05270 */
[----:B------:R-:W-:Y:S01]  /*0490*/  IMAD.U32 R6, RZ, RZ, UR24 ;  /* 0x00000018ff067e24 */ /* 0x000fe2000f8e00ff */
[----:B------:R-:W-:-:S03]  /*04a0*/  MOV R2, UR23 ;  /* 0x0000001700027c02 */ /* 0x000fc60008000f00 */
[----:B------:R-:W-:Y:S02]  /*04b0*/  VIADD R6, R6, 0xffffffff ;  /* 0xffffffff06067836 */ /* 0x000fe40000000000 */
[----:B------:R-:W-:-:S06]  /*04c0*/  VIADD R2, R2, 0xffffffff ;  /* 0xffffffff02027836 */ /* 0x000fcc0000000000 */
[----:B------:R-:W-:Y:S05]  /*04d0*/  @!P0 BRA `(.L_x_140) ;  /* 0x00000000007c8947 */ /* 0x000fea0003800000 */
[----:B------:R-:W-:Y:S01]  /*04e0*/  ISETP.GE.U32.AND P2, PT, R2, 0x7, PT ;  /* 0x000000070200780c */ /* 0x000fe20003f46070 */
[----:B------:R-:W-:-:S12]  /*04f0*/  UISETP.NE.AND UP0, UPT, UR24, URZ, UPT ;  /* 0x000000ff1800728c */ /* 0x000fd8000bf05270 */
[----:B------:R-:W-:Y:S05]  /*0500*/  @!P2 BRA `(.L_x_141) ;  /* 0x000000000028a947 */ /* 0x000fea0003800000 */
        /* <DEDUP_REMOVED lines=10> */
.L_x_141:
[----:B------:R-:W-:Y:S05]  /*05b0*/  BRA.U !UP0, `(.L_x_140) ;  /* 0x0000000108447547 */ /* 0x000fea000b800000 */
[----:B------:R-:W-:Y:S01]  /*05c0*/  ISETP.GE.U32.AND P2, PT, R6, 0x3, PT ;  /* 0x000000030600780c */ /* 0x000fe20003f46070 */
[----:B------:R-:W-:-:S12]  /*05d0*/  UISETP.NE.AND UP0, UPT, UR25, URZ, UPT ;  /* 0x000000ff1900728c */ /* 0x000fd8000bf05270 */
[C---:B0-----:R-:W-:Y:S02]  /*05e0*/  @P2 IMAD R5, R3.reuse, 0x400, R0 ;  /* 0x0000040003052824 */ /* 0x041fe400078e0200 */
[----:B------:R-:W-:-:S03]  /*05f0*/  @P2 VIADD R3, R3, 0x4 ;  /* 0x0000000403032836 */ /* 0x000fc60000000000 */
[----:B------:R1:W-:Y:S04]  /*0600*/  @P2 STS [R5], RZ ;  /* 0x000000ff05002388 */ /* 0x0003e80000000800 */
[----:B------:R1:W-:Y:S04]  /*0610*/  @P2 STS [R5+0x400], RZ ;  /* 0x000400ff05002388 */ /* 0x0003e80000000800 */
[----:B------:R1:W-:Y:S04]  /*0620*/  @P2 STS [R5+0x800], RZ ;  /* 0x000800ff05002388 */ /* 0x0003e80000000800 */
[----:B------:R1:W-:Y:S01]  /*0630*/  @P2 STS [R5+0xc00], RZ ;  /* 0x000c00ff05002388 */ /* 0x0003e20000000800 */
[----:B------:R-:W-:Y:S05]  /*0640*/  BRA.U !UP0, `(.L_x_140) ;  /* 0x0000000108207547 */ /* 0x000fea000b800000 */
[----:B------:R-:W-:Y:S01]  /*0650*/  IMAD R3, R3, 0x400, R0 ;  /* 0x0000040003037824 */ /* 0x000fe200078e0200 */
[----:B------:R-:W-:-:S04]  /*0660*/  UISETP.NE.AND UP0, UPT, UR25, 0x1, UPT ;  /* 0x000000011900788c */ /* 0x000fc8000bf05270 */
[----:B------:R2:W-:Y:S05]  /*0670*/  STS [R3], RZ ;  /* 0x000000ff03007388 */ /* 0x0005ea0000000800 */
[----:B------:R-:W-:Y:S05]  /*0680*/  BRA.U !UP0, `(.L_x_140) ;  /* 0x0000000108107547 */ /* 0x000fea000b800000 */
[----:B------:R-:W-:Y:S01]  /*0690*/  UISETP.NE.AND UP0, UPT, UR25, 0x2, UPT ;  /* 0x000000021900788c */ /* 0x000fe2000bf05270 */
[----:B------:R3:W-:Y:S05]  /*06a0*/  STS [R3+0x400], RZ ;  /* 0x000400ff03007388 */ /* 0x0007ea0000000800 */
[----:B------:R-:W-:-:S13]  /*06b0*/  PLOP3.LUT P2, PT, PT, PT, UP0, 0x80, 0x8 ;  /* 0x000000000008781c */ /* 0x000fda0003f4f008 */
[----:B------:R3:W-:Y:S02]  /*06c0*/  @P2 STS [R3+0x800], RZ ;  /* 0x000800ff03002388 */ /* 0x0007e40000000800 */
.L_x_140:
[----:B------:R-:W-:-:S13]  /*06d0*/  ISETP.GT.U32.AND P2, PT, R4, 0x7f, PT ;  /* 0x0000007f0400780c */ /* 0x000fda0003f44070 */
[----:B------:R-:W-:Y:S05]  /*06e0*/  @P2 BRA `(.L_x_137) ;  /* 0x0000000000e02947 */ /* 0x000fea0003800000 */
[----:B--23--:R-:W-:Y:S01]  /*06f0*/  HFMA2 R3, -RZ, RZ, 0, 0 ;  /* 0x00000000ff037431 */ /* 0x00cfe200000001ff */
[----:B------:R-:W-:Y:S06]  /*0700*/  @!P1 BRA `(.L_x_142) ;  /* 0x0000000000589947 */ /* 0x000fec0003800000 */
[----:B------:R-:W-:-:S07]  /*0710*/  IMAD.MOV.U32 R3, RZ, RZ, RZ ;  /* 0x000000ffff037224 */ /* 0x000fce00078e00ff */
.L_x_143:
[C---:B012---:R-:W-:Y:S02]  /*0720*/  IMAD R5, R3.reuse, 0x400, R0 ;  /* 0x0000040003057824 */ /* 0x047fe400078e0200 */
[----:B------:R-:W-:-:S03]  /*0730*/  VIADD R3, R3, 0x10 ;  /* 0x0000001003037836 */ /* 0x000fc60000000000 */
[----:B------:R2:W-:Y:S02]  /*0740*/  STS [R5+0x200], RZ ;  /* 0x000200ff05007388 */ /* 0x0005e40000000800 */
[----:B------:R-:W-:Y:S02]  /*0750*/  ISETP.NE.AND P1, PT, R3, UR26, PT ;  /* 0x0000001a03007c0c */ /* 0x000fe4000bf25270 */
[----:B------:R2:W-:Y:S04]  /*0760*/  STS [R5+0x600], RZ ;  /* 0x000600ff05007388 */ /* 0x0005e80000000800 */
        /* <DEDUP_REMOVED lines=13> */
[----:B------:R2:W-:Y:S01]  /*0840*/  STS [R5+0x3e00], RZ ;  /* 0x003e00ff05007388 */ /* 0x0005e20000000800 */
[----:B------:R-:W-:Y:S05]  /*0850*/  @P1 BRA `(.L_x_143) ;  /* 0xfffffffc00b01947 */ /* 0x000fea000383ffff */
[----:B------:R-:W-:-:S07]  /*0860*/  IMAD.U32 R3, RZ, RZ, UR26 ;  /* 0x0000001aff037e24 */ /* 0x000fce000f8e00ff */
.L_x_142:
[----:B------:R-:W-:Y:S05]  /*0870*/  @!P0 BRA `(.L_x_137) ;  /* 0x00000000007c8947 */ /* 0x000fea0003800000 */
[----:B------:R-:W-:Y:S01]  /*0880*/  ISETP.GE.U32.AND P0, PT, R2, 0x7, PT ;  /* 0x000000070200780c */ /* 0x000fe20003f06070 */
[----:B------:R-:W-:-:S12]  /*0890*/  UISETP.NE.AND UP0, UPT, UR24, URZ, UPT ;  /* 0x000000ff1800728c */ /* 0x000fd8000bf05270 */
[----:B------:R-:W-:Y:S05]  /*08a0*/  @!P0 BRA `(.L_x_144) ;  /* 0x0000000000288947 */ /* 0x000fea0003800000 */
[C---:B------:R-:W-:Y:S02]  /*08b0*/  IMAD R2, R3.reuse, 0x400, R0 ;  /* 0x0000040003027824 */ /* 0x040fe400078e0200 */
[----:B------:R-:W-:-:S03]  /*08c0*/  VIADD R3, R3, 0x8 ;  /* 0x0000000803037836 */ /* 0x000fc60000000000 */
[----:B------:R3:W-:Y:S04]  /*08d0*/  STS [R2+0x200], RZ ;  /* 0x000200ff02007388 */ /* 0x0007e80000000800 */
[----:B------:R3:W-:Y:S04]  /*08e0*/  STS [R2+0x600], RZ ;  /* 0x000600ff02007388 */ /* 0x0007e80000000800 */
[----:B------:R3:W-:Y:S04]  /*08f0*/  STS [R2+0xa00], RZ ;  /* 0x000a00ff02007388 */ /* 0x0007e80000000800 */
[----:B------:R3:W-:Y:S04]  /*0900*/  STS [R2+0xe00], RZ ;  /* 0x000e00ff02007388 */ /* 0x0007e80000000800 */
[----:B------:R3:W-:Y:S04]  /*0910*/  STS [R2+0x1200], RZ ;  /* 0x001200ff02007388 */ /* 0x0007e80000000800 */
[----:B------:R3:W-:Y:S04]  /*0920*/  STS [R2+0x1600], RZ ;  /* 0x001600ff02007388 */ /* 0x0007e80000000800 */
[----:B------:R3:W-:Y:S04]  /*0930*/  STS [R2+0x1a00], RZ ;  /* 0x001a00ff02007388 */ /* 0x0007e80000000800 */
[----:B------:R3:W-:Y:S02]  /*0940*/  STS [R2+0x1e00], RZ ;  /* 0x001e00ff02007388 */ /* 0x0007e40000000800 */
.L_x_144:
[----:B------:R-:W-:Y:S05]  /*0950*/  BRA.U !UP0, `(.L_x_137) ;  /* 0x0000000108447547 */ /* 0x000fea000b800000 */
[----:B------:R-:W-:Y:S01]  /*0960*/  ISETP.GE.U32.AND P0, PT, R6, 0x3, PT ;  /* 0x000000030600780c */ /* 0x000fe20003f06070 */
[----:B------:R-:W-:-:S12]  /*0970*/  UISETP.NE.AND UP0, UPT, UR25, URZ, UPT ;  /* 0x000000ff1900728c */ /* 0x000fd8000bf05270 */
[C---:B---3--:R-:W-:Y:S01]  /*0980*/  @P0 IMAD R2, R3.reuse, 0x400, R0 ;  /* 0x0000040003020824 */ /* 0x048fe200078e0200 */
[----:B------:R-:W-:-:S04]  /*0990*/  @P0 IADD3 R3, PT, PT, R3, 0x4, RZ ;  /* 0x0000000403030810 */ /* 0x000fc80007ffe0ff */
[----:B------:R4:W-:Y:S04]  /*09a0*/  @P0 STS [R2+0x200], RZ ;  /* 0x000200ff02000388 */ /* 0x0009e80000000800 */
[----:B------:R4:W-:Y:S04]  /*09b0*/  @P0 STS [R2+0x600], RZ ;  /* 0x000600ff02000388 */ /* 0x0009e80000000800 */
[----:B------:R4:W-:Y:S04]  /*09c0*/  @P0 STS [R2+0xa00], RZ ;  /* 0x000a00ff02000388 */ /* 0x0009e80000000800 */
[----:B------:R4:W-:Y:S01]  /*09d0*/  @P0 STS [R2+0xe00], RZ ;  /* 0x000e00ff02000388 */ /* 0x0009e20000000800 */
[----:B------:R-:W-:Y:S05]  /*09e0*/  BRA.U !UP0, `(.L_x_137) ;  /* 0x0000000108207547 */ /* 0x000fea000b800000 */
[----:B------:R-:W-:Y:S01]  /*09f0*/  IMAD R3, R3, 0x400, R0 ;  /* 0x0000040003037824 */ /* 0x000fe200078e0200 */
[----:B------:R-:W-:-:S04]  /*0a00*/  UISETP.NE.AND UP0, UPT, UR25, 0x1, UPT ;  /* 0x000000011900788c */ /* 0x000fc8000bf05270 */
[----:B------:R3:W-:Y:S05]  /*0a10*/  STS [R3+0x200], RZ ;  /* 0x000200ff03007388 */ /* 0x0007ea0000000800 */
[----:B------:R-:W-:Y:S05]  /*0a20*/  BRA.U !UP0, `(.L_x_137) ;  /* 0x0000000108107547 */ /* 0x000fea000b800000 */
[----:B------:R-:W-:Y:S01]  /*0a30*/  UISETP.NE.AND UP0, UPT, UR25, 0x2, UPT ;  /* 0x000000021900788c */ /* 0x000fe2000bf05270 */
[----:B------:R0:W-:Y:S05]  /*0a40*/  STS [R3+0x600], RZ ;  /* 0x000600ff03007388 */ /* 0x0001ea0000000800 */
[----:B------:R-:W-:-:S13]  /*0a50*/  PLOP3.LUT P0, PT, PT, PT, UP0, 0x80, 0x8 ;  /* 0x000000000008781c */ /* 0x000fda0003f0f008 */
[----:B------:R0:W-:Y:S02]  /*0a60*/  @P0 STS [R3+0xa00], RZ ;  /* 0x000a00ff03000388 */ /* 0x0001e40000000800 */
.L_x_137:
[----:B------:R-:W-:Y:S05]  /*0a70*/  BSYNC.RECONVERGENT B0 ;  /* 0x0000000000007941 */ /* 0x000fea0003800200 */
.L_x_136:
[----:B------:R-:W5:Y:S01]  /*0a80*/  LDCU.64 UR14, c[0x0][0x390] ;  /* 0x00007200ff0e77ac */ /* 0x000f620008000a00 */
[----:B------:R-:W-:Y:S02]  /*0a90*/  USHF.L.U32 UR4, UR6, 0x1e, URZ ;  /* 0x0000001e06047899 */ /* 0x000fe400080006ff */
[----:B------:R-:W-:Y:S02]  /*0aa0*/  USHF.L.U64.HI UR5, UR6, 0x1e, UR7 ;  /* 0x0000001e06057899 */ /* 0x000fe40008010207 */
[----:B-----5:R-:W-:-:S04]  /*0ab0*/  UIADD3 UR4, UP0, UPT, -UR4, UR14, URZ ;  /* 0x0000000e04047290 */ /* 0x020fc8000ff1e1ff */
[----:B------:R-:W-:Y:S02]  /*0ac0*/  UIADD3.X UR5, UPT, UPT, ~UR5, UR15, URZ, UP0, !UPT ;  /* 0x0000000f05057290 */ /* 0x000fe400087fe5ff */
[----:B------:R-:W-:-:S04]  /*0ad0*/  UISETP.LT.U32.AND UP0, UPT, UR4, 0x40000000, UPT ;  /* 0x400000000400788c */ /* 0x000fc8000bf01070 */
[----:B------:R-:W-:-:S04]  /*0ae0*/  UISETP.LT.U32.AND.EX UP0, UPT, UR5, URZ, UPT, UP0 ;  /* 0x000000ff0500728c */ /* 0x000fc8000bf01100 */
[----:B------:R-:W-:Y:S02]  /*0af0*/  USEL UR13, UR4, 0x40000000, UP0 ;  /* 0x40000000040d7887 */ /* 0x000fe40008000000 */
[----:B------:R-:W-:Y:S02]  /*0b00*/  USEL UR14, UR5, URZ, UP0 ;  /* 0x000000ff050e7287 */ /* 0x000fe40008000000 */
[----:B------:R-:W-:-:S04]  /*0b10*/  UISETP.GT.U32.AND UP0, UPT, UR13, UR8, UPT ;  /* 0x000000080d00728c */ /* 0x000fc8000bf04070 */
[----:B------:R-:W-:Y:S01]  /*0b20*/  UISETP.GT.U32.AND.EX UP0, UPT, UR14, URZ, UPT, UP0 ;  /* 0x000000ff0e00728c */ /* 0x000fe2000bf04100 */
[----:B------:R-:W-:Y:S08]  /*0b30*/  BAR.SYNC.DEFER_BLOCKING 0x0 ;  /* 0x0000000000007b1d */ /* 0x000ff00000010000 */
[----:B------:R-:W-:Y:S06]  /*0b40*/  BAR.SYNC.DEFER_BLOCKING 0x0 ;  /* 0x0000000000007b1d */ /* 0x000fec0000010000 */
[----:B------:R-:W-:Y:S05]  /*0b50*/  BRA.U !UP0, `(.L_x_145) ;  /* 0x0000000d082c7547 */ /* 0x000fea000b800000 */
[----:B------:R-:W-:Y:S01]  /*0b60*/  UMOV UR10, UR8 ;  /* 0x00000008000a7c82 */ /* 0x000fe20008000000 */
[----:B------:R-:W-:-:S05]  /*0b70*/  UMOV UR5, URZ ;  /* 0x000000ff00057c82 */ /* 0x000fca0008000000 */
.L_x_150:
[----:B-----5:R-:W5:Y:S01]  /*0b80*/  LDCU.64 UR18, c[0x0][0x390] ;  /* 0x00007200ff1277ac */ /* 0x020f620008000a00 */
[----:B------:R-:W-:Y:S02]  /*0b90*/  USHF.L.U32 UR15, UR6, 0x1e, URZ ;  /* 0x0000001e060f7899 */ /* 0x000fe400080006ff */
[----:B------:R-:W-:Y:S02]  /*0ba0*/  USHF.L.U64.HI UR16, UR6, 0x1e, UR7 ;  /* 0x0000001e06107899 */ /* 0x000fe40008010207 */
[----:B------:R-:W-:-:S04]  /*0bb0*/  UIADD3 UR15, UP0, UPT, UR10, UR15, URZ ;  /* 0x0000000f0a0f7290 */ /* 0x000fc8000ff1e0ff */
[----:B------:R-:W-:Y:S02]  /*0bc0*/  UIADD3.X UR16, UPT, UPT, UR5, UR16, URZ, UP0, !UPT ;  /* 0x0000001005107290 */ /* 0x000fe400087fe4ff */
[----:B------:R-:W-:Y:S02]  /*0bd0*/  ULEA UR10, UP0, UR28, UR10, 0xb ;  /* 0x0000000a1c0a7291 */ /* 0x000fe4000f8058ff */
[----:B-----5:R-:W-:Y:S02]  /*0be0*/  UIADD3 UR17, UP1, UPT, -UR15, UR18, URZ ;  /* 0x000000120f117290 */ /* 0x020fe4000ff3e1ff */
[----:B------:R-:W-:Y:S02]  /*0bf0*/  UIADD3.X UR5, UPT, UPT, URZ, UR5, URZ, UP0, !UPT ;  /* 0x00000005ff057290 */ /* 0x000fe400087fe4ff */
[----:B------:R-:W-:Y:S02]  /*0c00*/  UIADD3.X UR4, UPT, UPT, ~UR16, UR19, URZ, UP1, !UPT ;  /* 0x0000001310047290 */ /* 0x000fe40008ffe5ff */
[----:B------:R-:W-:-:S02]  /*0c10*/  UISETP.GE.U32.AND UP1, UPT, UR17, 0x800, UPT ;  /* 0x000008001100788c */ /* 0x000fc4000bf26070 */
[----:B------:R-:W-:Y:S02]  /*0c20*/  UISETP.GE.U32.AND UP0, UPT, UR10, UR13, UPT ;  /* 0x0000000d0a00728c */ /* 0x000fe4000bf06070 */
[----:B------:R-:W-:Y:S02]  /*0c30*/  UISETP.GE.U32.AND.EX UP1, UPT, UR4, URZ, UPT, UP1 ;  /* 0x000000ff0400728c */ /* 0x000fe4000bf26110 */
[----:B------:R-:W-:-:S07]  /*0c40*/  UISETP.GE.U32.AND.EX UP0, UPT, UR5, UR14, UPT, UP0 ;  /* 0x0000000e0500728c */ /* 0x000fce000bf06100 */
[----:B0-----:R-:W-:Y:S05]  /*0c50*/  BRA.U !UP1, `(.L_x_146) ;  /* 0x0000000109587547 */ /* 0x001fea000b800000 */
[----:B------:R-:W4:Y:S01]  /*0c60*/  LDCU.64 UR18, c[0x0][0x388] ;  /* 0x00007100ff1277ac */ /* 0x000f220008000a00 */
[----:B0-23--:R-:W-:-:S05]  /*0c70*/  IADD3 R3, P0, PT, R4, UR15, RZ ;  /* 0x0000000f04037c10 */ /* 0x00dfca000ff1e0ff */
[----:B------:R-:W-:Y:S01]  /*0c80*/  IMAD.X R6, RZ, RZ, UR16, P0 ;  /* 0x00000010ff067e24 */ /* 0x000fe200080e06ff */
[----:B----4-:R-:W-:-:S04]  /*0c90*/  LEA R2, P0, R3, UR18, 0x2 ;  /* 0x0000001203027c11 */ /* 0x010fc8000f8010ff */
        /* <DEDUP_REMOVED lines=18> */
.L_x_146:
[----:B------:R-:W4:Y:S01]  /*0dc0*/  LDCU.64 UR18, c[0x0][0x388] ;  /* 0x00007100ff1277ac */ /* 0x000f220008000a00 */
[C---:B012---:R-:W-:Y:S01]  /*0dd0*/  VIADD R5, R4.reuse, 0x100 ;  /* 0x0000010004057836 */ /* 0x047fe20000000000 */
[C---:B---3--:R-:W-:Y:S01]  /*0de0*/  IADD3 R3, P0, PT, R4.reuse, UR15, RZ ;  /* 0x0000000f04037c10 */ /* 0x048fe2000ff1e0ff */
[C---:B----4-:R-:W-:Y:S01]  /*0df0*/  VIADD R2, R4.reuse, 0x80 ;  /* 0x0000008004027836 */ /* 0x050fe20000000000 */
[C---:B------:R-:W-:Y:S01]  /*0e00*/  ISETP.GE.AND P1, PT, R4.reuse, UR17, PT ;  /* 0x0000001104007c0c */ /* 0x040fe2000bf26270 */
[----:B------:R-:W-:Y:S01]  /*0e10*/  VIADD R7, R4, 0x180 ;  /* 0x0000018004077836 */ /* 0x000fe20000000000 */
[----:B------:R-:W-:Y:S01]  /*0e20*/  ISETP.GE.AND P3, PT, R5, UR17, PT ;  /* 0x0000001105007c0c */ /* 0x000fe2000bf66270 */
[----:B------:R-:W-:Y:S01]  /*0e30*/  IMAD.X R6, RZ, RZ, UR16, P0 ;  /* 0x00000010ff067e24 */ /* 0x000fe200080e06ff */
[----:B------:R-:W-:Y:S01]  /*0e40*/  ISETP.GE.AND P2, PT, R2, UR17, PT ;  /* 0x0000001102007c0c */ /* 0x000fe2000bf46270 */
[----:B------:R-:W-:Y:S01]  /*0e50*/  VIADD R5, R4, 0x200 ;  /* 0x0000020004057836 */ /* 0x000fe20000000000 */
[----:B------:R-:W-:Y:S01]  /*0e60*/  ISETP.GE.AND P4, PT, R7, UR17, PT ;  /* 0x0000001107007c0c */ /* 0x000fe2000bf86270 */
[----:B------:R-:W-:-:S03]  /*0e70*/  IMAD.MOV.U32 R12, RZ, RZ, 0x7fffffff ;  /* 0x7fffffffff0c7424 */ /* 0x000fc600078e00ff */
[----:B------:R-:W-:Y:S01]  /*0e80*/  ISETP.GE.AND P5, PT, R5, UR17, PT ;  /* 0x0000001105007c0c */ /* 0x000fe2000bfa6270 */
[----:B------:R-:W-:Y:S01]  /*0e90*/  VIADD R5, R4, 0x300 ;  /* 0x0000030004057836 */ /* 0x000fe20000000000 */
[----:B------:R-:W-:-:S04]  /*0ea0*/  LEA R2, P0, R3, UR18, 0x2 ;  /* 0x0000001203027c11 */ /* 0x000fc8000f8010ff */
[----:B------:R-:W-:Y:S01]  /*0eb0*/  LEA.HI.X R3, R3, UR19, R6, 0x2, P0 ;  /* 0x0000001303037c11 */ /* 0x000fe200080f1406 */
[----:B------:R-:W-:Y:S01]  /*0ec0*/  IMAD.MOV.U32 R11, RZ, RZ, 0x7fffffff ;  /* 0x7fffffffff0b7424 */ /* 0x000fe200078e00ff */
[----:B------:R-:W-:-:S03]  /*0ed0*/  IADD3 R6, PT, PT, R4, 0x280, RZ ;  /* 0x0000028004067810 */ /* 0x000fc60007ffe0ff */
[----:B------:R1:W5:Y:S01]  /*0ee0*/  @!P1 LDG.E R12, desc[UR20][R2.64] ;  /* 0x00000014020c9981 */ /* 0x000362000c1e1900 */
[----:B------:R-:W-:Y:S01]  /*0ef0*/  ISETP.GE.AND P1, PT, R5, UR17, PT ;  /* 0x0000001105007c0c */ /* 0x000fe2000bf26270 */
[----:B------:R-:W-:Y:S01]  /*0f00*/  VIADD R5, R4, 0x380 ;  /* 0x0000038004057836 */ /* 0x000fe20000000000 */
[----:B------:R-:W-:Y:S01]  /*0f10*/  ISETP.GE.AND P0, PT, R6, UR17, PT ;  /* 0x0000001106007c0c */ /* 0x000fe2000bf06270 */
[----:B------:R-:W-:Y:S01]  /*0f20*/  IMAD.MOV.U32 R9, RZ, RZ, 0x7fffffff ;  /* 0x7fffffffff097424 */ /* 0x000fe200078e00ff */
[----:B------:R1:W5:Y:S02]  /*0f30*/  @!P2 LDG.E R11, desc[UR20][R2.64+0x200] ;  /* 0x00020014020ba981 */ /* 0x000364000c1e1900 */
[----:B------:R-:W-:Y:S01]  /*0f40*/  ISETP.GE.AND P2, PT, R5, UR17, PT ;  /* 0x0000001105007c0c */ /* 0x000fe2000bf46270 */
[----:B------:R-:W-:Y:S02]  /*0f50*/  VIADD R5, R4, 0x480 ;  /* 0x0000048004057836 */ /* 0x000fe40000000000 */
[----:B------:R-:W-:Y:S01]  /*0f60*/  IMAD.MOV.U32 R10, RZ, RZ, 0x7fffffff ;  /* 0x7fffffffff0a7424 */ /* 0x000fe200078e00ff */
[----:B------:R1:W5:Y:S01]  /*0f70*/  @!P4 LDG.E R9, desc[UR20][R2.64+0x600] ;  /* 0x000600140209c981 */ /* 0x000362000c1e1900 */
[----:B------:R-:W-:-:S02]  /*0f80*/  MOV R8, 0x7fffffff ;  /* 0x7fffffff00087802 */ /* 0x000fc40000000f00 */
[C---:B------:R-:W-:Y:S02]  /*0f90*/  LOP3.LUT R6, R4.reuse, 0x400, RZ, 0xfc, !PT ;  /* 0x0000040004067812 */ /* 0x040fe400078efcff */
[----:B------:R-:W-:Y:S01]  /*0fa0*/  ISETP.GE.AND P4, PT, R5, UR17, PT ;  /* 0x0000001105007c0c */ /* 0x000fe2000bf86270 */
[----:B------:R-:W-:Y:S01]  /*0fb0*/  VIADD R5, R4, 0x500 ;  /* 0x0000050004057836 */ /* 0x000fe20000000000 */
[----:B------:R1:W5:Y:S01]  /*0fc0*/  @!P3 LDG.E R10, desc[UR20][R2.64+0x400] ;  /* 0x00040014020ab981 */ /* 0x000362000c1e1900 */
[----:B------:R-:W-:Y:S01]  /*0fd0*/  ISETP.GE.AND P3, PT, R6, UR17, PT ;  /* 0x0000001106007c0c */ /* 0x000fe2000bf66270 */
[----:B------:R-:W-:Y:S02]  /*0fe0*/  IMAD.MOV.U32 R6, RZ, RZ, 0x7fffffff ;  /* 0x7fffffffff067424 */ /* 0x000fe400078e00ff */
[----:B------:R1:W5:Y:S01]  /*0ff0*/  @!P5 LDG.E R8, desc[UR20][R2.64+0x800] ;  /* 0x000800140208d981 */ /* 0x000362000c1e1900 */
[----:B------:R-:W-:Y:S01]  /*1000*/  ISETP.GE.AND P5, PT, R5, UR17, PT ;  /* 0x0000001105007c0c */ /* 0x000fe2000bfa6270 */
[----:B------:R-:W-:-:S02]  /*1010*/  VIADD R5, R4, 0x600 ;  /* 0x0000060004057836 */ /* 0x000fc40000000000 */
[----:B------:R-:W-:Y:S01]  /*1020*/  IMAD.MOV.U32 R7, RZ, RZ, 0x7fffffff ;  /* 0x7fffffffff077424 */ /* 0x000fe200078e00ff */
[----:B------:R1:W5:Y:S01]  /*1030*/  @!P1 LDG.E R6, desc[UR20][R2.64+0xc00] ;  /* 0x000c001402069981 */ /* 0x000362000c1e1900 */
[C---:B------:R-:W-:Y:S01]  /*1040*/  VIADD R13, R4.reuse, 0x580 ;  /* 0x00000580040d7836 */ /* 0x040fe20000000000 */
[----:B------:R-:W-:Y:S01]  /*1050*/  ISETP.GE.AND P1, PT, R5, UR17, PT ;  /* 0x0000001105007c0c */ /* 0x000fe2000bf26270 */
[----:B------:R-:W-:Y:S02]  /*1060*/  IMAD.MOV.U32 R5, RZ, RZ, 0x7fffffff ;  /* 0x7fffffffff057424 */ /* 0x000fe400078e00ff */
[----:B------:R-:W-:Y:S01]  /*1070*/  IMAD.MOV.U32 R19, RZ, RZ, 0x7fffffff ;  /* 0x7fffffffff137424 */ /* 0x000fe200078e00ff */
[----:B------:R1:W5:Y:S01]  /*1080*/  @!P0 LDG.E R7, desc[UR20][R2.64+0xa00] ;  /* 0x000a001402078981 */ /* 0x000362000c1e1900 */
[----:B------:R-:W-:Y:S01]  /*1090*/  IMAD.MOV.U32 R18, RZ, RZ, 0x7fffffff ;  /* 0x7fffffffff127424 */ /* 0x000fe200078e00ff */
[----:B------:R-:W-:Y:S01]  /*10a0*/  ISETP.GE.AND P0, PT, R13, UR17, PT ;  /* 0x000000110d007c0c */ /* 0x000fe2000bf06270 */
[C---:B------:R-:W-:Y:S01]  /*10b0*/  VIADD R14, R4.reuse, 0x700 ;  /* 0x00000700040e7836 */ /* 0x040fe20000000000 */
[----:B------:R-:W-:Y:S01]  /*10c0*/  IADD3 R13, PT, PT, R4, 0x680, RZ ;  /* 0x00000680040d7810 */ /* 0x000fe20007ffe0ff */
[----:B------:R1:W5:Y:S03]  /*10d0*/  @!P2 LDG.E R5, desc[UR20][R2.64+0xe00] ;  /* 0x000e00140205a981 */ /* 0x000366000c1e1900 */
[----:B------:R-:W-:Y:S01]  /*10e0*/  ISETP.GE.AND P2, PT, R13, UR17, PT ;  /* 0x000000110d007c0c */ /* 0x000fe2000bf46270 */
[----:B------:R1:W5:Y:S01]  /*10f0*/  @!P3 LDG.E R19, desc[UR20][R2.64+0x1000] ;  /* 0x001000140213b981 */ /* 0x000362000c1e1900 */
[----:B------:R-:W-:-:S03]  /*1100*/  ISETP.GE.AND P3, PT, R14, UR17, PT ;  /* 0x000000110e007c0c */ /* 0x000fc6000bf66270 */
[----:B------:R1:W5:Y:S01]  /*1110*/  @!P4 LDG.E R18, desc[UR20][R2.64+0x1200] ;  /* 0x001200140212c981 */ /* 0x000362000c1e1900 */
[----:B------:R-:W-:Y:S01]  /*1120*/  ISETP.GE.AND P4, PT, R21, UR17, PT ;  /* 0x0000001115007c0c */ /* 0x000fe2000bf86270 */
[----:B------:R-:W-:Y:S01]  /*1130*/  IMAD.MOV.U32 R17, RZ, RZ, 0x7fffffff ;  /* 0x7fffffffff117424 */ /* 0x000fe200078e00ff */
[----:B------:R-:W-:Y:S01]  /*1140*/  MOV R14, 0x7fffffff ;  /* 0x7fffffff000e7802 */ /* 0x000fe20000000f00 */
[----:B------:R-:W-:Y:S02]  /*1150*/  IMAD.MOV.U32 R16, RZ, RZ, 0x7fffffff ;  /* 0x7fffffffff107424 */ /* 0x000fe400078e00ff */
[----:B------:R-:W-:Y:S02]  /*1160*/  IMAD.MOV.U32 R22, RZ, RZ, 0x7fffffff ;  /* 0x7fffffffff167424 */ /* 0x000fe400078e00ff */
        /* <DEDUP_REMOVED lines=8> */
.L_x_147:
[----:B01----:R-:W0:Y:S02]  /*11f0*/  LDC.64 R2, c[0x0][0x398] ;  /* 0x0000e600ff027b82 */ /* 0x003e240000000a00 */
[----:B0-----:R-:W-:-:S13]  /*1200*/  ISETP.GT.AND P0, PT, R3, R2, PT ;  /* 0x000000020300720c */ /* 0x001fda0003f04270 */
[----:B------:R-:W-:Y:S05]  /*1210*/  @!P0 BRA `(.L_x_148) ;  /* 0x0000000400788947 */ /* 0x000fea0003800000 */
[----:B------:R-:W0:Y:S01]  /*1220*/  S2UR UR15, SR_CgaCtaId ;  /* 0x00000000000f79c3 */ /* 0x000e220000008800 */
[----:B-----5:R-:W-:Y:S01]  /*1230*/  LOP3.LUT R15, R15, 0x80000000, RZ, 0x3c, !PT ;  /* 0x800000000f0f7812 */ /* 0x020fe200078e3cff */
[----:B------:R-:W-:Y:S01]  /*1240*/  UMOV UR4, 0x400 ;  /* 0x0000040000047882 */ /* 0x000fe20000000000 */
[----:B------:R-:W-:Y:S01]  /*1250*/  LOP3.LUT R14, R14, 0x80000000, RZ, 0x3c, !PT ;  /* 0x800000000e0e7812 */ /* 0x000fe200078e3cff */
[----:B------:R-:W1:Y:S01]  /*1260*/  LDCU UR16, c[0x0][0x398] ;  /* 0x00007300ff1077ac */ /* 0x000e620008000800 */
[----:B------:R-:W-:Y:S02]  /*1270*/  LOP3.LUT R13, R13, 0x80000000, RZ, 0x3c, !PT ;  /* 0x800000000d0d7812 */ /* 0x000fe400078e3cff */
[----:B------:R-:W-:Y:S02]  /*1280*/  LOP3.LUT R2, R22, 0x80000000, RZ, 0x3c, !PT ;  /* 0x8000000016027812 */ /* 0x000fe400078e3cff */
[----:B------:R-:W-:Y:S02]  /*1290*/  LOP3.LUT R16, R16, 0x80000000, RZ, 0x3c, !PT ;  /* 0x8000000010107812 */ /* 0x000fe400078e3cff */
[----:B------:R-:W-:-:S02]  /*12a0*/  LOP3.LUT R17, R17, 0x80000000, RZ, 0x3c, !PT ;  /* 0x8000000011117812 */ /* 0x000fc400078e3cff */
[----:B------:R-:W-:Y:S02]  /*12b0*/  LOP3.LUT R18, R18, 0x80000000, RZ, 0x3c, !PT ;  /* 0x8000000012127812 */ /* 0x000fe400078e3cff */
[----:B------:R-:W-:Y:S02]  /*12c0*/  LOP3.LUT R19, R19, 0x80000000, RZ, 0x3c, !PT ;  /* 0x8000000013137812 */ /* 0x000fe400078e3cff */
[----:B------:R-:W-:Y:S02]  /*12d0*/  LOP3.LUT R5, R5, 0x80000000, RZ, 0x3c, !PT ;  /* 0x8000000005057812 */ /* 0x000fe400078e3cff */
[----:B------:R-:W-:Y:S02]  /*12e0*/  LOP3.LUT R6, R6, 0x80000000, RZ, 0x3c, !PT ;  /* 0x8000000006067812 */ /* 0x000fe400078e3cff */
[----:B------:R-:W-:Y:S02]  /*12f0*/  LOP3.LUT R7, R7, 0x80000000, RZ, 0x3c, !PT ;  /* 0x8000000007077812 */ /* 0x000fe400078e3cff */
[----:B------:R-:W-:Y:S01]  /*1300*/  LOP3.LUT R8, R8, 0x80000000, RZ, 0x3c, !PT ;  /* 0x8000000008087812 */ /* 0x000fe200078e3cff */
[----:B0-----:R-:W-:Y:S01]  /*1310*/  ULEA UR15, UR15, UR4, 0x18 ;  /* 0x000000040f0f7291 */ /* 0x001fe2000f8ec0ff */
[----:B------:R-:W-:-:S02]  /*1320*/  LOP3.LUT R9, R9, 0x80000000, RZ, 0x3c, !PT ;  /* 0x8000000009097812 */ /* 0x000fc400078e3cff */
[----:B------:R-:W-:Y:S01]  /*1330*/  LOP3.LUT R10, R10, 0x80000000, RZ, 0x3c, !PT ;  /* 0x800000000a0a7812 */ /* 0x000fe200078e3cff */
[----:B------:R-:W-:Y:S01]  /*1340*/  UMOV UR4, URZ ;  /* 0x000000ff00047c82 */ /* 0x000fe20008000000 */
[----:B------:R-:W-:Y:S02]  /*1350*/  LOP3.LUT R11, R11, 0x80000000, RZ, 0x3c, !PT ;  /* 0x800000000b0b7812 */ /* 0x000fe400078e3cff */
[----:B-1----:R-:W-:-:S07]  /*1360*/  LOP3.LUT R12, R12, 0x80000000, RZ, 0x3c, !PT ;  /* 0x800000000c0c7812 */ /* 0x002fce00078e3cff */
.L_x_149:
[----:B------:R-:W-:Y:S01]  /*1370*/  IMAD R22, RZ, RZ, -UR16 ;  /* 0x80000010ff167e24 */ /* 0x000fe2000f8e02ff */
[----:B0-----:R-:W-:Y:S01]  /*1380*/  SHF.R.U32.HI R23, RZ, UR16, R12 ;  /* 0x00000010ff177c19 */ /* 0x001fe2000801160c */
[----:B------:R-:W-:Y:S01]  /*1390*/  IMAD.MOV.U32 R25, RZ, RZ, -0x1 ;  /* 0xffffffffff197424 */ /* 0x000fe200078e00ff */
[----:B------:R-:W-:Y:S01]  /*13a0*/  ULEA UR17, UR4, UR15, 0xa ;  /* 0x0000000f04117291 */ /* 0x000fe2000f8e50ff */
[----:B------:R-:W-:Y:S01]  /*13b0*/  SHF.R.U32.HI R27, RZ, UR16, R10 ;  /* 0x00000010ff1b7c19 */ /* 0x000fe2000801160a */
[----:B------:R-:W-:Y:S01]  /*13c0*/  UIADD3 UR4, UPT, UPT, UR4, 0x1, URZ ;  /* 0x0000000104047890 */ /* 0x000fe2000fffe0ff */
[----:B------:R-:W-:Y:S02]  /*13d0*/  VIADDMNMX R22, R22, R3, 0x8, PT ;  /* 0x0000000816167446 */ /* 0x000fe40003800103 */
[----:B------:R-:W-:Y:S02]  /*13e0*/  SHF.R.U32.HI R29, RZ, UR16, R9 ;  /* 0x00000010ff1d7c19 */ /* 0x000fe40008011609 */
[----:B------:R-:W-:-:S02]  /*13f0*/  SHF.L.U32 R22, R25, R22, RZ ;  /* 0x0000001619167219 */ /* 0x000fc400000006ff */
[----:B------:R-:W-:Y:S02]  /*1400*/  SHF.R.U32.HI R25, RZ, UR16, R11 ;  /* 0x00000010ff197c19 */ /* 0x000fe4000801160b */
[-C--:B------:R-:W-:Y:S02]  /*1410*/  LOP3.LUT R23, R23, R22.reuse, RZ, 0x30, !PT ;  /* 0x0000001617177212 */ /* 0x080fe400078e30ff */
[-C--:B------:R-:W-:Y:S02]  /*1420*/  LOP3.LUT R25, R25, R22.reuse, RZ, 0x30, !PT ;  /* 0x0000001619197212 */ /* 0x080fe400078e30ff */
[----:B------:R-:W-:Y:S02]  /*1430*/  LOP3.LUT R27, R27, R22, RZ, 0x30, !PT ;  /* 0x000000161b1b7212 */ /* 0x000fe400078e30ff */
[----:B------:R-:W-:Y:S02]  /*1440*/  LEA R23, R23, UR17, 0x2 ;  /* 0x0000001117177c11 */ /* 0x000fe4000f8e10ff */
[----:B------:R-:W-:-:S02]  /*1450*/  LEA R25, R25, UR17, 0x2 ;  /* 0x0000001119197c11 */ /* 0x000fc4000f8e10ff */
[----:B------:R-:W-:Y:S01]  /*1460*/  LEA R27, R27, UR17, 0x2 ;  /* 0x000000111b1b7c11 */ /* 0x000fe2000f8e10ff */
[----:B------:R0:W-:Y:S01]  /*1470*/  ATOMS.POPC.INC.32 RZ, [R23+URZ] ;  /* 0x0000000017ff7f8c */ /* 0x0001e2000d8000ff */
[----:B------:R-:W-:Y:S02]  /*1480*/  SHF.R.U32.HI R24, RZ, UR16, R8 ;  /* 0x00000010ff187c19 */ /* 0x000fe40008011608 */
[----:B------:R-:W-:Y:S01]  /*1490*/  SHF.R.U32.HI R26, RZ, UR16, R7 ;  /* 0x00000010ff1a7c19 */ /* 0x000fe20008011607 */
[----:B------:R1:W-:Y:S01]  /*14a0*/  ATOMS.POPC.INC.32 RZ, [R25+URZ] ;  /* 0x0000000019ff7f8c */ /* 0x0003e2000d8000ff */
[-C--:B------:R-:W-:Y:S02]  /*14b0*/  LOP3.LUT R29, R29, R22.reuse, RZ, 0x30, !PT ;  /* 0x000000161d1d7212 */ /* 0x080fe400078e30ff */
[----:B------:R-:W-:Y:S01]  /*14c0*/  LOP3.LUT R24, R24, R22, RZ, 0x30, !PT ;  /* 0x0000001618187212 */ /* 0x000fe200078e30ff */
[----:B------:R2:W-:Y:S01]  /*14d0*/  ATOMS.POPC.INC.32 RZ, [R27+URZ] ;  /* 0x000000001bff7f8c */ /* 0x0005e2000d8000ff */
[----:B0-----:R-:W-:-:S02]  /*14e0*/  SHF.R.U32.HI R23, RZ, UR16, R6 ;  /* 0x00000010ff177c19 */ /* 0x001fc40008011606 */
[-C--:B------:R-:W-:Y:S02]  /*14f0*/  LOP3.LUT R26, R26, R22.reuse, RZ, 0x30, !PT ;  /* 0x000000161a1a7212 */ /* 0x080fe400078e30ff */
[----:B-1----:R-:W-:Y:S02]  /*1500*/  SHF.R.U32.HI R25, RZ, UR16, R5 ;  /* 0x00000010ff197c19 */ /* 0x002fe40008011605 */
[-C--:B------:R-:W-:Y:S02]  /*1510*/  LOP3.LUT R23, R23, R22.reuse, RZ, 0x30, !PT ;  /* 0x0000001617177212 */ /* 0x080fe400078e30ff */
[----:B--2---:R-:W-:Y:S02]  /*1520*/  SHF.R.U32.HI R27, RZ, UR16, R19 ;  /* 0x00000010ff1b7c19 */ /* 0x004fe40008011613 */
[----:B------:R-:W-:Y:S02]  /*1530*/  LEA R29, R29, UR17, 0x2 ;  /* 0x000000111d1d7c11 */ /* 0x000fe4000f8e10ff */
[----:B------:R-:W-:-:S02]  /*1540*/  LOP3.LUT R25, R25, R22, RZ, 0x30, !PT ;  /* 0x0000001619197212 */ /* 0x000fc400078e30ff */
[----:B------:R-:W-:Y:S01]  /*1550*/  LEA R24, R24, UR17, 0x2 ;  /* 0x0000001118187c11 */ /* 0x000fe2000f8e10ff */
[----:B------:R0:W-:Y:S01]  /*1560*/  ATOMS.POPC.INC.32 RZ, [R29+URZ] ;  /* 0x000000001dff7f8c */ /* 0x0001e2000d8000ff */
[----:B------:R-:W-:Y:S02]  /*1570*/  LOP3.LUT R27, R27, R22, RZ, 0x30, !PT ;  /* 0x000000161b1b7212 */ /* 0x000fe400078e30ff */
[----:B------:R-:W-:Y:S01]  /*1580*/  LEA R26, R26, UR17, 0x2 ;  /* 0x000000111a1a7c11 */ /* 0x000fe2000f8e10ff */
[----:B------:R1:W-:Y:S01]  /*1590*/  ATOMS.POPC.INC.32 RZ, [R24+URZ] ;  /* 0x0000000018ff7f8c */ /* 0x0003e2000d8000ff */
[----:B------:R-:W-:Y:S02]  /*15a0*/  LEA R23, R23, UR17, 0x2 ;  /* 0x0000001117177c11 */ /* 0x000fe4000f8e10ff */
[----:B------:R-:W-:Y:S01]  /*15b0*/  LEA R25, R25, UR17, 0x2 ;  /* 0x0000001119197c11 */ /* 0x000fe2000f8e10ff */
[----:B------:R2:W-:Y:S01]  /*15c0*/  ATOMS.POPC.INC.32 RZ, [R26+URZ] ;  /* 0x000000001aff7f8c */ /* 0x0005e2000d8000ff */
[----:B------:R-:W-:-:S02]  /*15d0*/  LEA R27, R27, UR17, 0x2 ;  /* 0x000000111b1b7c11 */ /* 0x000fc4000f8e10ff */
[----:B0-----:R-:W-:Y:S01]  /*15e0*/  SHF.R.U32.HI R29, RZ, UR16, R18 ;  /* 0x00000010ff1d7c19 */ /* 0x001fe20008011612 */
[----:B------:R0:W-:Y:S01]  /*15f0*/  ATOMS.POPC.INC.32 RZ, [R23+URZ] ;  /* 0x0000000017ff7f8c */ /* 0x0001e2000d8000ff */
[----:B-1----:R-:W-:Y:S02]  /*1600*/  SHF.R.U32.HI R24, RZ, UR16, R17 ;  /* 0x00000010ff187c19 */ /* 0x002fe40008011611 */
[----:B------:R-:W-:Y:S01]  /*1610*/  SHF.R.U32.HI R28, RZ, UR16, R15 ;  /* 0x00000010ff1c7c19 */ /* 0x000fe2000801160f */
[----:B------:R1:W-:Y:S01]  /*1620*/  ATOMS.POPC.INC.32 RZ, [R25+URZ] ;  /* 0x0000000019ff7f8c */ /* 0x0003e2000d8000ff */
[----:B--2---:R-:W-:Y:S02]  /*1630*/  SHF.R.U32.HI R26, RZ, UR16, R16 ;  /* 0x00000010ff1a7c19 */ /* 0x004fe40008011610 */
[----:B------:R-:W-:Y:S01]  /*1640*/  LOP3.LUT R29, R29, R22, RZ, 0x30, !PT ;  /* 0x000000161d1d7212 */ /* 0x000fe200078e30ff */
[----:B------:R2:W-:Y:S01]  /*1650*/  ATOMS.POPC.INC.32 RZ, [R27+URZ] ;  /* 0x000000001bff7f8c */ /* 0x0005e2000d8000ff */
[----:B0-----:R-:W-:-:S02]  /*1660*/  SHF.R.U32.HI R23, RZ, UR16, R2 ;  /* 0x00000010ff177c19 */ /* 0x001fc40008011602 */
[-C--:B------:R-:W-:Y:S02]  /*1670*/  LOP3.LUT R24, R24, R22.reuse, RZ, 0x30, !PT ;  /* 0x0000001618187212 */ /* 0x080fe400078e30ff */
[----:B-1----:R-:W-:Y:S02]  /*1680*/  SHF.R.U32.HI R25, RZ, UR16, R13 ;  /* 0x00000010ff197c19 */ /* 0x002fe4000801160d */
[-C--:B------:R-:W-:Y:S02]  /*1690*/  LOP3.LUT R26, R26, R22.reuse, RZ, 0x30, !PT ;  /* 0x000000161a1a7212 */ /* 0x080fe400078e30ff */
[----:B--2---:R-:W-:Y:S01]  /*16a0*/  SHF.R.U32.HI R27, RZ, UR16, R14 ;  /* 0x00000010ff1b7c19 */ /* 0x004fe2000801160e */
[----:B------:R-:W-:Y:S01]  /*16b0*/  UIADD3 UR16, UPT, UPT, UR16, 0x8, URZ ;  /* 0x0000000810107890 */ /* 0x000fe2000fffe0ff */
[----:B------:R-:W-:Y:S02]  /*16c0*/  LOP3.LUT R23, R23, R22, RZ, 0x30, !PT ;  /* 0x0000001617177212 */ /* 0x000fe400078e30ff */
[----:B------:R-:W-:-:S02]  /*16d0*/  LEA R29, R29, UR17, 0x2 ;  /* 0x000000111d1d7c11 */ /* 0x000fc4000f8e10ff */
[-C--:B------:R-:W-:Y:S02]  /*16e0*/  LOP3.LUT R25, R25, R22.reuse, RZ, 0x30, !PT ;  /* 0x0000001619197212 */ /* 0x080fe400078e30ff */
[----:B------:R-:W-:Y:S01]  /*16f0*/  ISETP.LE.AND P0, PT, R3, UR16, PT ;  /* 0x0000001003007c0c */ /* 0x000fe2000bf03270 */
[----:B------:R0:W-:Y:S01]  /*1700*/  ATOMS.POPC.INC.32 RZ, [R29+URZ] ;  /* 0x000000001dff7f8c */ /* 0x0001e2000d8000ff */
[----:B------:R-:W-:Y:S02]  /*1710*/  LEA R24, R24, UR17, 0x2 ;  /* 0x0000001118187c11 */ /* 0x000fe4000f8e10ff */
[-C--:B------:R-:W-:Y:S02]  /*1720*/  LOP3.LUT R27, R27, R22.reuse, RZ, 0x30, !PT ;  /* 0x000000161b1b7212 */ /* 0x080fe400078e30ff */
[----:B------:R-:W-:Y:S01]  /*1730*/  LEA R26, R26, UR17, 0x2 ;  /* 0x000000111a1a7c11 */ /* 0x000fe2000f8e10ff */
[----:B------:R0:W-:Y:S01]  /*1740*/  ATOMS.POPC.INC.32 RZ, [R24+URZ] ;  /* 0x0000000018ff7f8c */ /* 0x0001e2000d8000ff */
[----:B------:R-:W-:-:S02]  /*1750*/  LOP3.LUT R28, R28, R22, RZ, 0x30, !PT ;  /* 0x000000161c1c7212 */ /* 0x000fc400078e30ff */
[----:B------:R-:W-:Y:S01]  /*1760*/  LEA R23, R23, UR17, 0x2 ;  /* 0x0000001117177c11 */ /* 0x000fe2000f8e10ff */
[----:B------:R0:W-:Y:S01]  /*1770*/  ATOMS.POPC.INC.32 RZ, [R26+URZ] ;  /* 0x000000001aff7f8c */ /* 0x0001e2000d8000ff */
[----:B------:R-:W-:Y:S02]  /*1780*/  LEA R25, R25, UR17, 0x2 ;  /* 0x0000001119197c11 */ /* 0x000fe4000f8e10ff */
[----:B------:R-:W-:Y:S01]  /*1790*/  LEA R27, R27, UR17, 0x2 ;  /* 0x000000111b1b7c11 */ /* 0x000fe2000f8e10ff */
[----:B------:R0:W-:Y:S01]  /*17a0*/  ATOMS.POPC.INC.32 RZ, [R23+URZ] ;  /* 0x0000000017ff7f8c */ /* 0x0001e2000d8000ff */
[----:B------:R-:W-:-:S03]  /*17b0*/  LEA R28, R28, UR17, 0x2 ;  /* 0x000000111c1c7c11 */ /* 0x000fc6000f8e10ff */
[----:B------:R0:W-:Y:S04]  /*17c0*/  ATOMS.POPC.INC.32 RZ, [R25+URZ] ;  /* 0x0000000019ff7f8c */ /* 0x0001e8000d8000ff */
[----:B------:R0:W-:Y:S04]  /*17d0*/  ATOMS.POPC.INC.32 RZ, [R27+URZ] ;  /* 0x000000001bff7f8c */ /* 0x0001e8000d8000ff */
[----:B------:R0:W-:Y:S01]  /*17e0*/  ATOMS.POPC.INC.32 RZ, [R28+URZ] ;  /* 0x000000001cff7f8c */ /* 0x0001e2000d8000ff */
[----:B------:R-:W-:Y:S05]  /*17f0*/  @!P0 BRA `(.L_x_149) ;  /* 0xfffffff800dc8947 */ /* 0x000fea000383ffff */
.L_x_148:
[----:B------:R-:W-:Y:S05]  /*1800*/  BRA.U !UP0, `(.L_x_150) ;  /* 0xfffffff108dc7547 */ /* 0x000fea000b83ffff */
.L_x_145:
[----:B------:R-:W-:Y:S01]  /*1810*/  BAR.SYNC.DEFER_BLOCKING 0x0 ;  /* 0x0000000000007b1d */ /* 0x000fe20000010000 */
[----:B------:R-:W-:-:S05]  /*1820*/  ISETP.NE.AND P0, PT, R20, RZ, PT ;  /* 0x000000ff1400720c */ /* 0x000fca0003f05270 */
[----:B------:R-:W-:Y:S08]  /*1830*/  BSSY.RECONVERGENT B0, `(.L_x_151) ;  /* 0x0000164000007945 */ /* 0x000ff00003800200 */
[----:B------:R-:W-:Y:S05]  /*1840*/  @P0 BRA `(.L_x_152) ;  /* 0x0000001400880947 */ /* 0x000fea0003800000 */
[----:B------:R-:W-:Y:S01]  /*1850*/  UISETP.GE.U32.AND UP0, UPT, UR22, 0x7, UPT ;  /* 0x000000071600788c */ /* 0x000fe2000bf06070 */
[----:B0-23--:R-:W-:-:S08]  /*1860*/  IMAD.MOV.U32 R3, RZ, RZ, RZ ;  /* 0x000000ffff037224 */ /* 0x00dfd000078e00ff */
[----:B------:R-:W-:Y:S05]  /*1870*/  BRA.U !UP0, `(.L_x_153) ;  /* 0x00000005085c7547 */ /* 0x000fea000b800000 */
[----:B----4-:R-:W0:Y:S01]  /*1880*/  LDC.64 R2, c[0x0][0x380] ;  /* 0x0000e000ff027b82 */ /* 0x010e220000000a00 */
[----:B-1---5:R-:W-:-:S07]  /*1890*/  IMAD.MOV.U32 R5, RZ, RZ, RZ ;  /* 0x000000ffff057224 */ /* 0x022fce00078e00ff */
.L_x_170:
[----:B----4-:R-:W-:Y:S01]  /*18a0*/  IMAD R7, R5, 0x400, R0 ;  /* 0x0000040005077824 */ /* 0x010fe200078e0200 */
[----:B------:R-:W-:Y:S04]  /*18b0*/  BSSY.RECONVERGENT B1, `(.L_x_154) ;  /* 0x000000f000017945 */ /* 0x000fe80003800200 */
[----:B01----:R-:W1:Y:S04]  /*18c0*/  LDS R18, [R7] ;  /* 0x0000000007127984 */ /* 0x003e680000000800 */
[----:B--23--:R2:W3:Y:S04]  /*18d0*/  LDS R9, [R7+0x400] ;  /* 0x0004000007097984 */ /* 0x00c4e80000000800 */
[----:B------:R2:W4:Y:S04]  /*18e0*/  LDS R22, [R7+0x800] ;  /* 0x0008000007167984 */ /* 0x0005280000000800 */
[----:B------:R2:W0:Y:S04]  /*18f0*/  LDS R14, [R7+0xc00] ;  /* 0x000c0000070e7984 */ /* 0x0004280000000800 */
[----:B------:R2:W0:Y:S04]  /*1900*/  LDS R12, [R7+0x1000] ;  /* 0x00100000070c7984 */ /* 0x0004280000000800 */
[----:B------:R2:W0:Y:S04]  /*1910*/  LDS R6, [R7+0x1400] ;  /* 0x0014000007067984 */ /* 0x0004280000000800 */
[----:B------:R2:W0:Y:S04]  /*1920*/  LDS R8, [R7+0x1800] ;  /* 0x0018000007087984 */ /* 0x0004280000000800 */
[----:B------:R2:W0:Y:S01]  /*1930*/  LDS R10, [R7+0x1c00] ;  /* 0x001c0000070a7984 */ /* 0x0004220000000800 */
[----:B-1----:R-:W-:-:S13]  /*1940*/  ISETP.NE.AND P0, PT, R18, RZ, PT ;  /* 0x000000ff1200720c */ /* 0x002fda0003f05270 */
[----:B--234-:R-:W-:Y:S05]  /*1950*/  @!P0 BRA `(.L_x_155) ;  /* 0x0000000000108947 */ /* 0x01cfea0003800000 */
[----:B------:R-:W-:Y:S01]  /*1960*/  LEA R17, R5, R4, 0x8 ;  /* 0x0000000405117211 */ /* 0x000fe200078e40ff */
[----:B------:R-:W-:-:S04]  /*1970*/  IMAD.MOV.U32 R19, RZ, RZ, RZ ;  /* 0x000000ffff137224 */ /* 0x000fc800078e00ff */
[----:B0-----:R-:W-:-:S05]  /*1980*/  IMAD.WIDE.U32 R16, R17, 0x8, R2 ;  /* 0x0000000811107825 */ /* 0x001fca00078e0002 */
[----:B------:R1:W-:Y:S02]  /*1990*/  REDG.E.ADD.64.STRONG.GPU desc[UR20][R16.64], R18 ;  /* 0x000000121000798e */ /* 0x0003e4000c12e514 */
.L_x_155:
[----:B------:R-:W-:Y:S05]  /*19a0*/  BSYNC.RECONVERGENT B1 ;  /* 0x0000000000017941 */ /* 0x000fea0003800200 */
.L_x_154:
[----:B------:R-:W-:Y:S01]  /*19b0*/  ISETP.NE.AND P6, PT, R9, RZ, PT ;  /* 0x000000ff0900720c */ /* 0x000fe20003fc5270 */
[----:B------:R-:W-:Y:S01]  /*19c0*/  BSSY.RECONVERGENT B1, `(.L_x_156) ;  /* 0x000000e000017945 */ /* 0x000fe20003800200 */
[----:B------:R-:W-:Y:S02]  /*19d0*/  ISETP.NE.AND P0, PT, R22, RZ, PT ;  /* 0x000000ff1600720c */ /* 0x000fe40003f05270 */
[----:B0-----:R-:W-:Y:S02]  /*19e0*/  ISETP.NE.AND P1, PT, R14, RZ, PT ;  /* 0x000000ff0e00720c */ /* 0x001fe40003f25270 */
[----:B------:R-:W-:Y:S02]  /*19f0*/  ISETP.NE.AND P2, PT, R12, RZ, PT ;  /* 0x000000ff0c00720c */ /* 0x000fe40003f45270 */
[----:B------:R-:W-:Y:S02]  /*1a00*/  ISETP.NE.AND P3, PT, R6, RZ, PT ;  /* 0x000000ff0600720c */ /* 0x000fe40003f65270 */
[----:B------:R-:W-:-:S02]  /*1a10*/  ISETP.NE.AND P4, PT, R8, RZ, PT ;  /* 0x000000ff0800720c */ /* 0x000fc40003f85270 */
[----:B------:R-:W-:Y:S01]  /*1a20*/  ISETP.NE.AND P5, PT, R10, RZ, PT ;  /* 0x000000ff0a00720c */ /* 0x000fe20003fa5270 */
[----:B------:R-:W-:-:S12]  /*1a30*/  @!P6 BRA `(.L_x_157) ;  /* 0x000000000018e947 */ /* 0x000fd80003800000 */
[----:B-1----:R-:W-:Y:S02]  /*1a40*/  IMAD R17, R5, 0x100, R4 ;  /* 0x0000010005117824 */ /* 0x002fe400078e0204 */
[----:B------:R-:W-:Y:S02]  /*1a50*/  IMAD.MOV.U32 R18, RZ, RZ, R9 ;  /* 0x000000ffff127224 */ /* 0x000fe400078e0009 */
[----:B------:R-:W-:Y:S02]  /*1a60*/  VIADD R17, R17, 0x100 ;  /* 0x0000010011117836 */ /* 0x000fe40000000000 */
[----:B------:R-:W-:Y:S02]  /*1a70*/  IMAD.MOV.U32 R19, RZ, RZ, RZ ;  /* 0x000000ffff137224 */ /* 0x000fe400078e00ff */
[----:B------:R-:W-:-:S05]  /*1a80*/  IMAD.WIDE.U32 R16, R17, 0x8, R2 ;  /* 0x0000000811107825 */ /* 0x000fca00078e0002 */
[----:B------:R0:W-:Y:S02]  /*1a90*/  REDG.E.ADD.64.STRONG.GPU desc[UR20][R16.64], R18 ;  /* 0x000000121000798e */ /* 0x0001e4000c12e514 */
.L_x_157:
[----:B------:R-:W-:Y:S05]  /*1aa0*/  BSYNC.RECONVERGENT B1 ;  /* 0x0000000000017941 */ /* 0x000fea0003800200 */
.L_x_156:
[----:B------:R-:W-:Y:S04]  /*1ab0*/  BSSY.RECONVERGENT B1, `(.L_x_158) ;  /* 0x0000007000017945 */ /* 0x000fe80003800200 */
[----:B------:R-:W-:Y:S05]  /*1ac0*/  @!P0 BRA `(.L_x_159) ;  /* 0x0000000000148947 */ /* 0x000fea0003800000 */
[----:B01----:R-:W-:Y:S02]  /*1ad0*/  IMAD R17, R5, 0x100, R4 ;  /* 0x0000010005117824 */ /* 0x003fe400078e0204 */
[----:B------:R-:W-:-:S03]  /*1ae0*/  IMAD.MOV.U32 R23, RZ, RZ, RZ ;  /* 0x000000ffff177224 */ /* 0x000fc600078e00ff */
[----:B------:R-:W-:-:S05]  /*1af0*/  IADD3 R17, PT, PT, R17, 0x200, RZ ;  /* 0x0000020011117810 */ /* 0x000fca0007ffe0ff */
[----:B------:R-:W-:-:S05]  /*1b00*/  IMAD.WIDE.U32 R16, R17, 0x8, R2 ;  /* 0x0000000811107825 */ /* 0x000fca00078e0002 */
[----:B------:R2:W-:Y:S02]  /*1b10*/  REDG.E.ADD.64.STRONG.GPU desc[UR20][R16.64], R22 ;  /* 0x000000161000798e */ /* 0x0005e4000c12e514 */
.L_x_159:
[----:B------:R-:W-:Y:S05]  /*1b20*/  BSYNC.RECONVERGENT B1 ;  /* 0x0000000000017941 */ /* 0x000fea0003800200 */
.L_x_158:
[----:B------:R-:W-:Y:S04]  /*1b30*/  BSSY.RECONVERGENT B1, `(.L_x_160) ;  /* 0x0000007000017945 */ /* 0x000fe80003800200 */
[----:B------:R-:W-:Y:S05]  /*1b40*/  @!P1 BRA `(.L_x_161) ;  /* 0x0000000000149947 */ /* 0x000fea0003800000 */
[----:B012---:R-:W-:Y:S02]  /*1b50*/  IMAD R17, R5, 0x100, R4 ;  /* 0x0000010005117824 */ /* 0x007fe400078e0204 */
[----:B------:R-:W-:Y:S02]  /*1b60*/  IMAD.MOV.U32 R15, RZ, RZ, RZ ;  /* 0x000000ffff0f7224 */ /* 0x000fe400078e00ff */
[----:B------:R-:W-:-:S04]  /*1b70*/  VIADD R17, R17, 0x300 ;  /* 0x0000030011117836 */ /* 0x000fc80000000000 */
[----:B------:R-:W-:-:S05]  /*1b80*/  IMAD.WIDE.U32 R16, R17, 0x8, R2 ;  /* 0x0000000811107825 */ /* 0x000fca00078e0002 */
[----:B------:R3:W-:Y:S02]  /*1b90*/  REDG.E.ADD.64.STRONG.GPU desc[UR20][R16.64], R14 ;  /* 0x0000000e1000798e */ /* 0x0007e4000c12e514 */
.L_x_161:
[----:B------:R-:W-:Y:S05]  /*1ba0*/  BSYNC.RECONVERGENT B1 ;  /* 0x0000000000017941 */ /* 0x000fea0003800200 */
.L_x_160:
[----:B------:R-:W-:Y:S04]  /*1bb0*/  BSSY.RECONVERGENT B1, `(.L_x_162) ;  /* 0x0000007000017945 */ /* 0x000fe80003800200 */
[----:B------:R-:W-:Y:S05]  /*1bc0*/  @!P2 BRA `(.L_x_163) ;  /* 0x000000000014a947 */ /* 0x000fea0003800000 */
[----:B---3--:R-:W-:Y:S02]  /*1bd0*/  IMAD R15, R5, 0x100, R4 ;  /* 0x00000100050f7824 */ /* 0x008fe400078e0204 */
[----:B------:R-:W-:Y:S02]  /*1be0*/  HFMA2 R13, -RZ, RZ, 0, 0 ;  /* 0x00000000ff0d7431 */ /* 0x000fe400000001ff */
[----:B------:R-:W-:-:S04]  /*1bf0*/  VIADD R15, R15, 0x400 ;  /* 0x000004000f0f7836 */ /* 0x000fc80000000000 */
[----:B------:R-:W-:-:S05]  /*1c00*/  IMAD.WIDE.U32 R14, R15, 0x8, R2 ;  /* 0x000000080f0e7825 */ /* 0x000fca00078e0002 */
[----:B------:R4:W-:Y:S02]  /*1c10*/  REDG.E.ADD.64.STRONG.GPU desc[UR20][R14.64], R12 ;  /* 0x0000000c0e00798e */ /* 0x0009e4000c12e514 */
.L_x_163:
[----:B------:R-:W-:Y:S05]  /*1c20*/  BSYNC.RECONVERGENT B1 ;  /* 0x0000000000017941 */ /* 0x000fea0003800200 */
.L_x_162:
[----:B------:R-:W-:Y:S04]  /*1c30*/  BSSY.RECONVERGENT B1, `(.L_x_164) ;  /* 0x0000007000017945 */ /* 0x000fe80003800200 */
[----:B------:R-:W-:Y:S05]  /*1c40*/  @!P3 BRA `(.L_x_165) ;  /* 0x000000000014b947 */ /* 0x000fea0003800000 */
[----:B----4-:R-:W-:Y:S02]  /*1c50*/  IMAD R13, R5, 0x100, R4 ;  /* 0x00000100050d7824 */ /* 0x010fe400078e0204 */
[----:B------:R-:W-:Y:S02]  /*1c60*/  IMAD.MOV.U32 R7, RZ, RZ, RZ ;  /* 0x000000ffff077224 */ /* 0x000fe400078e00ff */
[----:B------:R-:W-:-:S04]  /*1c70*/  VIADD R13, R13, 0x500 ;  /* 0x000005000d0d7836 */ /* 0x000fc80000000000 */
[----:B------:R-:W-:-:S05]  /*1c80*/  IMAD.WIDE.U32 R12, R13, 0x8, R2 ;  /* 0x000000080d0c7825 */ /* 0x000fca00078e0002 */
[----:B------:R4:W-:Y:S02]  /*1c90*/  REDG.E.ADD.64.STRONG.GPU desc[UR20][R12.64], R6 ;  /* 0x000000060c00798e */ /* 0x0009e4000c12e514 */
.L_x_165:
[----:B------:R-:W-:Y:S05]  /*1ca0*/  BSYNC.RECONVERGENT B1 ;  /* 0x0000000000017941 */ /* 0x000fea0003800200 */
.L_x_164:
[----:B------:R-:W-:Y:S04]  /*1cb0*/  BSSY.RECONVERGENT B1, `(.L_x_166) ;  /* 0x0000007000017945 */ /* 0x000fe80003800200 */
[----:B------:R-:W-:Y:S05]  /*1cc0*/  @!P4 BRA `(.L_x_167) ;  /* 0x000000000014c947 */ /* 0x000fea0003800000 */
[----:B----4-:R-:W-:Y:S02]  /*1cd0*/  IMAD R7, R5, 0x100, R4 ;  /* 0x0000010005077824 */ /* 0x010fe400078e0204 */
[----:B------:R-:W-:Y:S02]  /*1ce0*/  IMAD.MOV.U32 R9, RZ, RZ, RZ ;  /* 0x000000ffff097224 */ /* 0x000fe400078e00ff */
[----:B------:R-:W-:-:S04]  /*1cf0*/  VIADD R7, R7, 0x600 ;  /* 0x0000060007077836 */ /* 0x000fc80000000000 */
[----:B------:R-:W-:-:S05]  /*1d00*/  IMAD.WIDE.U32 R6, R7, 0x8, R2 ;  /* 0x0000000807067825 */ /* 0x000fca00078e0002 */
[----:B------:R4:W-:Y:S02]  /*1d10*/  REDG.E.ADD.64.STRONG.GPU desc[UR20][R6.64], R8 ;  /* 0x000000080600798e */ /* 0x0009e4000c12e514 */
.L_x_167:
[----:B------:R-:W-:Y:S05]  /*1d20*/  BSYNC.RECONVERGENT B1 ;  /* 0x0000000000017941 */ /* 0x000fea0003800200 */
.L_x_166:
[----:B------:R-:W-:Y:S04]  /*1d30*/  BSSY.RECONVERGENT B1, `(.L_x_168) ;  /* 0x0000007000017945 */ /* 0x000fe80003800200 */
[----:B------:R-:W-:Y:S05]  /*1d40*/  @!P5 BRA `(.L_x_169) ;  /* 0x000000000014d947 */ /* 0x000fea0003800000 */
[----:B----4-:R-:W-:Y:S01]  /*1d50*/  LEA R7, R5, R4, 0x8 ;  /* 0x0000000405077211 */ /* 0x010fe200078e40ff */
[----:B------:R-:W-:-:S04]  /*1d60*/  IMAD.MOV.U32 R11, RZ, RZ, RZ ;  /* 0x000000ffff0b7224 */ /* 0x000fc800078e00ff */
[----:B------:R-:W-:-:S04]  /*1d70*/  VIADD R7, R7, 0x700 ;  /* 0x0000070007077836 */ /* 0x000fc80000000000 */
[----:B------:R-:W-:-:S05]  /*1d80*/  IMAD.WIDE.U32 R6, R7, 0x8, R2 ;  /* 0x0000000807067825 */ /* 0x000fca00078e0002 */
[----:B------:R4:W-:Y:S02]  /*1d90*/  REDG.E.ADD.64.STRONG.GPU desc[UR20][R6.64], R10 ;  /* 0x0000000a0600798e */ /* 0x0009e4000c12e514 */
.L_x_169:
[----:B------:R-:W-:Y:S05]  /*1da0*/  BSYNC.RECONVERGENT B1 ;  /* 0x0000000000017941 */ /* 0x000fea0003800200 */
.L_x_168:
[----:B------:R-:W-:-:S05]  /*1db0*/  VIADD R5, R5, 0x8 ;  /* 0x0000000805057836 */ /* 0x000fca0000000000 */
[----:B------:R-:W-:-:S13]  /*1dc0*/  ISETP.NE.AND P0, PT, R5, UR27, PT ;  /* 0x0000001b05007c0c */ /* 0x000fda000bf05270 */
[----:B------:R-:W-:Y:S05]  /*1dd0*/  @P0 BRA `(.L_x_170) ;  /* 0xfffffff800b00947 */ /* 0x000fea000383ffff */
[----:B------:R-:W-:-:S07]  /*1de0*/  IMAD.U32 R3, RZ, RZ, UR27 ;  /* 0x0000001bff037e24 */ /* 0x000fce000f8e00ff */
.L_x_153:
[----:B------:R-:W-:Y:S02]  /*1df0*/  UISETP.NE.AND UP0, UPT, UR24, URZ, UPT ;  /* 0x000000ff1800728c */ /* 0x000fe4000bf05270 */
[----:B----45:R-:W-:Y:S02]  /*1e00*/  IMAD.U32 R8, RZ, RZ, UR24 ;  /* 0x00000018ff087e24 */ /* 0x030fe4000f8e00ff */
[----:B-1----:R-:W-:-:S03]  /*1e10*/  IMAD.U32 R5, RZ, RZ, UR25 ;  /* 0x00000019ff057e24 */ /* 0x002fc6000f8e00ff */
[----:B------:R-:W-:Y:S01]  /*1e20*/  IADD3 R8, PT, PT, R8, -0x1, RZ ;  /* 0xffffffff08087810 */ /* 0x000fe20007ffe0ff */
[----:B------:R-:W-:Y:S01]  /*1e30*/  VIADD R5, R5, 0xffffffff ;  /* 0xffffffff05057836 */ /* 0x000fe20000000000 */
[----:B------:R-:W-:Y:S06]  /*1e40*/  BRA.U !UP0, `(.L_x_171) ;  /* 0x0000000508707547 */ /* 0x000fec000b800000 */
[----:B------:R-:W-:-:S13]  /*1e50*/  ISETP.GE.U32.AND P0, PT, R8, 0x3, PT ;  /* 0x000000030800780c */ /* 0x000fda0003f06070 */
[----:B------:R-:W-:Y:S05]  /*1e60*/  @!P0 BRA `(.L_x_172) ;  /* 0x0000000000bc8947 */ /* 0x000fea0003800000 */
[----:B------:R-:W-:Y:S01]  /*1e70*/  IMAD R7, R3, 0x400, R0 ;  /* 0x0000040003077824 */ /* 0x000fe200078e0200 */
[----:B------:R-:W-:Y:S04]  /*1e80*/  BSSY.RECONVERGENT B1, `(.L_x_173) ;  /* 0x000000f000017945 */ /* 0x000fe80003800200 */
[----:B------:R-:W1:Y:S04]  /*1e90*/  LDS R12, [R7] ;  /* 0x00000000070c7984 */ /* 0x000e680000000800 */
[----:B------:R-:W4:Y:S04]  /*1ea0*/  LDS R9, [R7+0x400] ;  /* 0x0004000007097984 */ /* 0x000f280000000800 */
[----:B------:R-:W5:Y:S04]  /*1eb0*/  LDS R6, [R7+0x800] ;  /* 0x0008000007067984 */ /* 0x000f680000000800 */
[----:B------:R-:W0:Y:S01]  /*1ec0*/  LDS R2, [R7+0xc00] ;  /* 0x000c000007027984 */ /* 0x000e220000000800 */
[----:B-1----:R-:W-:-:S02]  /*1ed0*/  ISETP.NE.AND P0, PT, R12, RZ, PT ;  /* 0x000000ff0c00720c */ /* 0x002fc40003f05270 */
[----:B----4-:R-:W-:Y:S02]  /*1ee0*/  ISETP.NE.AND P1, PT, R9, RZ, PT ;  /* 0x000000ff0900720c */ /* 0x010fe40003f25270 */
[----:B-----5:R-:W-:Y:S02]  /*1ef0*/  ISETP.NE.AND P2, PT, R6, RZ, PT ;  /* 0x000000ff0600720c */ /* 0x020fe40003f45270 */
[----:B0-----:R-:W-:-:S07]  /*1f00*/  ISETP.NE.AND P3, PT, R2, RZ, PT ;  /* 0x000000ff0200720c */ /* 0x001fce0003f65270 */
[----:B------:R-:W-:Y:S06]  /*1f10*/  @!P0 BRA `(.L_x_174) ;  /* 0x0000000000148947 */ /* 0x000fec0003800000 */
[----:B------:R-:W0:Y:S01]  /*1f20*/  LDC.64 R10, c[0x0][0x380] ;  /* 0x0000e000ff0a7b82 */ /* 0x000e220000000a00 */
[----:B------:R-:W-:Y:S02]  /*1f30*/  IMAD R7, R3, 0x100, R4 ;  /* 0x0000010003077824 */ /* 0x000fe400078e0204 */
[----:B------:R-:W-:Y:S02]  /*1f40*/  IMAD.MOV.U32 R13, RZ, RZ, RZ ;  /* 0x000000ffff0d7224 */ /* 0x000fe400078e00ff */
[----:B0-----:R-:W-:-:S05]  /*1f50*/  IMAD.WIDE.U32 R10, R7, 0x8, R10 ;  /* 0x00000008070a7825 */ /* 0x001fca00078e000a */
[----:B------:R0:W-:Y:S02]  /*1f60*/  REDG.E.ADD.64.STRONG.GPU desc[UR20][R10.64], R12 ;  /* 0x0000000c0a00798e */ /* 0x0001e4000c12e514 */
.L_x_174:
[----:B------:R-:W-:Y:S05]  /*1f70*/  BSYNC.RECONVERGENT B1 ;  /* 0x0000000000017941 */ /* 0x000fea0003800200 */
.L_x_173:
[----:B------:R-:W-:Y:S04]  /*1f80*/  BSSY.RECONVERGENT B1, `(.L_x_175) ;  /* 0x0000009000017945 */ /* 0x000fe80003800200 */
[----:B------:R-:W-:Y:S05]  /*1f90*/  @!P1 BRA `(.L_x_176) ;  /* 0x00000000001c9947 */ /* 0x000fea0003800000 */
[----:B0-----:R-:W0:Y:S01]  /*1fa0*/  LDC.64 R10, c[0x0][0x380] ;  /* 0x0000e000ff0a7b82 */ /* 0x001e220000000a00 */
[----:B------:R-:W-:Y:S01]  /*1fb0*/  IMAD R7, R3, 0x100, R4 ;  /* 0x0000010003077824 */ /* 0x000fe200078e0204 */
[----:B------:R-:W-:Y:S01]  /*1fc0*/  MOV R12, R9 ;  /* 0x00000009000c7202 */ /* 0x000fe20000000f00 */
[----:B------:R-:W-:Y:S02]  /*1fd0*/  IMAD.MOV.U32 R13, RZ, RZ, RZ ;  /* 0x000000ffff0d7224 */ /* 0x000fe400078e00ff */
[----:B------:R-:W-:-:S04]  /*1fe0*/  VIADD R7, R7, 0x100 ;  /* 0x0000010007077836 */ /* 0x000fc80000000000 */
[----:B0-----:R-:W-:-:S05]  /*1ff0*/  IMAD.WIDE.U32 R10, R7, 0x8, R10 ;  /* 0x00000008070a7825 */ /* 0x001fca00078e000a */
[----:B------:R1:W-:Y:S02]  /*2000*/  REDG.E.ADD.64.STRONG.GPU desc[UR20][R10.64], R12 ;  /* 0x0000000c0a00798e */ /* 0x0003e4000c12e514 */
.L_x_176:
[----:B------:R-:W-:Y:S05]  /*2010*/  BSYNC.RECONVERGENT B1 ;  /* 0x0000000000017941 */ /* 0x000fea0003800200 */
.L_x_175:
[----:B------:R-:W-:Y:S04]  /*2020*/  BSSY.RECONVERGENT B1, `(.L_x_177) ;  /* 0x0000008000017945 */ /* 0x000fe80003800200 */
[----:B------:R-:W-:Y:S05]  /*2030*/  @!P2 BRA `(.L_x_178) ;  /* 0x000000000018a947 */ /* 0x000fea0003800000 */
[----:B01----:R-:W0:Y:S01]  /*2040*/  LDC.64 R10, c[0x0][0x380] ;  /* 0x0000e000ff0a7b82 */ /* 0x003e220000000a00 */
[----:B------:R-:W-:-:S04]  /*2050*/  IMAD R7, R3, 0x100, R4 ;  /* 0x0000010003077824 */ /* 0x000fc800078e0204 */
[----:B------:R-:W-:-:S04]  /*2060*/  VIADD R7, R7, 0x200 ;  /* 0x0000020007077836 */ /* 0x000fc80000000000 */
[----:B0-----:R-:W-:-:S04]  /*2070*/  IMAD.WIDE.U32 R10, R7, 0x8, R10 ;  /* 0x00000008070a7825 */ /* 0x001fc800078e000a */
[----:B------:R-:W-:-:S05]  /*2080*/  IMAD.MOV.U32 R7, RZ, RZ, RZ ;  /* 0x000000ffff077224 */ /* 0x000fca00078e00ff */
[----:B------:R4:W-:Y:S02]  /*2090*/  REDG.E.ADD.64.STRONG.GPU desc[UR20][R10.64], R6 ;  /* 0x000000060a00798e */ /* 0x0009e4000c12e514 */
.L_x_178:
[----:B------:R-:W-:Y:S05]  /*20a0*/  BSYNC.RECONVERGENT B1 ;  /* 0x0000000000017941 */ /* 0x000fea0003800200 */
.L_x_177:
[----:B------:R-:W-:Y:S04]  /*20b0*/  BSSY.RECONVERGENT B1, `(.L_x_179) ;  /* 0x0000009000017945 */ /* 0x000fe80003800200 */
[----:B------:R-:W-:Y:S05]  /*20c0*/  @!P3 BRA `(.L_x_180) ;  /* 0x00000000001cb947 */ /* 0x000fea0003800000 */
[----:B----4-:R-:W4:Y:S01]  /*20d0*/  LDC.64 R6, c[0x0][0x380] ;  /* 0x0000e000ff067b82 */ /* 0x010f220000000a00 */
[----:B------:R-:W-:Y:S01]  /*20e0*/  IMAD R9, R3, 0x100, R4 ;  /* 0x0000010003097824 */ /* 0x000fe200078e0204 */
[----:B01----:R-:W-:Y:S01]  /*20f0*/  MOV R10, R2 ;  /* 0x00000002000a7202 */ /* 0x003fe20000000f00 */
[----:B------:R-:W-:Y:S02]  /*2100*/  IMAD.MOV.U32 R11, RZ, RZ, RZ ;  /* 0x000000ffff0b7224 */ /* 0x000fe400078e00ff */
[----:B------:R-:W-:-:S04]  /*2110*/  VIADD R9, R9, 0x300 ;  /* 0x0000030009097836 */ /* 0x000fc80000000000 */
[----:B----4-:R-:W-:-:S05]  /*2120*/  IMAD.WIDE.U32 R6, R9, 0x8, R6 ;  /* 0x0000000809067825 */ /* 0x010fca00078e0006 */
[----:B------:R0:W-:Y:S02]  /*2130*/  REDG.E.ADD.64.STRONG.GPU desc[UR20][R6.64], R10 ;  /* 0x0000000a0600798e */ /* 0x0001e4000c12e514 */
.L_x_180:
[----:B------:R-:W-:Y:S05]  /*2140*/  BSYNC.RECONVERGENT B1 ;  /* 0x0000000000017941 */ /* 0x000fea0003800200 */
.L_x_179:
[----:B------:R-:W-:-:S07]  /*2150*/  VIADD R3, R3, 0x4 ;  /* 0x0000000403037836 */ /* 0x000fce0000000000 */
.L_x_172:
[----:B------:R-:W-:Y:S01]  /*2160*/  UISETP.NE.AND UP0, UPT, UR25, URZ, UPT ;  /* 0x000000ff1900728c */ /* 0x000fe2000bf05270 */
[----:B------:R-:W-:Y:S08]  /*2170*/  BSSY.RECONVERGENT B1, `(.L_x_171) ;  /* 0x0000029000017945 */ /* 0x000ff00003800200 */
[----:B------:R-:W-:Y:S05]  /*2180*/  BRA.U !UP0, `(.L_x_181) ;  /* 0x00000001089c7547 */ /* 0x000fea000b800000 */
[----:B------:R-:W-:-:S13]  /*2190*/  ISETP.NE.AND P0, PT, R5, RZ, PT ;  /* 0x000000ff0500720c */ /* 0x000fda0003f05270 */
[----:B------:R-:W-:Y:S05]  /*21a0*/  @!P0 BRA `(.L_x_182) ;  /* 0x0000000000648947 */ /* 0x000fea0003800000 */
[----:B0---4-:R-:W-:Y:S01]  /*21b0*/  IMAD R6, R3, 0x400, R0 ;  /* 0x0000040003067824 */ /* 0x011fe200078e0200 */
[----:B------:R-:W-:Y:S04]  /*21c0*/  BSSY.RECONVERGENT B2, `(.L_x_183) ;  /* 0x000000c000027945 */ /* 0x000fe80003800200 */
[----:B------:R-:W0:Y:S04]  /*21d0*/  LDS R2, [R6] ;  /* 0x0000000006027984 */ /* 0x000e280000000800 */
[----:B------:R-:W4:Y:S01]  /*21e0*/  LDS R9, [R6+0x400] ;  /* 0x0004000006097984 */ /* 0x000f220000000800 */
[----:B0-----:R-:W-:-:S02]  /*21f0*/  ISETP.NE.AND P0, PT, R2, RZ, PT ;  /* 0x000000ff0200720c */ /* 0x001fc40003f05270 */
[----:B----4-:R-:W-:-:S11]  /*2200*/  ISETP.NE.AND P1, PT, R9, RZ, PT ;  /* 0x000000ff0900720c */ /* 0x010fd60003f25270 */
[----:B------:R-:W-:Y:S05]  /*2210*/  @!P0 BRA `(.L_x_184) ;  /* 0x0000000000188947 */ /* 0x000fea0003800000 */
[----:B------:R-:W0:Y:S01]  /*2220*/  LDC.64 R6, c[0x0][0x380] ;  /* 0x0000e000ff067b82 */ /* 0x000e220000000a00 */
[----:B-1----:R-:W-:-:S04]  /*2230*/  IMAD R11, R3, 0x100, R4 ;  /* 0x00000100030b7824 */ /* 0x002fc800078e0204 */
[----:B0-----:R-:W-:-:S04]  /*2240*/  IMAD.WIDE.U32 R10, R11, 0x8, R6 ;  /* 0x000000080b0a7825 */ /* 0x001fc800078e0006 */
[----:B------:R-:W-:Y:S02]  /*2250*/  IMAD.MOV.U32 R6, RZ, RZ, R2 ;  /* 0x000000ffff067224 */ /* 0x000fe400078e0002 */
[----:B------:R-:W-:-:S05]  /*2260*/  IMAD.MOV.U32 R7, RZ, RZ, RZ ;  /* 0x000000ffff077224 */ /* 0x000fca00078e00ff */
[----:B------:R0:W-:Y:S02]  /*2270*/  REDG.E.ADD.64.STRONG.GPU desc[UR20][R10.64], R6 ;  /* 0x000000060a00798e */ /* 0x0001e4000c12e514 */
.L_x_184:
[----:B------:R-:W-:Y:S05]  /*2280*/  BSYNC.RECONVERGENT B2 ;  /* 0x0000000000027941 */ /* 0x000fea0003800200 */
.L_x_183:
[----:B------:R-:W-:Y:S04]  /*2290*/  BSSY.RECONVERGENT B2, `(.L_x_185) ;  /* 0x0000009000027945 */ /* 0x000fe80003800200 */
[----:B------:R-:W-:Y:S05]  /*22a0*/  @!P1 BRA `(.L_x_186) ;  /* 0x00000000001c9947 */ /* 0x000fea0003800000 */
[----:B0-----:R-:W0:Y:S01]  /*22b0*/  LDC.64 R6, c[0x0][0x380] ;  /* 0x0000e000ff067b82 */ /* 0x001e220000000a00 */
[----:B------:R-:W-:-:S05]  /*22c0*/  LEA R2, R3, R4, 0x8 ;  /* 0x0000000403027211 */ /* 0x000fca00078e40ff */
[----:B-1----:R-:W-:-:S04]  /*22d0*/  VIADD R11, R2, 0x100 ;  /* 0x00000100020b7836 */ /* 0x002fc80000000000 */
[----:B0-----:R-:W-:-:S04]  /*22e0*/  IMAD.WIDE.U32 R10, R11, 0x8, R6 ;  /* 0x000000080b0a7825 */ /* 0x001fc800078e0006 */
[----:B------:R-:W-:Y:S02]  /*22f0*/  IMAD.MOV.U32 R6, RZ, RZ, R9 ;  /* 0x000000ffff067224 */ /* 0x000fe400078e0009 */
[----:B------:R-:W-:-:S05]  /*2300*/  IMAD.MOV.U32 R7, RZ, RZ, RZ ;  /* 0x000000ffff077224 */ /* 0x000fca00078e00ff */
[----:B------:R4:W-:Y:S02]  /*2310*/  REDG.E.ADD.64.STRONG.GPU desc[UR20][R10.64], R6 ;  /* 0x000000060a00798e */ /* 0x0009e4000c12e514 */
.L_x_186:
[----:B------:R-:W-:Y:S05]  /*2320*/  BSYNC.RECONVERGENT B2 ;  /* 0x0000000000027941 */ /* 0x000fea0003800200 */
.L_x_185:
[----:B------:R-:W-:-:S07]  /*2330*/  VIADD R3, R3, 0x2 ;  /* 0x0000000203037836 */ /* 0x000fce0000000000 */
.L_x_182:
[----:B------:R-:W-:-:S09]  /*2340*/  UISETP.NE.AND UP0, UPT, UR9, URZ, UPT ;  /* 0x000000ff0900728c */ /* 0x000fd2000bf05270 */
[----:B------:R-:W-:Y:S05]  /*2350*/  BRA.U !UP0, `(.L_x_181) ;  /* 0x0000000108287547 */ /* 0x000fea000b800000 */
[----:B------:R-:W-:-:S05]  /*2360*/  IMAD R2, R3, 0x400, R0 ;  /* 0x0000040003027824 */ /* 0x000fca00078e0200 */
[----:B------:R-:W5:Y:S02]  /*2370*/  LDS R9, [R2] ;  /* 0x0000000002097984 */ /* 0x000f640000000800 */
[----:B-----5:R-:W-:-:S13]  /*2380*/  ISETP.NE.AND P0, PT, R9, RZ, PT ;  /* 0x000000ff0900720c */ /* 0x020fda0003f05270 */
[----:B------:R-:W-:Y:S05]  /*2390*/  @!P0 BRA `(.L_x_181) ;  /* 0x0000000000188947 */ /* 0x000fea0003800000 */
[----:B0---4-:R-:W0:Y:S01]  /*23a0*/  LDC.64 R6, c[0x0][0x380] ;  /* 0x0000e000ff067b82 */ /* 0x011e220000000a00 */
[----:B------:R-:W-:-:S04]  /*23b0*/  IMAD R3, R3, 0x100, R4 ;  /* 0x0000010003037824 */ /* 0x000fc800078e0204 */
[----:B0-----:R-:W-:Y:S01]  /*23c0*/  IMAD.WIDE.U32 R2, R3, 0x8, R6 ;  /* 0x0000000803027825 */ /* 0x001fe200078e0006 */
[----:B------:R-:W-:-:S03]  /*23d0*/  MOV R6, R9 ;  /* 0x0000000900067202 */ /* 0x000fc60000000f00 */
[----:B------:R-:W-:-:S05]  /*23e0*/  IMAD.MOV.U32 R7, RZ, RZ, RZ ;  /* 0x000000ffff077224 */ /* 0x000fca00078e00ff */
[----:B------:R0:W-:Y:S02]  /*23f0*/  REDG.E.ADD.64.STRONG.GPU desc[UR20][R2.64], R6 ;  /* 0x000000060200798e */ /* 0x0001e4000c12e514 */
.L_x_181:
[----:B------:R-:W-:Y:S05]  /*2400*/  BSYNC.RECONVERGENT B1 ;  /* 0x0000000000017941 */ /* 0x000fea0003800200 */
.L_x_171:
[----:B------:R-:W-:-:S13]  /*2410*/  ISETP.GT.U32.AND P0, PT, R4, 0x7f, PT ;  /* 0x0000007f0400780c */ /* 0x000fda0003f04070 */
[----:B------:R-:W-:Y:S05]  /*2420*/  @P0 BRA `(.L_x_152) ;  /* 0x0000000800900947 */ /* 0x000fea0003800000 */
[----:B------:R-:W-:Y:S01]  /*2430*/  UISETP.GE.U32.AND UP0, UPT, UR22, 0x7, UPT ;  /* 0x000000071600788c */ /* 0x000fe2000bf06070 */
[----:B0-----:R-:W-:-:S08]  /*2440*/  IMAD.MOV.U32 R3, RZ, RZ, RZ ;  /* 0x000000ffff037224 */ /* 0x001fd000078e00ff */
[----:B------:R-:W-:Y:S05]  /*2450*/  BRA.U !UP0, `(.L_x_187) ;  /* 0x0000000508147547 */ /* 0x000fea000b800000 */
[----:B------:R-:W0:Y:S01]  /*2460*/  LDC.64 R2, c[0x0][0x380] ;  /* 0x0000e000ff027b82 */ /* 0x000e220000000a00 */
[----:B------:R-:W-:-:S07]  /*2470*/  IMAD.MOV.U32 R9, RZ, RZ, RZ ;  /* 0x000000ffff097224 */ /* 0x000fce00078e00ff */
.L_x_204:
[C---:B01--4-:R-:W-:Y:S01]  /*2480*/  IMAD R11, R9.reuse, 0x400, R0 ;  /* 0x00000400090b7824 */ /* 0x053fe200078e0200 */
[----:B------:R-:W-:Y:S01]  /*2490*/  BSSY.RECONVERGENT B1, `(.L_x_188) ;  /* 0x0000011000017945 */ /* 0x000fe20003800200 */
[C---:B--23--:R-:W-:Y:S02]  /*24a0*/  IMAD R7, R9.reuse, 0x100, R4 ;  /* 0x0000010009077824 */ /* 0x04cfe400078e0204 */
[----:B------:R-:W-:Y:S01]  /*24b0*/  VIADD R9, R9, 0x8 ;  /* 0x0000000809097836 */ /* 0x000fe20000000000 */
[----:B---3--:R-:W1:Y:S01]  /*24c0*/  LDS R14, [R11+0x200] ;  /* 0x000200000b0e7984 */ /* 0x008e620000000800 */
[----:B0-----:R-:W-:-:S03]  /*24d0*/  IMAD.WIDE.U32 R6, R7, 0x8, R2 ;  /* 0x0000000807067825 */ /* 0x001fc600078e0002 */
[----:B------:R-:W0:Y:S04]  /*24e0*/  LDS R13, [R11+0x600] ;  /* 0x000600000b0d7984 */ /* 0x000e280000000800 */
[----:B--2---:R2:W3:Y:S04]  /*24f0*/  LDS R17, [R11+0xa00] ;  /* 0x000a00000b117984 */ /* 0x0044e80000000800 */
[----:B------:R2:W4:Y:S04]  /*2500*/  LDS R18, [R11+0xe00] ;  /* 0x000e00000b127984 */ /* 0x0005280000000800 */
[----:B------:R2:W2:Y:S04]  /*2510*/  LDS R19, [R11+0x1200] ;  /* 0x001200000b137984 */ /* 0x0004a80000000800 */
[----:B------:R0:W2:Y:S04]  /*2520*/  LDS R16, [R11+0x1600] ;  /* 0x001600000b107984 */ /* 0x0000a80000000800 */
[----:B------:R0:W2:Y:S04]  /*2530*/  LDS R12, [R11+0x1a00] ;  /* 0x001a00000b0c7984 */ /* 0x0000a80000000800 */
[----:B------:R0:W2:Y:S01]  /*2540*/  LDS R10, [R11+0x1e00] ;  /* 0x001e00000b0a7984 */ /* 0x0000a20000000800 */
[----:B-1----:R-:W-:-:S02]  /*2550*/  ISETP.NE.AND P0, PT, R14, RZ, PT ;  /* 0x000000ff0e00720c */ /* 0x002fc40003f05270 */
[----:B0-----:R-:W-:-:S11]  /*2560*/  ISETP.NE.AND P1, PT, R13, RZ, PT ;  /* 0x000000ff0d00720c */ /* 0x001fd60003f25270 */
[----:B---34-:R-:W-:Y:S05]  /*2570*/  @!P0 BRA `(.L_x_189) ;  /* 0x0000000000088947 */ /* 0x018fea0003800000 */
[----:B------:R-:W-:-:S05]  /*2580*/  HFMA2 R15, -RZ, RZ, 0, 0 ;  /* 0x00000000ff0f7431 */ /* 0x000fca00000001ff */
[----:B------:R0:W-:Y:S02]  /*2590*/  REDG.E.ADD.64.STRONG.GPU desc[UR20][R6.64+0x400], R14 ;  /* 0x0004000e0600798e */ /* 0x0001e4000c12e514 */
.L_x_189:
[----:B------:R-:W-:Y:S05]  /*25a0*/  BSYNC.RECONVERGENT B1 ;  /* 0x0000000000017941 */ /* 0x000fea0003800200 */
.L_x_188:
[----:B------:R-:W-:Y:S04]  /*25b0*/  BSSY.RECONVERGENT B1, `(.L_x_190) ;  /* 0x0000005000017945 */ /* 0x000fe80003800200 */
[----:B------:R-:W-:Y:S05]  /*25c0*/  @!P1 BRA `(.L_x_191) ;  /* 0x00000000000c9947 */ /* 0x000fea0003800000 */
[----:B0-----:R-:W-:Y:S02]  /*25d0*/  IMAD.MOV.U32 R14, RZ, RZ, R13 ;  /* 0x000000ffff0e7224 */ /* 0x001fe400078e000d */
[----:B------:R-:W-:-:S05]  /*25e0*/  IMAD.MOV.U32 R15, RZ, RZ, RZ ;  /* 0x000000ffff0f7224 */ /* 0x000fca00078e00ff */
[----:B------:R1:W-:Y:S02]  /*25f0*/  REDG.E.ADD.64.STRONG.GPU desc[UR20][R6.64+0xc00], R14 ;  /* 0x000c000e0600798e */ /* 0x0003e4000c12e514 */
.L_x_191:
[----:B------:R-:W-:Y:S05]  /*2600*/  BSYNC.RECONVERGENT B1 ;  /* 0x0000000000017941 */ /* 0x000fea0003800200 */
.L_x_190:
[----:B------:R-:W-:Y:S01]  /*2610*/  ISETP.NE.AND P6, PT, R17, RZ, PT ;  /* 0x000000ff1100720c */ /* 0x000fe20003fc5270 */
[----:B------:R-:W-:Y:S01]  /*2620*/  BSSY.RECONVERGENT B1, `(.L_x_192) ;  /* 0x000000b000017945 */ /* 0x000fe20003800200 */
[----:B------:R-:W-:Y:S02]  /*2630*/  ISETP.NE.AND P0, PT, R9, UR27, PT ;  /* 0x0000001b09007c0c */ /* 0x000fe4000bf05270 */
[----:B------:R-:W-:Y:S02]  /*2640*/  ISETP.NE.AND P1, PT, R18, RZ, PT ;  /* 0x000000ff1200720c */ /* 0x000fe40003f25270 */
[----:B--2---:R-:W-:Y:S02]  /*2650*/  ISETP.NE.AND P2, PT, R19, RZ, PT ;  /* 0x000000ff1300720c */ /* 0x004fe40003f45270 */
[----:B------:R-:W-:Y:S02]  /*2660*/  ISETP.NE.AND P3, PT, R16, RZ, PT ;  /* 0x000000ff1000720c */ /* 0x000fe40003f65270 */
[----:B------:R-:W-:-:S02]  /*2670*/  ISETP.NE.AND P4, PT, R12, RZ, PT ;  /* 0x000000ff0c00720c */ /* 0x000fc40003f85270 */
[----:B------:R-:W-:Y:S01]  /*2680*/  ISETP.NE.AND P5, PT, R10, RZ, PT ;  /* 0x000000ff0a00720c */ /* 0x000fe20003fa5270 */
[----:B------:R-:W-:-:S12]  /*2690*/  @!P6 BRA `(.L_x_193) ;  /* 0x00000000000ce947 */ /* 0x000fd80003800000 */
[----:B01----:R-:W-:Y:S02]  /*26a0*/  IMAD.MOV.U32 R14, RZ, RZ, R17 ;  /* 0x000000ffff0e7224 */ /* 0x003fe400078e0011 */
[----:B------:R-:W-:-:S05]  /*26b0*/  IMAD.MOV.U32 R15, RZ, RZ, RZ ;  /* 0x000000ffff0f7224 */ /* 0x000fca00078e00ff */
[----:B------:R2:W-:Y:S02]  /*26c0*/  REDG.E.ADD.64.STRONG.GPU desc[UR20][R6.64+0x1400], R14 ;  /* 0x0014000e0600798e */ /* 0x0005e4000c12e514 */
.L_x_193:
[----:B------:R-:W-:Y:S05]  /*26d0*/  BSYNC.RECONVERGENT B1 ;  /* 0x0000000000017941 */ /* 0x000fea0003800200 */
.L_x_192:
[----:B------:R-:W-:Y:S04]  /*26e0*/  BSSY.RECONVERGENT B1, `(.L_x_194) ;  /* 0x0000005000017945 */ /* 0x000fe80003800200 */
[----:B------:R-:W-:Y:S05]  /*26f0*/  @!P1 BRA `(.L_x_195) ;  /* 0x00000000000c9947 */ /* 0x000fea0003800000 */
[----:B012---:R-:W-:Y:S02]  /*2700*/  IMAD.MOV.U32 R14, RZ, RZ, R18 ;  /* 0x000000ffff0e7224 */ /* 0x007fe400078e0012 */
[----:B------:R-:W-:-:S05]  /*2710*/  IMAD.MOV.U32 R15, RZ, RZ, RZ ;  /* 0x000000ffff0f7224 */ /* 0x000fca00078e00ff */
[----:B------:R3:W-:Y:S02]  /*2720*/  REDG.E.ADD.64.STRONG.GPU desc[UR20][R6.64+0x1c00], R14 ;  /* 0x001c000e0600798e */ /* 0x0007e4000c12e514 */
.L_x_195:
[----:B------:R-:W-:Y:S05]  /*2730*/  BSYNC.RECONVERGENT B1 ;  /* 0x0000000000017941 */ /* 0x000fea0003800200 */
.L_x_194:
[----:B------:R-:W-:Y:S04]  /*2740*/  BSSY.RECONVERGENT B1, `(.L_x_196) ;  /* 0x0000005000017945 */ /* 0x000fe80003800200 */
[----:B------:R-:W-:Y:S05]  /*2750*/  @!P2 BRA `(.L_x_197) ;  /* 0x00000000000ca947 */ /* 0x000fea0003800000 */
[----:B0123--:R-:W-:Y:S01]  /*2760*/  MOV R14, R19 ;  /* 0x00000013000e7202 */ /* 0x00ffe20000000f00 */
[----:B------:R-:W-:-:S05]  /*2770*/  IMAD.MOV.U32 R15, RZ, RZ, RZ ;  /* 0x000000ffff0f7224 */ /* 0x000fca00078e00ff */
[----:B------:R4:W-:Y:S02]  /*2780*/  REDG.E.ADD.64.STRONG.GPU desc[UR20][R6.64+0x2400], R14 ;  /* 0x0024000e0600798e */ /* 0x0009e4000c12e514 */
.L_x_197:
[----:B------:R-:W-:Y:S05]  /*2790*/  BSYNC.RECONVERGENT B1 ;  /* 0x0000000000017941 */ /* 0x000fea0003800200 */
.L_x_196:
[----:B------:R-:W-:Y:S04]  /*27a0*/  BSSY.RECONVERGENT B1, `(.L_x_198) ;  /* 0x0000004000017945 */ /* 0x000fe80003800200 */
[----:B------:R-:W-:Y:S05]  /*27b0*/  @!P3 BRA `(.L_x_199) ;  /* 0x000000000008b947 */ /* 0x000fea0003800000 */
[----:B------:R-:W-:-:S05]  /*27c0*/  IMAD.MOV.U32 R17, RZ, RZ, RZ ;  /* 0x000000ffff117224 */ /* 0x000fca00078e00ff */
[----:B------:R0:W-:Y:S02]  /*27d0*/  REDG.E.ADD.64.STRONG.GPU desc[UR20][R6.64+0x2c00], R16 ;  /* 0x002c00100600798e */ /* 0x0001e4000c12e514 */
.L_x_199:
[----:B------:R-:W-:Y:S05]  /*27e0*/  BSYNC.RECONVERGENT B1 ;  /* 0x0000000000017941 */ /* 0x000fea0003800200 */
.L_x_198:
[----:B------:R-:W-:Y:S04]  /*27f0*/  BSSY.RECONVERGENT B1, `(.L_x_200) ;  /* 0x0000004000017945 */ /* 0x000fe80003800200 */
[----:B------:R-:W-:Y:S05]  /*2800*/  @!P4 BRA `(.L_x_201) ;  /* 0x000000000008c947 */ /* 0x000fea0003800000 */
[----:B------:R-:W-:-:S05]  /*2810*/  IMAD.MOV.U32 R13, RZ, RZ, RZ ;  /* 0x000000ffff0d7224 */ /* 0x000fca00078e00ff */
[----:B------:R0:W-:Y:S02]  /*2820*/  REDG.E.ADD.64.STRONG.GPU desc[UR20][R6.64+0x3400], R12 ;  /* 0x0034000c0600798e */ /* 0x0001e4000c12e514 */
.L_x_201:
[----:B------:R-:W-:Y:S05]  /*2830*/  BSYNC.RECONVERGENT B1 ;  /* 0x0000000000017941 */ /* 0x000fea0003800200 */
.L_x_200:
[----:B------:R-:W-:Y:S04]  /*2840*/  BSSY.RECONVERGENT B1, `(.L_x_202) ;  /* 0x0000004000017945 */ /* 0x000fe80003800200 */
[----:B------:R-:W-:Y:S05]  /*2850*/  @!P5 BRA `(.L_x_203) ;  /* 0x000000000008d947 */ /* 0x000fea0003800000 */
[----:B------:R-:W-:-:S05]  /*2860*/  IMAD.MOV.U32 R11, RZ, RZ, RZ ;  /* 0x000000ffff0b7224 */ /* 0x000fca00078e00ff */
[----:B------:R0:W-:Y:S02]  /*2870*/  REDG.E.ADD.64.STRONG.GPU desc[UR20][R6.64+0x3c00], R10 ;  /* 0x003c000a0600798e */ /* 0x0001e4000c12e514 */
.L_x_203:
[----:B------:R-:W-:Y:S05]  /*2880*/  BSYNC.RECONVERGENT B1 ;  /* 0x0000000000017941 */ /* 0x000fea0003800200 */
.L_x_202:
[----:B------:R-:W-:Y:S05]  /*2890*/  @P0 BRA `(.L_x_204) ;  /* 0xfffffff800f80947 */ /* 0x000fea000383ffff */
[----:B------:R-:W-:-:S07]  /*28a0*/  IMAD.U32 R3, RZ, RZ, UR27 ;  /* 0x0000001bff037e24 */ /* 0x000fce000f8e00ff */
.L_x_187:
[----:B------:R-:W-:-:S09]  /*28b0*/  UISETP.NE.AND UP0, UPT, UR24, URZ, UPT ;  /* 0x000000ff1800728c */ /* 0x000fd2000bf05270 */
[----:B------:R-:W-:Y:S05]  /*28c0*/  BRA.U !UP0, `(.L_x_152) ;  /* 0x0000000508687547 */ /* 0x000fea000b800000 */
[----:B------:R-:W-:-:S13]  /*28d0*/  ISETP.GE.U32.AND P0, PT, R8, 0x3, PT ;  /* 0x000000030800780c */ /* 0x000fda0003f06070 */
[----:B------:R-:W-:Y:S05]  /*28e0*/  @!P0 BRA `(.L_x_205) ;  /* 0x0000000000bc8947 */ /* 0x000fea0003800000 */
[----:B01234-:R-:W-:Y:S01]  /*28f0*/  IMAD R7, R3, 0x400, R0 ;  /* 0x0000040003077824 */ /* 0x01ffe200078e0200 */
[----:B------:R-:W-:Y:S04]  /*2900*/  BSSY.RECONVERGENT B1, `(.L_x_206) ;  /* 0x000000f000017945 */ /* 0x000fe80003800200 */
[----:B------:R-:W0:Y:S04]  /*2910*/  LDS R10, [R7+0x200] ;  /* 0x00020000070a7984 */ /* 0x000e280000000800 */
[----:B------:R-:W1:Y:S04]  /*2920*/  LDS R12, [R7+0x600] ;  /* 0x00060000070c7984 */ /* 0x000e680000000800 */
[----:B------:R-:W2:Y:S04]  /*2930*/  LDS R6, [R7+0xa00] ;  /* 0x000a000007067984 */ /* 0x000ea80000000800 */
[----:B------:R-:W3:Y:S01]  /*2940*/  LDS R2, [R7+0xe00] ;  /* 0x000e000007027984 */ /* 0x000ee20000000800 */
[----:B0-----:R-:W-:-:S02]  /*2950*/  ISETP.NE.AND P0, PT, R10, RZ, PT ;  /* 0x000000ff0a00720c */ /* 0x001fc40003f05270 */
[----:B-1----:R-:W-:Y:S02]  /*2960*/  ISETP.NE.AND P1, PT, R12, RZ, PT ;  /* 0x000000ff0c00720c */ /* 0x002fe40003f25270 */
[----:B--2---:R-:W-:Y:S02]  /*2970*/  ISETP.NE.AND P2, PT, R6, RZ, PT ;  /* 0x000000ff0600720c */ /* 0x004fe40003f45270 */
[----:B---3--:R-:W-:-:S07]  /*2980*/  ISETP.NE.AND P3, PT, R2, RZ, PT ;  /* 0x000000ff0200720c */ /* 0x008fce0003f65270 */
[----:B------:R-:W-:Y:S06]  /*2990*/  @!P0 BRA `(.L_x_207) ;  /* 0x0000000000148947 */ /* 0x000fec0003800000 */
[----:B------:R-:W0:Y:S01]  /*29a0*/  LDC.64 R8, c[0x0][0x380] ;  /* 0x0000e000ff087b82 */ /* 0x000e220000000a00 */
[----:B------:R-:W-:Y:S01]  /*29b0*/  LEA R7, R3, R4, 0x8 ;  /* 0x0000000403077211 */ /* 0x000fe200078e40ff */
[----:B------:R-:W-:-:S04]  /*29c0*/  IMAD.MOV.U32 R11, RZ, RZ, RZ ;  /* 0x000000ffff0b7224 */ /* 0x000fc800078e00ff */
[----:B0-----:R-:W-:-:S05]  /*29d0*/  IMAD.WIDE.U32 R8, R7, 0x8, R8 ;  /* 0x0000000807087825 */ /* 0x001fca00078e0008 */
[----:B------:R0:W-:Y:S02]  /*29e0*/  REDG.E.ADD.64.STRONG.GPU desc[UR20][R8.64+0x400], R10 ;  /* 0x0004000a0800798e */ /* 0x0001e4000c12e514 */
.L_x_207:
[----:B------:R-:W-:Y:S05]  /*29f0*/  BSYNC.RECONVERGENT B1 ;  /* 0x0000000000017941 */ /* 0x000fea0003800200 */
.L_x_206:
[----:B------:R-:W-:Y:S04]  /*2a00*/  BSSY.RECONVERGENT B1, `(.L_x_208) ;  /* 0x0000009000017945 */ /* 0x000fe80003800200 */
[----:B------:R-:W-:Y:S05]  /*2a10*/  @!P1 BRA `(.L_x_209) ;  /* 0x00000000001c9947 */ /* 0x000fea0003800000 */
[----:B0-----:R-:W0:Y:S01]  /*2a20*/  LDC.64 R8, c[0x0][0x380] ;  /* 0x0000e000ff087b82 */ /* 0x001e220000000a00 */
[----:B------:R-:W-:Y:S02]  /*2a30*/  IMAD R7, R3, 0x100, R4 ;  /* 0x0000010003077824 */ /* 0x000fe400078e0204 */
[----:B------:R-:W-:Y:S02]  /*2a40*/  IMAD.MOV.U32 R10, RZ, RZ, R12 ;  /* 0x000000ffff0a7224 */ /* 0x000fe400078e000c */
[----:B------:R-:W-:Y:S02]  /*2a50*/  VIADD R7, R7, 0x100 ;  /* 0x0000010007077836 */ /* 0x000fe40000000000 */
[----:B------:R-:W-:Y:S02]  /*2a60*/  IMAD.MOV.U32 R11, RZ, RZ, RZ ;  /* 0x000000ffff0b7224 */ /* 0x000fe400078e00ff */
[----:B0-----:R-:W-:-:S05]  /*2a70*/  IMAD.WIDE.U32 R8, R7, 0x8, R8 ;  /* 0x0000000807087825 */ /* 0x001fca00078e0008 */
[----:B------:R1:W-:Y:S02]  /*2a80*/  REDG.E.ADD.64.STRONG.GPU desc[UR20][R8.64+0x400], R10 ;  /* 0x0004000a0800798e */ /* 0x0003e4000c12e514 */
.L_x_209:
[----:B------:R-:W-:Y:S05]  /*2a90*/  BSYNC.RECONVERGENT B1 ;  /* 0x0000000000017941 */ /* 0x000fea0003800200 */
.L_x_208:
[----:B------:R-:W-:Y:S04]  /*2aa0*/  BSSY.RECONVERGENT B1, `(.L_x_210) ;  /* 0x0000008000017945 */ /* 0x000fe80003800200 */
[----:B------:R-:W-:Y:S05]  /*2ab0*/  @!P2 BRA `(.L_x_211) ;  /* 0x000000000018a947 */ /* 0x000fea0003800000 */
[----:B01----:R-:W0:Y:S01]  /*2ac0*/  LDC.64 R8, c[0x0][0x380] ;  /* 0x0000e000ff087b82 */ /* 0x003e220000000a00 */
[----:B------:R-:W-:-:S05]  /*2ad0*/  IMAD R7, R3, 0x100, R4 ;  /* 0x0000010003077824 */ /* 0x000fca00078e0204 */
[----:B------:R-:W-:-:S05]  /*2ae0*/  IADD3 R7, PT, PT, R7, 0x200, RZ ;  /* 0x0000020007077810 */ /* 0x000fca0007ffe0ff */
[----:B0-----:R-:W-:-:S04]  /*2af0*/  IMAD.WIDE.U32 R8, R7, 0x8, R8 ;  /* 0x0000000807087825 */ /* 0x001fc800078e0008 */
[----:B------:R-:W-:-:S05]  /*2b00*/  IMAD.MOV.U32 R7, RZ, RZ, RZ ;  /* 0x000000ffff077224 */ /* 0x000fca00078e00ff */
[----:B------:R2:W-:Y:S02]  /*2b10*/  REDG.E.ADD.64.STRONG.GPU desc[UR20][R8.64+0x400], R6 ;  /* 0x000400060800798e */ /* 0x0005e4000c12e514 */
.L_x_211:
[----:B------:R-:W-:Y:S05]  /*2b20*/  BSYNC.RECONVERGENT B1 ;  /* 0x0000000000017941 */ /* 0x000fea0003800200 */
.L_x_210:
[----:B------:R-:W-:Y:S04]  /*2b30*/  BSSY.RECONVERGENT B1, `(.L_x_212) ;  /* 0x0000009000017945 */ /* 0x000fe80003800200 */
[----:B------:R-:W-:Y:S05]  /*2b40*/  @!P3 BRA `(.L_x_213) ;  /* 0x00000000001cb947 */ /* 0x000fea0003800000 */
[----:B--2---:R-:W2:Y:S01]  /*2b50*/  LDC.64 R6, c[0x0][0x380] ;  /* 0x0000e000ff067b82 */ /* 0x004ea20000000a00 */
[----:B01----:R-:W-:Y:S02]  /*2b60*/  IMAD R9, R3, 0x100, R4 ;  /* 0x0000010003097824 */ /* 0x003fe400078e0204 */
[----:B------:R-:W-:Y:S02]  /*2b70*/  IMAD.MOV.U32 R8, RZ, RZ, R2 ;  /* 0x000000ffff087224 */ /* 0x000fe400078e0002 */
[----:B------:R-:W-:-:S04]  /*2b80*/  VIADD R9, R9, 0x300 ;  /* 0x0000030009097836 */ /* 0x000fc80000000000 */
[----:B--2---:R-:W-:-:S04]  /*2b90*/  IMAD.WIDE.U32 R6, R9, 0x8, R6 ;  /* 0x0000000809067825 */ /* 0x004fc800078e0006 */
[----:B------:R-:W-:-:S05]  /*2ba0*/  IMAD.MOV.U32 R9, RZ, RZ, RZ ;  /* 0x000000ffff097224 */ /* 0x000fca00078e00ff */
[----:B------:R3:W-:Y:S02]  /*2bb0*/  REDG.E.ADD.64.STRONG.GPU desc[UR20][R6.64+0x400], R8 ;  /* 0x000400080600798e */ /* 0x0007e4000c12e514 */
.L_x_213:
[----:B------:R-:W-:Y:S05]  /*2bc0*/  BSYNC.RECONVERGENT B1 ;  /* 0x0000000000017941 */ /* 0x000fea0003800200 */
.L_x_212:
[----:B------:R-:W-:-:S07]  /*2bd0*/  VIADD R3, R3, 0x4 ;  /* 0x0000000403037836 */ /* 0x000fce0000000000 */
.L_x_205:
[----:B------:R-:W-:-:S09]  /*2be0*/  UISETP.NE.AND UP0, UPT, UR25, URZ, UPT ;  /* 0x000000ff1900728c */ /* 0x000fd2000bf05270 */
[----:B------:R-:W-:Y:S05]  /*2bf0*/  BRA.U !UP0, `(.L_x_152) ;  /* 0x00000001089c7547 */ /* 0x000fea000b800000 */
[----:B------:R-:W-:-:S13]  /*2c00*/  ISETP.NE.AND P0, PT, R5, RZ, PT ;  /* 0x000000ff0500720c */ /* 0x000fda0003f05270 */
[----:B------:R-:W-:Y:S05]  /*2c10*/  @!P0 BRA `(.L_x_214) ;  /* 0x0000000000648947 */ /* 0x000fea0003800000 */
[----:B01234-:R-:W-:Y:S01]  /*2c20*/  LEA R6, R3, R0, 0xa ;  /* 0x0000000003067211 */ /* 0x01ffe200078e50ff */
[----:B------:R-:W-:Y:S04]  /*2c30*/  BSSY.RECONVERGENT B1, `(.L_x_215) ;  /* 0x000000c000017945 */ /* 0x000fe80003800200 */
[----:B------:R-:W0:Y:S04]  /*2c40*/  LDS R2, [R6+0x200] ;  /* 0x0002000006027984 */ /* 0x000e280000000800 */
[----:B------:R-:W1:Y:S01]  /*2c50*/  LDS R5, [R6+0x600] ;  /* 0x0006000006057984 */ /* 0x000e620000000800 */
[----:B0-----:R-:W-:-:S02]  /*2c60*/  ISETP.NE.AND P0, PT, R2, RZ, PT ;  /* 0x000000ff0200720c */ /* 0x001fc40003f05270 */
[----:B-1----:R-:W-:-:S11]  /*2c70*/  ISETP.NE.AND P1, PT, R5, RZ, PT ;  /* 0x000000ff0500720c */ /* 0x002fd60003f25270 */
[----:B------:R-:W-:Y:S05]  /*2c80*/  @!P0 BRA `(.L_x_216) ;  /* 0x0000000000188947 */ /* 0x000fea0003800000 */
[----:B------:R-:W0:Y:S01]  /*2c90*/  LDC.64 R6, c[0x0][0x380] ;  /* 0x0000e000ff067b82 */ /* 0x000e220000000a00 */
[----:B------:R-:W-:-:S04]  /*2ca0*/  IMAD R9, R3, 0x100, R4 ;  /* 0x0000010003097824 */ /* 0x000fc800078e0204 */
[----:B0-----:R-:W-:-:S04]  /*2cb0*/  IMAD.WIDE.U32 R8, R9, 0x8, R6 ;  /* 0x0000000809087825 */ /* 0x001fc800078e0006 */
[----:B------:R-:W-:Y:S02]  /*2cc0*/  IMAD.MOV.U32 R6, RZ, RZ, R2 ;  /* 0x000000ffff067224 */ /* 0x000fe400078e0002 */
[----:B------:R-:W-:-:S05]  /*2cd0*/  IMAD.MOV.U32 R7, RZ, RZ, RZ ;  /* 0x000000ffff077224 */ /* 0x000fca00078e00ff */
[----:B------:R0:W-:Y:S02]  /*2ce0*/  REDG.E.ADD.64.STRONG.GPU desc[UR20][R8.64+0x400], R6 ;  /* 0x000400060800798e */ /* 0x0001e4000c12e514 */
.L_x_216:
[----:B------:R-:W-:Y:S05]  /*2cf0*/  BSYNC.RECONVERGENT B1 ;  /* 0x0000000000017941 */ /* 0x000fea0003800200 */
.L_x_215:
[----:B------:R-:W-:Y:S04]  /*2d00*/  BSSY.RECONVERGENT B1, `(.L_x_217) ;  /* 0x0000009000017945 */ /* 0x000fe80003800200 */
[----:B------:R-:W-:Y:S05]  /*2d10*/  @!P1 BRA `(.L_x_218) ;  /* 0x00000000001c9947 */ /* 0x000fea0003800000 */
[----:B0-----:R-:W0:Y:S01]  /*2d20*/  LDC.64 R6, c[0x0][0x380] ;  /* 0x0000e000ff067b82 */ /* 0x001e220000000a00 */
[----:B------:R-:W-:-:S04]  /*2d30*/  IMAD R2, R3, 0x100, R4 ;  /* 0x0000010003027824 */ /* 0x000fc800078e0204 */
[----:B------:R-:W-:-:S04]  /*2d40*/  VIADD R9, R2, 0x100 ;  /* 0x0000010002097836 */ /* 0x000fc80000000000 */
[----:B0-----:R-:W-:-:S04]  /*2d50*/  IMAD.WIDE.U32 R8, R9, 0x8, R6 ;  /* 0x0000000809087825 */ /* 0x001fc800078e0006 */
[----:B------:R-:W-:Y:S02]  /*2d60*/  HFMA2 R7, -RZ, RZ, 0, 0 ;  /* 0x00000000ff077431 */ /* 0x000fe400000001ff */
[----:B------:R-:W-:-:S05]  /*2d70*/  IMAD.MOV.U32 R6, RZ, RZ, R5 ;  /* 0x000000ffff067224 */ /* 0x000fca00078e0005 */
[----:B------:R1:W-:Y:S02]  /*2d80*/  REDG.E.ADD.64.STRONG.GPU desc[UR20][R8.64+0x400], R6 ;  /* 0x000400060800798e */ /* 0x0003e4000c12e514 */
.L_x_218:
[----:B------:R-:W-:Y:S05]  /*2d90*/  BSYNC.RECONVERGENT B1 ;  /* 0x0000000000017941 */ /* 0x000fea0003800200 */
.L_x_217:
[----:B------:R-:W-:-:S07]  /*2da0*/  VIADD R3, R3, 0x2 ;  /* 0x0000000203037836 */ /* 0x000fce0000000000 */
.L_x_214:
[----:B------:R-:W-:-:S09]  /*2db0*/  UISETP.NE.AND UP0, UPT, UR9, URZ, UPT ;  /* 0x000000ff0900728c */ /* 0x000fd2000bf05270 */
[----:B------:R-:W-:Y:S05]  /*2dc0*/  BRA.U !UP0, `(.L_x_152) ;  /* 0x0000000108287547 */ /* 0x000fea000b800000 */
[----:B------:R-:W-:-:S05]  /*2dd0*/  IMAD R2, R3, 0x400, R0 ;  /* 0x0000040003027824 */ /* 0x000fca00078e0200 */
[----:B------:R-:W5:Y:S02]  /*2de0*/  LDS R5, [R2+0x200] ;  /* 0x0002000002057984 */ /* 0x000f640000000800 */
[----:B-----5:R-:W-:-:S13]  /*2df0*/  ISETP.NE.AND P0, PT, R5, RZ, PT ;  /* 0x000000ff0500720c */ /* 0x020fda0003f05270 */
[----:B------:R-:W-:Y:S05]  /*2e00*/  @!P0 BRA `(.L_x_152) ;  /* 0x0000000000188947 */ /* 0x000fea0003800000 */
[----:B01234-:R-:W0:Y:S01]  /*2e10*/  LDC.64 R6, c[0x0][0x380] ;  /* 0x0000e000ff067b82 */ /* 0x01fe220000000a00 */
[----:B------:R-:W-:-:S04]  /*2e20*/  IMAD R3, R3, 0x100, R4 ;  /* 0x0000010003037824 */ /* 0x000fc800078e0204 */
[----:B0-----:R-:W-:-:S04]  /*2e30*/  IMAD.WIDE.U32 R2, R3, 0x8, R6 ;  /* 0x0000000803027825 */ /* 0x001fc800078e0006 */
[----:B------:R-:W-:Y:S02]  /*2e40*/  IMAD.MOV.U32 R6, RZ, RZ, R5 ;  /* 0x000000ffff067224 */ /* 0x000fe400078e0005 */
[----:B------:R-:W-:-:S05]  /*2e50*/  IMAD.MOV.U32 R7, RZ, RZ, RZ ;  /* 0x000000ffff077224 */ /* 0x000fca00078e00ff */
[----:B------:R0:W-:Y:S02]  /*2e60*/  REDG.E.ADD.64.STRONG.GPU desc[UR20][R2.64+0x400], R6 ;  /* 0x000400060200798e */ /* 0x0001e4000c12e514 */
.L_x_152:
[----:B------:R-:W-:Y:S05]  /*2e70*/  BSYNC.RECONVERGENT B0 ;  /* 0x0000000000007941 */ /* 0x000fea0003800200 */
.L_x_151:
[----:B------:R-:W-:Y:S01]  /*2e80*/  BAR.SYNC.DEFER_BLOCKING 0x0 ;  /* 0x0000000000007b1d */ /* 0x000fe20000010000 */
[----:B------:R-:W-:-:S04]  /*2e90*/  UIADD3 UR6, UP0, UPT, UR6, 0x1, URZ ;  /* 0x0000000106067890 */ /* 0x000fc8000ff1e0ff */
[----:B------:R-:W-:Y:S02]  /*2ea0*/  UIADD3.X UR7, UPT, UPT, URZ, UR7, URZ, UP0, !UPT ;  /* 0x00000007ff077290 */ /* 0x000fe400087fe4ff */
[----:B------:R-:W-:-:S04]  /*2eb0*/  UISETP.NE.U32.AND UP0, UPT, UR6, UR11, UPT ;  /* 0x0000000b0600728c */ /* 0x000fc8000bf05070 */
[----:B------:R-:W-:-:S09]  /*2ec0*/  UISETP.NE.AND.EX UP0, UPT, UR7, UR12, UPT, UP0 ;  /* 0x0000000c0700728c */ /* 0x000fd2000bf05300 */
[----:B------:R-:W-:Y:S05]  /*2ed0*/  BRA.U UP0, `(.L_x_219) ;  /* 0xffffffd100f07547 */ /* 0x000fea000b83ffff */
[----:B------:R-:W-:Y:S05]  /*2ee0*/  EXIT ;  /* 0x000000000000794d */ /* 0x000fea0003800000 */
.L_x_220:
        /* <DEDUP_REMOVED lines=9> */
.L_x_730:


//--------------------- .text._ZN3cub18CUB_300001_SM_10006detail10radix_sort31DeviceRadixSortSingleTileKernelINS1_5radix10policy_hubIiiyE10Policy1000ELNS0_9SortOrderE0EiiyNS1_21identity_decomposer_tEEEvPKT1_PSA_PKT2_PSE_T3_iiT4_ --------------------------
	.section	.text._ZN3cub18CUB_300001_SM_10006detail10radix_sort31DeviceRadixSortSingleTileKernelINS1_5radix10policy_hubIiiyE10Policy1000ELNS0_9SortOrderE0EiiyNS1_21identity_decomposer_tEEEvPKT1_PSA_PKT2_PSE_T3_iiT4_,"ax",@progbits
	.align	128
        .global         _ZN3cub18CUB_300001_SM_10006detail10radix_sort31DeviceRadixSortSingleTileKernelINS1_5radix10policy_hubIiiyE10Policy1000ELNS0_9SortOrderE0EiiyNS1_21identity_decomposer_tEEEvPKT1_PSA_PKT2_PSE_T3_iiT4_
        .type           _ZN3cub18CUB_300001_SM_10006detail10radix_sort31DeviceRadixSortSingleTileKernelINS1_5radix10policy_hubIiiyE10Policy1000ELNS0_9SortOrderE0EiiyNS1_21identity_decomposer_tEEEvPKT1_PSA_PKT2_PSE_T3_iiT4_,@function
        .size           _ZN3cub18CUB_300001_SM_10006detail10radix_sort31DeviceRadixSortSingleTileKernelINS1_5radix10policy_hubIiiyE10Policy1000ELNS0_9SortOrderE0EiiyNS1_21identity_decomposer_tEEEvPKT1_PSA_PKT2_PSE_T3_iiT4_,(.L_x_731 - _ZN3cub18CUB_300001_SM_10006detail10radix_sort31DeviceRadixSortSingleTileKernelINS1_5radix10policy_hubIiiyE10Policy1000ELNS0_9SortOrderE0EiiyNS1_21identity_decomposer_tEEEvPKT1_PSA_PKT2_PSE_T3_iiT4_)
        .other          _ZN3cub18CUB_300001_SM_10006detail10radix_sort31DeviceRadixSortSingleTileKernelINS1_5radix10policy_hubIiiyE10Policy1000ELNS0_9SortOrderE0EiiyNS1_21identity_decomposer_tEEEvPKT1_PSA_PKT2_PSE_T3_iiT4_,@"STO_CUDA_ENTRY STV_DEFAULT"
_ZN3cub18CUB_300001_SM_10006detail10radix_sort31DeviceRadixSortSingleTileKernelINS1_5radix10policy_hubIiiyE10Policy1000ELNS0_9SortOrderE0EiiyNS1_21identity_decomposer_tEEEvPKT1_PSA_PKT2_PSE_T3_iiT4_:
.text._ZN3cub18CUB_300001_SM_10006detail10radix_sort31DeviceRadixSortSingleTileKernelINS1_5radix10policy_hubIiiyE10Policy1000ELNS0_9SortOrderE0EiiyNS1_21identity_decomposer_tEEEvPKT1_PSA_PKT2_PSE_T3_iiT4_:
[----:B------:R-:W-:Y:S01]  /*0000*/  LDC R1, c[0x0][0x37c] ;  /* 0x0000df00ff017b82 */ /* 0x000fe20000000800 */
[----:B------:R-:W0:Y:S01]  /*0010*/  S2R R0, SR_TID.X ;  /* 0x0000000000007919 */ /* 0x000e220000002100 */
[----:B------:R-:W1:Y:S06]  /*0020*/  LDCU UR4, c[0x0][0x3a0] ;  /* 0x00007400ff0477ac */ /* 0x000e6c0008000800 */
[----:B------:R-:W2:Y:S01]  /*0030*/  LDC.64 R6, c[0x0][0x380] ;  /* 0x0000e000ff067b82 */ /* 0x000ea20000000a00 */
[----:B------:R-:W3:Y:S01]  /*0040*/  LDCU.64 UR8, c[0x0][0x358] ;  /* 0x00006b00ff0877ac */ /* 0x000ee20008000a00 */
[----:B------:R-:W4:Y:S01]  /*0050*/  LDCU UR10, c[0x0][0x3ac] ;  /* 0x00007580ff0a77ac */ /* 0x000f220008000800 */
[----:B0-----:R-:W-:-:S04]  /*0060*/  IMAD R9, R0, 0x13, RZ ;  /* 0x0000001300097824 */ /* 0x001fc800078e02ff */
[C---:B------:R-:W-:Y:S01]  /*0070*/  VIADD R4, R9.reuse, 0x1 ;  /* 0x0000000109047836 */ /* 0x040fe20000000000 */
[C---:B-1----:R-:W-:Y:S01]  /*0080*/  ISETP.GE.AND P6, PT, R9.reuse, UR4, PT ;  /* 0x0000000409007c0c */ /* 0x042fe2000bfc6270 */
[C---:B------:R-:W-:Y:S02]  /*0090*/  VIADD R8, R9.reuse, 0x5 ;  /* 0x0000000509087836 */ /* 0x040fe40000000000 */
[C---:B--2---:R-:W-:Y:S01]  /*00a0*/  IMAD.WIDE.U32 R6, R9.reuse, 0x4, R6 ;  /* 0x0000000409067825 */ /* 0x044fe200078e0006 */
[----:B------:R-:W-:Y:S02]  /*00b0*/  ISETP.GE.AND P5, PT, R4, UR4, PT ;  /* 0x0000000404007c0c */ /* 0x000fe4000bfa6270 */
[----:B------:R-:W-:Y:S01]  /*00c0*/  ISETP.GE.AND P1, PT, R8, UR4, PT ;  /* 0x0000000408007c0c */ /* 0x000fe2000bf26270 */
[C---:B------:R-:W-:Y:S01]  /*00d0*/  VIADD R5, R9.reuse, 0x2 ;  /* 0x0000000209057836 */ /* 0x040fe20000000000 */
[----:B------:R-:W-:Y:S01]  /*00e0*/  P2R R46, PR, RZ, 0x20 ;  /* 0x00000020ff2e7803 */ /* 0x000fe20000000000 */
[C---:B------:R-:W-:Y:S01]  /*00f0*/  VIADD R10, R9.reuse, 0x6 ;  /* 0x00000006090a7836 */ /* 0x040fe20000000000 */
[----:B------:R-:W-:Y:S01]  /*0100*/  P2R R49, PR, RZ, 0x2 ;  /* 0x00000002ff317803 */ /* 0x000fe20000000000 */
[----:B------:R-:W-:Y:S01]  /*0110*/  VIADD R4, R9, 0x3 ;  /* 0x0000000309047836 */ /* 0x000fe20000000000 */
[----:B------:R-:W-:Y:S01]  /*0120*/  ISETP.GE.AND P4, PT, R5, UR4, PT ;  /* 0x0000000405007c0c */ /* 0x000fe2000bf86270 */
[C---:B------:R-:W-:Y:S01]  /*0130*/  VIADD R5, R9.reuse, 0x4 ;  /* 0x0000000409057836 */ /* 0x040fe20000000000 */
[----:B------:R-:W-:Y:S01]  /*0140*/  ISETP.GE.AND P0, PT, R10, UR4, PT ;  /* 0x000000040a007c0c */ /* 0x000fe2000bf06270 */
[----:B------:R-:W-:Y:S01]  /*0150*/  VIADD R29, R9, 0x9 ;  /* 0x00000009091d7836 */ /* 0x000fe20000000000 */
[----:B------:R-:W-:Y:S01]  /*0160*/  ISETP.GE.AND P3, PT, R4, UR4, PT ;  /* 0x0000000404007c0c */ /* 0x000fe2000bf66270 */
[----:B---3--:R-:W2:Y:S01]  /*0170*/  @!P5 LDG.E R8, desc[UR8][R6.64+0x4] ;  /* 0x000004080608d981 */ /* 0x008ea2000c1e1900 */
[----:B------:R-:W-:Y:S01]  /*0180*/  ISETP.GE.AND P2, PT, R5, UR4, PT ;  /* 0x0000000405007c0c */ /* 0x000fe2000bf46270 */
[C---:B------:R-:W-:Y:S01]  /*0190*/  VIADD R4, R9.reuse, 0x7 ;  /* 0x0000000709047836 */ /* 0x040fe20000000000 */
[----:B------:R-:W-:Y:S01]  /*01a0*/  P2R R50, PR, RZ, 0x1 ;  /* 0x00000001ff327803 */ /* 0x000fe20000000000 */
[----:B------:R-:W3:Y:S01]  /*01b0*/  @!P1 LDG.E R35, desc[UR8][R6.64+0x14] ;  /* 0x0000140806239981 */ /* 0x000ee2000c1e1900 */
[C---:B------:R-:W-:Y:S01]  /*01c0*/  VIADD R5, R9.reuse, 0x8 ;  /* 0x0000000809057836 */ /* 0x040fe20000000000 */
[----:B------:R-:W-:Y:S01]  /*01d0*/  P2R R47, PR, RZ, 0x8 ;  /* 0x00000008ff2f7803 */ /* 0x000fe20000000000 */
[C---:B------:R-:W-:Y:S01]  /*01e0*/  VIADD R30, R9.reuse, 0xa ;  /* 0x0000000a091e7836 */ /* 0x040fe20000000000 */
[----:B------:R-:W4:Y:S01]  /*01f0*/  @!P4 LDG.E R10, desc[UR8][R6.64+0x8] ;  /* 0x00000808060ac981 */ /* 0x000f22000c1e1900 */
[C---:B------:R-:W-:Y:S01]  /*0200*/  VIADD R31, R9.reuse, 0xb ;  /* 0x0000000b091f7836 */ /* 0x040fe20000000000 */
[----:B------:R-:W-:Y:S01]  /*0210*/  P2R R48, PR, RZ, 0x4 ;  /* 0x00000004ff307803 */ /* 0x000fe20000000000 */
[C---:B------:R-:W-:Y:S01]  /*0220*/  VIADD R32, R9.reuse, 0xc ;  /* 0x0000000c09207836 */ /* 0x040fe20000000000 */
[----:B------:R-:W3:Y:S01]  /*0230*/  @!P3 LDG.E R11, desc[UR8][R6.64+0xc] ;  /* 0x00000c08060bb981 */ /* 0x000ee2000c1e1900 */
[----:B------:R-:W-:Y:S01]  /*0240*/  VIADD R33, R9, 0x10 ;  /* 0x0000001009217836 */ /* 0x000fe20000000000 */
[----:B------:R-:W-:-:S02]  /*0250*/  P2R R45, PR, RZ, 0x10 ;  /* 0x00000010ff2d7803 */ /* 0x000fc40000000000 */
[----:B------:R-:W3:Y:S04]  /*0260*/  @!P2 LDG.E R34, desc[UR8][R6.64+0x10] ;  /* 0x000010080622a981 */ /* 0x000ee8000c1e1900 */
[----:B------:R-:W3:Y:S01]  /*0270*/  @!P0 LDG.E R36, desc[UR8][R6.64+0x18] ;  /* 0x0000180806248981 */ /* 0x000ee2000c1e1900 */
[----:B------:R-:W-:-:S03]  /*0280*/  ISETP.GE.AND P0, PT, R4, UR4, PT ;  /* 0x0000000404007c0c */ /* 0x000fc6000bf06270 */
[----:B------:R-:W3:Y:S01]  /*0290*/  @!P6 LDG.E R61, desc[UR8][R6.64] ;  /* 0x00000008063de981 */ /* 0x000ee2000c1e1900 */
[----:B------:R-:W-:-:S09]  /*02a0*/  P2R R51, PR, RZ, 0x1 ;  /* 0x00000001ff337803 */ /* 0x000fd20000000000 */
[----:B------:R-:W3:Y:S01]  /*02b0*/  @!P0 LDG.E R37, desc[UR8][R6.64+0x1c] ;  /* 0x00001c0806258981 */ /* 0x000ee2000c1e1900 */
[----:B------:R-:W-:Y:S02]  /*02c0*/  ISETP.GE.AND P0, PT, R5, UR4, PT ;  /* 0x0000000405007c0c */ /* 0x000fe4000bf06270 */
[----:B------:R-:W0:Y:S02]  /*02d0*/  LDC.64 R4, c[0x0][0x390] ;  /* 0x0000e400ff047b82 */ /* 0x000e240000000a00 */
[----:B------:R-:W-:-:S09]  /*02e0*/  P2R R52, PR, RZ, 0x1 ;  /* 0x00000001ff347803 */ /* 0x000fd20000000000 */
[----:B------:R-:W3:Y:S01]  /*02f0*/  @!P0 LDG.E R38, desc[UR8][R6.64+0x20] ;  /* 0x0000200806268981 */ /* 0x000ee2000c1e1900 */
[----:B------:R-:W-:-:S04]  /*0300*/  ISETP.GE.AND P0, PT, R29, UR4, PT ;  /* 0x000000041d007c0c */ /* 0x000fc8000bf06270 */
[----:B------:R-:W-:-:S09]  /*0310*/  P2R R53, PR, RZ, 0x1 ;  /* 0x00000001ff357803 */ /* 0x000fd20000000000 */
[----:B------:R-:W3:Y:S01]  /*0320*/  @!P0 LDG.E R39, desc[UR8][R6.64+0x24] ;  /* 0x0000240806278981 */ /* 0x000ee2000c1e1900 */
[----:B------:R-:W-:Y:S01]  /*0330*/  ISETP.GE.AND P0, PT, R30, UR4, PT ;  /* 0x000000041e007c0c */ /* 0x000fe2000bf06270 */
[----:B------:R-:W-:-:S05]  /*0340*/  VIADD R30, R9, 0xd ;  /* 0x0000000d091e7836 */ /* 0x000fca0000000000 */
[----:B------:R-:W-:Y:S02]  /*0350*/  ISETP.GE.AND P1, PT, R30, UR4, PT ;  /* 0x000000041e007c0c */ /* 0x000fe4000bf26270 */
[----:B------:R-:W-:Y:S02]  /*0360*/  P2R R54, PR, RZ, 0x1 ;  /* 0x00000001ff367803 */ /* 0x000fe40000000000 */
[----:B------:R-:W-:-:S03]  /*0370*/  P2R R58, PR, RZ, 0x2 ;  /* 0x00000002ff3a7803 */ /* 0x000fc60000000000 */
[----:B------:R-:W3:Y:S01]  /*0380*/  @!P0 LDG.E R40, desc[UR8][R6.64+0x28] ;  /* 0x0000280806288981 */ /* 0x000ee2000c1e1900 */
[----:B------:R-:W-:-:S05]  /*0390*/  ISETP.GE.AND P0, PT, R31, UR4, PT ;  /* 0x000000041f007c0c */ /* 0x000fca000bf06270 */
[----:B------:R-:W3:Y:S01]  /*03a0*/  @!P1 LDG.E R62, desc[UR8][R6.64+0x34] ;  /* 0x00003408063e9981 */ /* 0x000ee2000c1e1900 */
[----:B------:R-:W-:-:S04]  /*03b0*/  ISETP.NE.AND P1, PT, R54, RZ, PT ;  /* 0x000000ff3600720c */ /* 0x000fc80003f25270 */
[----:B------:R-:W-:Y:S02]  /*03c0*/  P2R R57, PR, RZ, 0x2 ;  /* 0x00000002ff397803 */ /* 0x000fe40000000000 */
[----:B------:R-:W-:Y:S01]  /*03d0*/  ISETP.NE.AND P1, PT, R53, RZ, PT ;  /* 0x000000ff3500720c */ /* 0x000fe20003f25270 */
[----:B------:R-:W3:Y:S03]  /*03e0*/  @!P0 LDG.E R41, desc[UR8][R6.64+0x2c] ;  /* 0x00002c0806298981 */ /* 0x000ee6000c1e1900 */
[----:B------:R-:W-:Y:S02]  /*03f0*/  P2R R56, PR, RZ, 0x2 ;  /* 0x00000002ff387803 */ /* 0x000fe40000000000 */
[----:B------:R-:W-:Y:S02]  /*0400*/  ISETP.NE.AND P1, PT, R52, RZ, PT ;  /* 0x000000ff3400720c */ /* 0x000fe40003f25270 */
[----:B------:R-:W-:-:S02]  /*0410*/  P2R R60, PR, RZ, 0x1 ;  /* 0x00000001ff3c7803 */ /* 0x000fc40000000000 */
[----:B------:R-:W-:Y:S02]  /*0420*/  P2R R55, PR, RZ, 0x2 ;  /* 0x00000002ff377803 */ /* 0x000fe40000000000 */
[----:B------:R-:W-:Y:S02]  /*0430*/  ISETP.GE.AND P0, PT, R32, UR4, PT ;  /* 0x0000000420007c0c */ /* 0x000fe4000bf06270 */
[----:B------:R-:W-:Y:S01]  /*0440*/  ISETP.NE.AND P1, PT, R51, RZ, PT ;  /* 0x000000ff3300720c */ /* 0x000fe20003f25270 */
[----:B------:R-:W-:-:S03]  /*0450*/  VIADD R32, R9, 0xf ;  /* 0x0000000f09207836 */ /* 0x000fc60000000000 */
[----:B------:R-:W-:Y:S02]  /*0460*/  P2R R54, PR, RZ, 0x2 ;  /* 0x00000002ff367803 */ /* 0x000fe40000000000 */
[----:B------:R-:W-:Y:S02]  /*0470*/  ISETP.NE.AND P1, PT, R50, RZ, PT ;  /* 0x000000ff3200720c */ /* 0x000fe40003f25270 */
[----:B------:R-:W-:Y:S02]  /*0480*/  ISETP.GE.AND P3, PT, R32, UR4, PT ;  /* 0x0000000420007c0c */ /* 0x000fe4000bf66270 */
[----:B------:R-:W-:Y:S01]  /*0490*/  P2R R53, PR, RZ, 0x2 ;  /* 0x00000002ff357803 */ /* 0x000fe20000000000 */
[----:B------:R-:W3:Y:S01]  /*04a0*/  @!P0 LDG.E R42, desc[UR8][R6.64+0x30] ;  /* 0x00003008062a8981 */ /* 0x000ee2000c1e1900 */
[----:B------:R-:W-:Y:S01]  /*04b0*/  ISETP.NE.AND P1, PT, R49, RZ, PT ;  /* 0x000000ff3100720c */ /* 0x000fe20003f25270 */
[----:B------:R-:W-:-:S03]  /*04c0*/  VIADD R31, R9, 0xe ;  /* 0x0000000e091f7836 */ /* 0x000fc60000000000 */
[----:B------:R-:W-:Y:S01]  /*04d0*/  P2R R51, PR, RZ, 0x2 ;  /* 0x00000002ff337803 */ /* 0x000fe20000000000 */
[C---:B------:R-:W-:Y:S01]  /*04e0*/  VIADD R43, R9.reuse, 0x11 ;  /* 0x00000011092b7836 */ /* 0x040fe20000000000 */
[----:B------:R-:W-:Y:S01]  /*04f0*/  ISETP.NE.AND P1, PT, R48, RZ, PT ;  /* 0x000000ff3000720c */ /* 0x000fe20003f25270 */
[----:B------:R-:W-:Y:S01]  /*0500*/  VIADD R44, R9, 0x12 ;  /* 0x00000012092c7836 */ /* 0x000fe20000000000 */
[----:B------:R-:W-:Y:S02]  /*0510*/  ISETP.GE.AND P2, PT, R31, UR4, PT ;  /* 0x000000041f007c0c */ /* 0x000fe4000bf46270 */
[----:B------:R-:W-:Y:S02]  /*0520*/  P2R R49, PR, RZ, 0x2 ;  /* 0x00000002ff317803 */ /* 0x000fe40000000000 */
[----:B------:R-:W-:Y:S02]  /*0530*/  ISETP.NE.AND P1, PT, R47, RZ, PT ;  /* 0x000000ff2f00720c */ /* 0x000fe40003f25270 */
[----:B------:R-:W-:Y:S01]  /*0540*/  ISETP.GE.AND P4, PT, R33, UR4, PT ;  /* 0x0000000421007c0c */ /* 0x000fe2000bf86270 */
[----:B------:R-:W3:Y:S01]  /*0550*/  @!P3 LDG.E R47, desc[UR8][R6.64+0x3c] ;  /* 0x00003c08062fb981 */ /* 0x000ee2000c1e1900 */
[----:B------:R-:W-:-:S02]  /*0560*/  ISETP.GE.AND P5, PT, R43, UR4, PT ;  /* 0x000000042b007c0c */ /* 0x000fc4000bfa6270 */
[----:B------:R-:W-:Y:S02]  /*0570*/  ISETP.GE.AND P6, PT, R44, UR4, PT ;  /* 0x000000042c007c0c */ /* 0x000fe4000bfc6270 */
[----:B------:R-:W-:Y:S02]  /*0580*/  P2R R48, PR, RZ, 0x2 ;  /* 0x00000002ff307803 */ /* 0x000fe40000000000 */
[----:B------:R-:W-:-:S04]  /*0590*/  ISETP.NE.AND P1, PT, R45, RZ, PT ;  /* 0x000000ff2d00720c */ /* 0x000fc80003f25270 */
[----:B------:R-:W-:Y:S01]  /*05a0*/  P2R R45, PR, RZ, 0x2 ;  /* 0x00000002ff2d7803 */ /* 0x000fe20000000000 */
[----:B0-----:R-:W-:Y:S01]  /*05b0*/  IMAD.WIDE.U32 R4, R9, 0x4, R4 ;  /* 0x0000000409047825 */ /* 0x001fe200078e0004 */
[----:B------:R-:W-:Y:S01]  /*05c0*/  ISETP.NE.AND P1, PT, R46, RZ, PT ;  /* 0x000000ff2e00720c */ /* 0x000fe20003f25270 */
[----:B------:R-:W3:Y:S01]  /*05d0*/  @!P4 LDG.E R50, desc[UR8][R6.64+0x40] ;  /* 0x000040080632c981 */ /* 0x000ee2000c1e1900 */
[----:B------:R-:W-:-:S03]  /*05e0*/  P2R R59, PR, RZ, 0x1 ;  /* 0x00000001ff3b7803 */ /* 0x000fc60000000000 */
[----:B------:R-:W3:Y:S01]  /*05f0*/  @!P2 LDG.E R46, desc[UR8][R6.64+0x38] ;  /* 0x00003808062ea981 */ /* 0x000ee2000c1e1900 */
[----:B------:R-:W-:Y:S01]  /*0600*/  ISETP.GE.AND P0, PT, R9, UR4, PT ;  /* 0x0000000409007c0c */ /* 0x000fe2000bf06270 */
[----:B------:R-:W-:Y:S01]  /*0610*/  IMAD.MOV.U32 R30, RZ, RZ, -0x1 ;  /* 0xffffffffff1e7424 */ /* 0x000fe200078e00ff */
[----:B------:R-:W0:Y:S01]  /*0620*/  S2UR UR6, SR_CgaCtaId ;  /* 0x00000000000679c3 */ /* 0x000e220000008800 */
[----:B------:R-:W3:Y:S01]  /*0630*/  @!P5 LDG.E R9, desc[UR8][R6.64+0x44] ;  /* 0x000044080609d981 */ /* 0x000ee2000c1e1900 */
[----:B------:R-:W-:Y:S01]  /*0640*/  IMAD.MOV.U32 R31, RZ, RZ, -0x1 ;  /* 0xffffffffff1f7424 */ /* 0x000fe200078e00ff */
[----:B------:R-:W1:Y:S02]  /*0650*/  LDCU.64 UR4, c[0x0][0x3a8] ;  /* 0x00007500ff0477ac */ /* 0x000e640008000a00 */
[----:B------:R-:W3:Y:S03]  /*0660*/  @!P6 LDG.E R52, desc[UR8][R6.64+0x48] ;  /* 0x000048080634e981 */ /* 0x000ee6000c1e1900 */
[----:B------:R-:W-:Y:S06]  /*0670*/  BAR.SYNC.DEFER_BLOCKING 0x0 ;  /* 0x0000000000007b1d */ /* 0x000fec0000010000 */
[----:B------:R0:W5:Y:S01]  /*0680*/  @!P1 LDG.E R3, desc[UR8][R4.64+0x4] ;  /* 0x0000040804039981 */ /* 0x000162000c1e1900 */
[----:B------:R-:W-:-:S02]  /*0690*/  IMAD.MOV.U32 R32, RZ, RZ, -0x1 ;  /* 0xffffffffff207424 */ /* 0x000fc400078e00ff */
[----:B------:R-:W-:Y:S01]  /*06a0*/  IMAD.MOV.U32 R33, RZ, RZ, -0x1 ;  /* 0xffffffffff217424 */ /* 0x000fe200078e00ff */
[----:B------:R0:W5:Y:S01]  /*06b0*/  @!P0 LDG.E R2, desc[UR8][R4.64] ;  /* 0x0000000804028981 */ /* 0x000162000c1e1900 */
[----:B--2---:R-:W-:Y:S01]  /*06c0*/  @!P1 LOP3.LUT R30, R8, 0x80000000, RZ, 0x3c, !PT ;  /* 0x80000000081e9812 */ /* 0x004fe200078e3cff */
[----:B------:R-:W-:Y:S01]  /*06d0*/  IMAD.MOV.U32 R29, RZ, RZ, -0x1 ;  /* 0xffffffffff1d7424 */ /* 0x000fe200078e00ff */
[----:B------:R-:W-:Y:S01]  /*06e0*/  ISETP.NE.AND P1, PT, R45, RZ, PT ;  /* 0x000000ff2d00720c */ /* 0x000fe20003f25270 */
[----:B------:R2:W5:Y:S01]  /*06f0*/  @!P2 LDG.E R24, desc[UR8][R4.64+0x38] ;  /* 0x000038080418a981 */ /* 0x000562000c1e1900 */
[----:B-1----:R-:W-:-:S03]  /*0700*/  UIADD3 UR7, UPT, UPT, UR4, 0x6, URZ ;  /* 0x0000000604077890 */ /* 0x002fc6000fffe0ff */
[----:B------:R2:W5:Y:S01]  /*0710*/  @!P3 LDG.E R25, desc[UR8][R4.64+0x3c] ;  /* 0x00003c080419b981 */ /* 0x000562000c1e1900 */
[----:B------:R-:W-:-:S03]  /*0720*/  UIADD3 UR5, UPT, UPT, -UR4, UR5, URZ ;  /* 0x0000000504057290 */ /* 0x000fc6000fffe1ff */
[----:B------:R2:W5:Y:S04]  /*0730*/  @!P4 LDG.E R26, desc[UR8][R4.64+0x40] ;  /* 0x00004008041ac981 */ /* 0x000568000c1e1900 */
[----:B----4-:R-:W-:Y:S01]  /*0740*/  @!P1 LOP3.LUT R31, R10, 0x80000000, RZ, 0x3c, !PT ;  /* 0x800000000a1f9812 */ /* 0x010fe200078e3cff */
[----:B------:R2:W5:Y:S01]  /*0750*/  @!P1 LDG.E R12, desc[UR8][R4.64+0x8] ;  /* 0x00000808040c9981 */ /* 0x000562000c1e1900 */
[----:B------:R-:W-:-:S03]  /*0760*/  ISETP.NE.AND P1, PT, R48, RZ, PT ;  /* 0x000000ff3000720c */ /* 0x000fc60003f25270 */
[----:B------:R2:W5:Y:S04]  /*0770*/  @!P5 LDG.E R27, desc[UR8][R4.64+0x44] ;  /* 0x00004408041bd981 */ /* 0x000568000c1e1900 */
[----:B------:R2:W5:Y:S06]  /*0780*/  @!P6 LDG.E R28, desc[UR8][R4.64+0x48] ;  /* 0x00004808041ce981 */ /* 0x00056c000c1e1900 */
[----:B---3--:R-:W-:Y:S01]  /*0790*/  @!P1 LOP3.LUT R32, R11, 0x80000000, RZ, 0x3c, !PT ;  /* 0x800000000b209812 */ /* 0x008fe200078e3cff */
[----:B------:R2:W5:Y:S01]  /*07a0*/  @!P1 LDG.E R13, desc[UR8][R4.64+0xc] ;  /* 0x00000c08040d9981 */ /* 0x000562000c1e1900 */
[----:B------:R-:W-:-:S13]  /*07b0*/  ISETP.NE.AND P1, PT, R49, RZ, PT ;  /* 0x000000ff3100720c */ /* 0x000fda0003f25270 */
[----:B------:R-:W-:Y:S01]  /*07c0*/  @!P1 LOP3.LUT R33, R34, 0x80000000, RZ, 0x3c, !PT ;  /* 0x8000000022219812 */ /* 0x000fe200078e3cff */
[----:B------:R2:W5:Y:S01]  /*07d0*/  @!P1 LDG.E R14, desc[UR8][R4.64+0x10] ;  /* 0x00001008040e9981 */ /* 0x000562000c1e1900 */
[----:B------:R-:W-:Y:S01]  /*07e0*/  ISETP.NE.AND P1, PT, R51, RZ, PT ;  /* 0x000000ff3300720c */ /* 0x000fe20003f25270 */
[----:B------:R-:W-:-:S12]  /*07f0*/  IMAD.MOV.U32 R34, RZ, RZ, -0x1 ;  /* 0xffffffffff227424 */ /* 0x000fd800078e00ff */
        /* <DEDUP_REMOVED lines=15> */
[----:B------:R-:W-:Y:S01]  /*08f0*/  IMAD.MOV.U32 R38, RZ, RZ, -0x1 ;  /* 0xffffffffff267424 */ /* 0x000fe200078e00ff */
[----:B------:R-:W-:Y:S02]  /*0900*/  @!P0 LOP3.LUT R29, R61, 0x80000000, RZ, 0x3c, !PT ;  /* 0x800000003d1d8812 */ /* 0x000fe400078e3cff */
[----:B------:R-:W-:-:S09]  /*0910*/  ISETP.NE.AND P0, PT, R60, RZ, PT ;  /* 0x000000ff3c00720c */ /* 0x000fd20003f05270 */
[----:B------:R-:W-:Y:S01]  /*0920*/  @!P1 LOP3.LUT R38, R39, 0x80000000, RZ, 0x3c, !PT ;  /* 0x8000000027269812 */ /* 0x000fe200078e3cff */
[----:B------:R2:W5:Y:S01]  /*0930*/  @!P1 LDG.E R19, desc[UR8][R4.64+0x24] ;  /* 0x0000240804139981 */ /* 0x000562000c1e1900 */
[----:B------:R-:W-:Y:S01]  /*0940*/  ISETP.NE.AND P1, PT, R57, RZ, PT ;  /* 0x000000ff3900720c */ /* 0x000fe20003f25270 */
[----:B------:R-:W-:Y:S02]  /*0950*/  IMAD.MOV.U32 R39, RZ, RZ, -0x1 ;  /* 0xffffffffff277424 */ /* 0x000fe400078e00ff */
[----:B------:R2:W5:Y:S10]  /*0960*/  @!P0 LDG.E R21, desc[UR8][R4.64+0x2c] ;  /* 0x00002c0804158981 */ /* 0x000574000c1e1900 */
[----:B------:R-:W-:Y:S01]  /*0970*/  @!P1 LOP3.LUT R39, R40, 0x80000000, RZ, 0x3c, !PT ;  /* 0x8000000028279812 */ /* 0x000fe200078e3cff */
[----:B------:R-:W-:Y:S01]  /*0980*/  IMAD.MOV.U32 R40, RZ, RZ, -0x1 ;  /* 0xffffffffff287424 */ /* 0x000fe200078e00ff */
[----:B------:R2:W5:Y:S01]  /*0990*/  @!P1 LDG.E R20, desc[UR8][R4.64+0x28] ;  /* 0x0000280804149981 */ /* 0x000562000c1e1900 */
[----:B------:R-:W-:-:S02]  /*09a0*/  @!P0 LOP3.LUT R40, R41, 0x80000000, RZ, 0x3c, !PT ;  /* 0x8000000029288812 */ /* 0x000fc400078e3cff */
[----:B------:R-:W-:Y:S02]  /*09b0*/  ISETP.NE.AND P1, PT, R58, RZ, PT ;  /* 0x000000ff3a00720c */ /* 0x000fe40003f25270 */
[----:B------:R-:W-:Y:S01]  /*09c0*/  ISETP.NE.AND P0, PT, R59, RZ, PT ;  /* 0x000000ff3b00720c */ /* 0x000fe20003f05270 */
[----:B------:R-:W-:Y:S01]  /*09d0*/  IMAD.MOV.U32 R41, RZ, RZ, -0x1 ;  /* 0xffffffffff297424 */ /* 0x000fe200078e00ff */
[----:B------:R-:W-:Y:S02]  /*09e0*/  UMOV UR4, 0x400 ;  /* 0x0000040000047882 */ /* 0x000fe40000000000 */
[----:B0-----:R-:W-:-:S07]  /*09f0*/  ULEA UR4, UR6, UR4, 0x18 ;  /* 0x0000000406047291 */ /* 0x001fce000f8ec0ff */
[----:B------:R2:W5:Y:S02]  /*0a00*/  @!P1 LDG.E R23, desc[UR8][R4.64+0x34] ;  /* 0x0000340804179981 */ /* 0x000564000c1e1900 */
[----:B------:R-:W-:Y:S02]  /*0a10*/  @!P0 LOP3.LUT R41, R42, 0x80000000, RZ, 0x3c, !PT ;  /* 0x800000002a298812 */ /* 0x000fe400078e3cff */
[----:B------:R2:W5:Y:S01]  /*0a20*/  @!P0 LDG.E R22, desc[UR8][R4.64+0x30] ;  /* 0x0000300804168981 */ /* 0x000562000c1e1900 */
[----:B------:R-:W0:Y:S01]  /*0a30*/  S2R R42, SR_LANEID ;  /* 0x00000000002a7919 */ /* 0x000e220000000000 */
[----:B------:R-:W-:Y:S01]  /*0a40*/  IMAD.MOV.U32 R45, RZ, RZ, -0x1 ;  /* 0xffffffffff2d7424 */ /* 0x000fe200078e00ff */
[----:B------:R-:W-:Y:S02]  /*0a50*/  @!P3 LOP3.LUT R45, R47, 0x80000000, RZ, 0x3c, !PT ;  /* 0x800000002f2db812 */ /* 0x000fe400078e3cff */
[----:B------:R-:W-:Y:S01]  /*0a60*/  LEA R47, R0, UR4, 0x2 ;  /* 0x00000004002f7c11 */ /* 0x000fe2000f8e10ff */
[----:B------:R-:W-:Y:S01]  /*0a70*/  IMAD.MOV.U32 R44, RZ, RZ, -0x1 ;  /* 0xffffffffff2c7424 */ /* 0x000fe200078e00ff */
[----:B------:R-:W-:-:S02]  /*0a80*/  SHF.R.U32.HI R124, RZ, 0x5, R0 ;  /* 0x00000005ff7c7819 */ /* 0x000fc40000011600 */
[----:B------:R-:W-:Y:S01]  /*0a90*/  @!P2 LOP3.LUT R44, R46, 0x80000000, RZ, 0x3c, !PT ;  /* 0x800000002e2ca812 */ /* 0x000fe200078e3cff */
[----:B------:R-:W-:Y:S02]  /*0aa0*/  IMAD R51, R0, 0x80, R47 ;  /* 0x0000008000337824 */ /* 0x000fe400078e022f */
[----:B------:R-:W-:Y:S01]  /*0ab0*/  IMAD.MOV.U32 R46, RZ, RZ, -0x1 ;  /* 0xffffffffff2e7424 */ /* 0x000fe200078e00ff */
[----:B------:R-:W-:Y:S01]  /*0ac0*/  @!P4 LOP3.LUT R46, R50, 0x80000000, RZ, 0x3c, !PT ;  /* 0x80000000322ec812 */ /* 0x000fe200078e3cff */
[----:B------:R-:W-:Y:S01]  /*0ad0*/  IMAD.MOV.U32 R43, RZ, RZ, -0x1 ;  /* 0xffffffffff2b7424 */ /* 0x000fe200078e00ff */
[----:B------:R-:W-:Y:S01]  /*0ae0*/  @!P1 LOP3.LUT R43, R62, 0x80000000, RZ, 0x3c, !PT ;  /* 0x800000003e2b9812 */ /* 0x000fe200078e3cff */
[----:B------:R-:W-:Y:S01]  /*0af0*/  IMAD.MOV.U32 R48, RZ, RZ, -0x1 ;  /* 0xffffffffff307424 */ /* 0x000fe200078e00ff */
[----:B------:R-:W-:Y:S01]  /*0b00*/  @!P5 LOP3.LUT R48, R9, 0x80000000, RZ, 0x3c, !PT ;  /* 0x800000000930d812 */ /* 0x000fe200078e3cff */
[----:B------:R-:W-:Y:S01]  /*0b10*/  IMAD.MOV.U32 R49, RZ, RZ, -0x1 ;  /* 0xffffffffff317424 */ /* 0x000fe200078e00ff */
[----:B------:R-:W-:Y:S01]  /*0b20*/  @!P6 LOP3.LUT R49, R52, 0x80000000, RZ, 0x3c, !PT ;  /* 0x800000003431e812 */ /* 0x000fe200078e3cff */
[----:B------:R-:W-:Y:S01]  /*0b30*/  IMAD R53, R0, -0x38, R51 ;  /* 0xffffffc800357824 */ /* 0x000fe200078e0233 */
[----:B------:R-:W-:Y:S01]  /*0b40*/  LEA R50, R124, UR4, 0x2 ;  /* 0x000000047c327c11 */ /* 0x000fe2000f8e10ff */
[----:B--2---:R-:W-:Y:S06]  /*0b50*/  BAR.SYNC.DEFER_BLOCKING 0x0 ;  /* 0x0000000000007b1d */ /* 0x004fec0000010000 */
.L_x_222:
[----:B------:R-:W-:Y:S01]  /*0b60*/  UISETP.LT.AND UP0, UPT, UR5, 0x6, UPT ;  /* 0x000000060500788c */ /* 0x000fe2000bf01270 */
[----:B------:R-:W-:Y:S01]  /*0b70*/  STS [R47], RZ ;  /* 0x000000ff2f007388 */ /* 0x000fe20000000800 */
[----:B------:R-:W-:Y:S01]  /*0b80*/  UIADD3 UR6, UPT, UPT, UR7, -0x6, URZ ;  /* 0xfffffffa07067890 */ /* 0x000fe2000fffe0ff */
[----:B0-----:R-:W-:Y:S01]  /*0b90*/  ISETP.NE.AND P1, PT, R42, 0x1f, PT ;  /* 0x0000001f2a00780c */ /* 0x001fe20003f25270 */
[----:B------:R-:W-:Y:S01]  /*0ba0*/  USEL UR4, UR5, 0x6, UP0 ;  /* 0x0000000605047887 */ /* 0x000fe20008000000 */
[----:B------:R-:W-:Y:S01]  /*0bb0*/  STS [R47+0x400], RZ ;  /* 0x000400ff2f007388 */ /* 0x000fe20000000800 */
[C---:B------:R-:W-:Y:S01]  /*0bc0*/  ISETP.NE.AND P2, PT, R124.reuse, 0x6, PT ;  /* 0x000000067c00780c */ /* 0x040fe20003f45270 */
[----:B------:R-:W-:Y:S01]  /*0bd0*/  UISETP.GE.AND UP0, UPT, UR7, UR10, UPT ;  /* 0x0000000a0700728c */ /* 0x000fe2000bf06270 */
[----:B-1----:R-:W-:Y:S01]  /*0be0*/  SHF.R.U32.HI R4, RZ, UR6, R29 ;  /* 0x00000006ff047c19 */ /* 0x002fe2000801161d */
[----:B------:R-:W-:Y:S01]  /*0bf0*/  UBMSK UR4, URZ, UR4 ;  /* 0x00000004ff04729b */ /* 0x000fe20008000000 */
[----:B------:R-:W-:Y:S01]  /*0c00*/  STS [R47+0x800], RZ ;  /* 0x000800ff2f007388 */ /* 0x000fe20000000800 */
[----:B------:R-:W-:-:S03]  /*0c10*/  ISETP.NE.AND P3, PT, R124, 0x7, PT ;  /* 0x000000077c00780c */ /* 0x000fc60003f65270 */
[----:B------:R-:W-:Y:S01]  /*0c20*/  STS [R47+0xc00], RZ ;  /* 0x000c00ff2f007388 */ /* 0x000fe20000000800 */
[----:B------:R-:W-:-:S03]  /*0c30*/  LOP3.LUT R4, R4, UR4, RZ, 0xc0, !PT ;  /* 0x0000000404047c12 */ /* 0x000fc6000f8ec0ff */
[----:B------:R-:W-:Y:S02]  /*0c40*/  STS [R47+0x1000], RZ ;  /* 0x001000ff2f007388 */ /* 0x000fe40000000800 */
[----:B------:R-:W-:Y:S01]  /*0c50*/  IMAD.SHL.U32 R5, R4, 0x400, RZ ;  /* 0x0000040004057824 */ /* 0x000fe200078e00ff */
[----:B------:R-:W-:Y:S01]  /*0c60*/  SHF.R.U32.HI R4, RZ, 0x4, R4 ;  /* 0x00000004ff047819 */ /* 0x000fe20000011604 */
[----:B------:R-:W-:Y:S03]  /*0c70*/  STS [R47+0x1400], RZ ;  /* 0x001400ff2f007388 */ /* 0x000fe60000000800 */
[----:B------:R-:W-:Y:S01]  /*0c80*/  LOP3.LUT R54, R5, 0x7c00, RZ, 0xc0, !PT ;  /* 0x00007c0005367812 */ /* 0x000fe200078ec0ff */
[----:B------:R-:W-:Y:S01]  /*0c90*/  STS [R47+0x1800], RZ ;  /* 0x001800ff2f007388 */ /* 0x000fe20000000800 */
[----:B------:R-:W-:-:S03]  /*0ca0*/  LOP3.LUT R4, R4, 0xffffffe, RZ, 0xc0, !PT ;  /* 0x0ffffffe04047812 */ /* 0x000fc600078ec0ff */
[----:B------:R-:W-:Y:S01]  /*0cb0*/  STS [R47+0x1c00], RZ ;  /* 0x001c00ff2f007388 */ /* 0x000fe20000000800 */
[----:B------:R-:W-:Y:S02]  /*0cc0*/  IADD3 R54, PT, PT, R4, R47, R54 ;  /* 0x0000002f04367210 */ /* 0x000fe40007ffe036 */
[----:B------:R-:W-:Y:S01]  /*0cd0*/  SHF.R.U32.HI R4, RZ, UR6, R30 ;  /* 0x00000006ff047c19 */ /* 0x000fe2000801161e */
[----:B------:R-:W-:Y:S03]  /*0ce0*/  STS [R47+0x2000], RZ ;  /* 0x002000ff2f007388 */ /* 0x000fe60000000800 */
[----:B------:R-:W-:Y:S01]  /*0cf0*/  LOP3.LUT R4, R4, UR4, RZ, 0xc0, !PT ;  /* 0x0000000404047c12 */ /* 0x000fe2000f8ec0ff */
[----:B------:R-:W-:Y:S04]  /*0d00*/  STS [R47+0x2400], RZ ;  /* 0x002400ff2f007388 */ /* 0x000fe80000000800 */
[----:B------:R-:W-:Y:S01]  /*0d10*/  STS [R47+0x2800], RZ ;  /* 0x002800ff2f007388 */ /* 0x000fe20000000800 */
[----:B------:R-:W-:Y:S01]  /*0d20*/  IMAD.SHL.U32 R5, R4, 0x400, RZ ;  /* 0x0000040004057824 */ /* 0x000fe200078e00ff */
[----:B------:R-:W-:-:S02]  /*0d30*/  SHF.R.U32.HI R4, RZ, 0x4, R4 ;  /* 0x00000004ff047819 */ /* 0x000fc40000011604 */
[----:B------:R-:W-:Y:S02]  /*0d40*/  STS [R47+0x2c00], RZ ;  /* 0x002c00ff2f007388 */ /* 0x000fe40000000800 */
[----:B------:R-:W-:Y:S02]  /*0d50*/  LOP3.LUT R56, R5, 0x7c00, RZ, 0xc0, !PT ;  /* 0x00007c0005387812 */ /* 0x000fe400078ec0ff */
        /* <DEDUP_REMOVED lines=32> */
[----:B------:R-:W0:Y:S02]  /*0f60*/  LDS.U16 R52, [R54] ;  /* 0x0000000036347984 */ /* 0x000e240000000400 */
[----:B0-----:R-:W-:-:S05]  /*0f70*/  VIADD R5, R52, 0x1 ;  /* 0x0000000134057836 */ /* 0x001fca0000000000 */
[----:B------:R0:W-:Y:S04]  /*0f80*/  STS.U16 [R54], R5 ;  /* 0x0000000536007388 */ /* 0x0001e80000000400 */
[----:B------:R-:W1:Y:S01]  /*0f90*/  LDS.U16 R57, [R56] ;  /* 0x0000000038397984 */ /* 0x000e620000000400 */
[----:B0-----:R-:W-:Y:S01]  /*0fa0*/  IMAD.SHL.U32 R5, R4, 0x400, RZ ;  /* 0x0000040004057824 */ /* 0x001fe200078e00ff */
[----:B------:R-:W-:-:S04]  /*0fb0*/  SHF.R.U32.HI R4, RZ, 0x4, R4 ;  /* 0x00000004ff047819 */ /* 0x000fc80000011604 */
[----:B------:R-:W-:Y:S02]  /*0fc0*/  LOP3.LUT R60, R5, 0x7c00, RZ, 0xc0, !PT ;  /* 0x00007c00053c7812 */ /* 0x000fe400078ec0ff */
[----:B------:R-:W-:-:S04]  /*0fd0*/  LOP3.LUT R4, R4, 0xffffffe, RZ, 0xc0, !PT ;  /* 0x0ffffffe04047812 */ /* 0x000fc800078ec0ff */
[----:B------:R-:W-:Y:S02]  /*0fe0*/  IADD3 R60, PT, PT, R4, R47, R60 ;  /* 0x0000002f043c7210 */ /* 0x000fe40007ffe03c */
[----:B------:R-:W-:-:S04]  /*0ff0*/  SHF.R.U32.HI R4, RZ, UR6, R33 ;  /* 0x00000006ff047c19 */ /* 0x000fc80008011621 */
[----:B------:R-:W-:-:S05]  /*1000*/  LOP3.LUT R4, R4, UR4, RZ, 0xc0, !PT ;  /* 0x0000000404047c12 */ /* 0x000fca000f8ec0ff */
[----:B------:R-:W-:Y:S01]  /*1010*/  IMAD.SHL.U32 R6, R4, 0x400, RZ ;  /* 0x0000040004067824 */ /* 0x000fe200078e00ff */
[----:B------:R-:W-:-:S04]  /*1020*/  SHF.R.U32.HI R4, RZ, 0x4, R4 ;  /* 0x00000004ff047819 */ /* 0x000fc80000011604 */
[----:B------:R-:W-:Y:S02]  /*1030*/  LOP3.LUT R6, R6, 0x7c00, RZ, 0xc0, !PT ;  /* 0x00007c0006067812 */ /* 0x000fe400078ec0ff */
[----:B------:R-:W-:-:S04]  /*1040*/  LOP3.LUT R4, R4, 0xffffffe, RZ, 0xc0, !PT ;  /* 0x0ffffffe04047812 */ /* 0x000fc800078ec0ff */
[----:B------:R-:W-:Y:S01]  /*1050*/  IADD3 R62, PT, PT, R4, R47, R6 ;  /* 0x0000002f043e7210 */ /* 0x000fe20007ffe006 */
[----:B-1----:R-:W-:Y:S01]  /*1060*/  VIADD R7, R57, 0x1 ;  /* 0x0000000139077836 */ /* 0x002fe20000000000 */
[----:B------:R-:W-:-:S04]  /*1070*/  SHF.R.U32.HI R4, RZ, UR6, R34 ;  /* 0x00000006ff047c19 */ /* 0x000fc80008011622 */
[----:B------:R-:W-:Y:S01]  /*1080*/  STS.U16 [R56], R7 ;  /* 0x0000000738007388 */ /* 0x000fe20000000400 */
[----:B------:R-:W-:-:S03]  /*1090*/  LOP3.LUT R4, R4, UR4, RZ, 0xc0, !PT ;  /* 0x0000000404047c12 */ /* 0x000fc6000f8ec0ff */
        /* <DEDUP_REMOVED lines=129> */
[----:B------:R-:W-:Y:S01]  /*18b0*/  SHF.R.U32.HI R4, RZ, UR6, R49 ;  /* 0x00000006ff047c19 */ /* 0x000fe20008011631 */
[----:B------:R-:W0:Y:S03]  /*18c0*/  S2UR UR6, SR_CgaCtaId ;  /* 0x00000000000679c3 */ /* 0x000e260000008800 */
[----:B------:R-:W-:Y:S01]  /*18d0*/  LOP3.LUT R4, R4, UR4, RZ, 0xc0, !PT ;  /* 0x0000000404047c12 */ /* 0x000fe2000f8ec0ff */
[----:B------:R-:W-:-:S04]  /*18e0*/  UMOV UR4, 0x400 ;  /* 0x0000040000047882 */ /* 0x000fc80000000000 */
[----:B------:R-:W-:Y:S01]  /*18f0*/  IMAD.SHL.U32 R6, R4, 0x400, RZ ;  /* 0x0000040004067824 */ /* 0x000fe200078e00ff */
[----:B------:R-:W-:-:S04]  /*1900*/  SHF.R.U32.HI R4, RZ, 0x4, R4 ;  /* 0x00000004ff047819 */ /* 0x000fc80000011604 */
[----:B------:R-:W-:Y:S02]  /*1910*/  LOP3.LUT R6, R6, 0x7c00, RZ, 0xc0, !PT ;  /* 0x00007c0006067812 */ /* 0x000fe400078ec0ff */
[----:B------:R-:W-:-:S04]  /*1920*/  LOP3.LUT R4, R4, 0xffffffe, RZ, 0xc0, !PT ;  /* 0x0ffffffe04047812 */ /* 0x000fc800078ec0ff */
[----:B------:R-:W-:Y:S01]  /*1930*/  IADD3 R90, PT, PT, R4, R47, R6 ;  /* 0x0000002f045a7210 */ /* 0x000fe20007ffe006 */
[----:B-1----:R-:W-:Y:S01]  /*1940*/  VIADD R7, R85, 0x1 ;  /* 0x0000000155077836 */ /* 0x002fe20000000000 */
[----:B0-----:R-:W-:-:S04]  /*1950*/  ULEA UR4, UR6, UR4, 0x18 ;  /* 0x0000000406047291 */ /* 0x001fc8000f8ec0ff */
[----:B------:R-:W-:Y:S04]  /*1960*/  STS.U16 [R84], R7 ;  /* 0x0000000754007388 */ /* 0x000fe80000000400 */
[----:B------:R-:W0:Y:S02]  /*1970*/  LDS.U16 R87, [R86] ;  /* 0x0000000056577984 */ /* 0x000e240000000400 */
[----:B0-----:R-:W-:-:S05]  /*1980*/  VIADD R5, R87, 0x1 ;  /* 0x0000000157057836 */ /* 0x001fca0000000000 */
[----:B------:R-:W-:Y:S04]  /*1990*/  STS.U16 [R86], R5 ;  /* 0x0000000556007388 */ /* 0x000fe80000000400 */
[----:B------:R-:W0:Y:S02]  /*19a0*/  LDS.U16 R89, [R88] ;  /* 0x0000000058597984 */ /* 0x000e240000000400 */
[----:B0-----:R-:W-:-:S05]  /*19b0*/  VIADD R7, R89, 0x1 ;  /* 0x0000000159077836 */ /* 0x001fca0000000000 */
[----:B------:R-:W-:Y:S04]  /*19c0*/  STS.U16 [R88], R7 ;  /* 0x0000000758007388 */ /* 0x000fe80000000400 */
[----:B------:R-:W0:Y:S02]  /*19d0*/  LDS.U16 R91, [R90] ;  /* 0x000000005a5b7984 */ /* 0x000e240000000400 */
[----:B0-----:R-:W-:-:S05]  /*19e0*/  VIADD R5, R91, 0x1 ;  /* 0x000000015b057836 */ /* 0x001fca0000000000 */
[----:B------:R-:W-:Y:S01]  /*19f0*/  STS.U16 [R90], R5 ;  /* 0x000000055a007388 */ /* 0x000fe20000000400 */
[----:B------:R-:W-:Y:S06]  /*1a00*/  BAR.SYNC.DEFER_BLOCKING 0x0 ;  /* 0x0000000000007b1d */ /* 0x000fec0000010000 */
[----:B------:R-:W-:Y:S04]  /*1a10*/  LDS R92, [R51] ;  /* 0x00000000335c7984 */ /* 0x000fe80000000800 */
[----:B------:R-:W0:Y:S04]  /*1a20*/  LDS R93, [R51+0x4] ;  /* 0x00000400335d7984 */ /* 0x000e280000000800 */
[----:B------:R-:W1:Y:S04]  /*1a30*/  LDS R94, [R51+0x8] ;  /* 0x00000800335e7984 */ /* 0x000e680000000800 */
[----:B------:R-:W2:Y:S04]  /*1a40*/  LDS R95, [R51+0xc] ;  /* 0x00000c00335f7984 */ /* 0x000ea80000000800 */
[----:B------:R-:W3:Y:S04]  /*1a50*/  LDS R96, [R51+0x10] ;  /* 0x0000100033607984 */ /* 0x000ee80000000800 */
[----:B------:R-:W4:Y:S04]  /*1a60*/  LDS R97, [R51+0x14] ;  /* 0x0000140033617984 */ /* 0x000f280000000800 */
[----:B------:R-:W4:Y:S04]  /*1a70*/  LDS R98, [R51+0x18] ;  /* 0x0000180033627984 */ /* 0x000f280000000800 */
[----:B------:R-:W4:Y:S04]  /*1a80*/  LDS R99, [R51+0x1c] ;  /* 0x00001c0033637984 */ /* 0x000f280000000800 */
[----:B------:R-:W4:Y:S04]  /*1a90*/  LDS R100, [R51+0x20] ;  /* 0x0000200033647984 */ /* 0x000f280000000800 */
[----:B------:R-:W4:Y:S04]  /*1aa0*/  LDS R101, [R51+0x24] ;  /* 0x0000240033657984 */ /* 0x000f280000000800 */
[----:B------:R-:W4:Y:S04]  /*1ab0*/  LDS R102, [R51+0x28] ;  /* 0x0000280033667984 */ /* 0x000f280000000800 */
[----:B------:R-:W4:Y:S01]  /*1ac0*/  LDS R103, [R51+0x2c] ;  /* 0x00002c0033677984 */ /* 0x000f220000000800 */
[----:B0-----:R-:W-:-:S03]  /*1ad0*/  IMAD.IADD R93, R92, 0x1, R93 ;  /* 0x000000015c5d7824 */ /* 0x001fc600078e025d */
[----:B------:R-:W0:Y:S01]  /*1ae0*/  LDS R104, [R51+0x30] ;  /* 0x0000300033687984 */ /* 0x000e220000000800 */
[----:B-1----:R-:W-:-:S03]  /*1af0*/  IMAD.IADD R94, R94, 0x1, R93 ;  /* 0x000000015e5e7824 */ /* 0x002fc600078e025d */
[----:B------:R-:W1:Y:S01]  /*1b00*/  LDS R105, [R51+0x34] ;  /* 0x0000340033697984 */ /* 0x000e620000000800 */
[----:B--2---:R-:W-:-:S03]  /*1b10*/  IMAD.IADD R95, R95, 0x1, R94 ;  /* 0x000000015f5f7824 */ /* 0x004fc600078e025e */
[----:B------:R-:W2:Y:S01]  /*1b20*/  LDS R106, [R51+0x38] ;  /* 0x00003800336a7984 */ /* 0x000ea20000000800 */
[----:B---3--:R-:W-:-:S03]  /*1b30*/  IMAD.IADD R96, R96, 0x1, R95 ;  /* 0x0000000160607824 */ /* 0x008fc600078e025f */
[----:B------:R-:W3:Y:S01]  /*1b40*/  LDS R107, [R51+0x3c] ;  /* 0x00003c00336b7984 */ /* 0x000ee20000000800 */
[----:B----4-:R-:W-:-:S03]  /*1b50*/  IMAD.IADD R97, R97, 0x1, R96 ;  /* 0x0000000161617824 */ /* 0x010fc600078e0260 */
[----:B------:R-:W4:Y:S01]  /*1b60*/  LDS R108, [R51+0x40] ;  /* 0x00004000336c7984 */ /* 0x000f220000000800 */
[----:B------:R-:W-:-:S03]  /*1b70*/  IMAD.IADD R98, R98, 0x1, R97 ;  /* 0x0000000162627824 */ /* 0x000fc600078e0261 */
        /* <DEDUP_REMOVED lines=31> */
[----:B------:R-:W-:-:S04]  /*1d70*/  IMAD.IADD R114, R114, 0x1, R113 ;  /* 0x0000000172727824 */ /* 0x000fc800078e0271 */
[----:B0-----:R-:W-:-:S04]  /*1d80*/  IMAD.IADD R115, R115, 0x1, R114 ;  /* 0x0000000173737824 */ /* 0x001fc800078e0272 */
[----:B-1----:R-:W-:-:S04]  /*1d90*/  IMAD.IADD R116, R116, 0x1, R115 ;  /* 0x0000000174747824 */ /* 0x002fc800078e0273 */
[----:B--2---:R-:W-:-:S04]  /*1da0*/  IMAD.IADD R117, R117, 0x1, R116 ;  /* 0x0000000175757824 */ /* 0x004fc800078e0274 */
[----:B---3--:R-:W-:-:S04]  /*1db0*/  IMAD.IADD R118, R118, 0x1, R117 ;  /* 0x0000000176767824 */ /* 0x008fc800078e0275 */
[----:B----4-:R-:W-:-:S04]  /*1dc0*/  IMAD.IADD R119, R119, 0x1, R118 ;  /* 0x0000000177777824 */ /* 0x010fc800078e0276 */
[----:B------:R-:W-:-:S04]  /*1dd0*/  IMAD.IADD R120, R120, 0x1, R119 ;  /* 0x0000000178787824 */ /* 0x000fc800078e0277 */
[----:B------:R-:W-:-:S04]  /*1de0*/  IMAD.IADD R121, R121, 0x1, R120 ;  /* 0x0000000179797824 */ /* 0x000fc800078e0278 */
[----:B------:R-:W-:-:S04]  /*1df0*/  IMAD.IADD R122, R122, 0x1, R121 ;  /* 0x000000017a7a7824 */ /* 0x000fc800078e0279 */
[----:B------:R-:W-:-:S04]  /*1e00*/  IMAD.IADD R123, R123, 0x1, R122 ;  /* 0x000000017b7b7824 */ /* 0x000fc800078e027a */
[----:B------:R-:W-:-:S05]  /*1e10*/  IMAD.IADD R125, R4, 0x1, R123 ;  /* 0x00000001047d7824 */ /* 0x000fca00078e027b */
        /* <DEDUP_REMOVED lines=8> */
[----:B------:R-:W0:Y:S02]  /*1ea0*/  SHFL.UP P0, R126, R127, 0x10, RZ ;  /* 0x060000007f7e7989 */ /* 0x000e2400000000ff */
[----:B0-----:R-:W-:Y:S01]  /*1eb0*/  @P0 IMAD.IADD R126, R127, 0x1, R126 ;  /* 0x000000017f7e0824 */ /* 0x001fe200078e027e */
[----:B------:R-:W-:-:S03]  /*1ec0*/  ISETP.NE.AND P0, PT, R124, 0x1, PT ;  /* 0x000000017c00780c */ /* 0x000fc60003f05270 */
[----:B------:R-:W-:Y:S01]  /*1ed0*/  IMAD.IADD R125, R126, 0x1, -R125 ;  /* 0x000000017e7d7824 */ /* 0x000fe200078e0a7d */
[----:B------:R-:W-:Y:S01]  /*1ee0*/  @!P1 STS [R50+0x8400], R126 ;  /* 0x0084007e32009388 */ /* 0x000fe20000000800 */
[----:B------:R-:W-:Y:S01]  /*1ef0*/  BAR.SYNC.DEFER_BLOCKING 0x0 ;  /* 0x0000000000007b1d */ /* 0x000fe20000010000 */
[----:B------:R-:W-:-:S05]  /*1f00*/  ISETP.NE.AND P1, PT, R124, 0x4, PT ;  /* 0x000000047c00780c */ /* 0x000fca0003f25270 */
[----:B------:R-:W0:Y:S04]  /*1f10*/  LDS.128 R4, [UR4+0x8400] ;  /* 0x00840004ff047984 */ /* 0x000e280008000c00 */
[----:B------:R-:W1:Y:S01]  /*1f20*/  LDS.128 R8, [UR4+0x8410] ;  /* 0x00841004ff087984 */ /* 0x000e620008000c00 */
[C---:B0-----:R-:W-:Y:S01]  /*1f30*/  SEL R55, R4.reuse, R55, !P0 ;  /* 0x0000003704377207 */ /* 0x041fe20004000000 */
[----:B------:R-:W-:Y:S01]  /*1f40*/  IMAD.IADD R5, R4, 0x1, R5 ;  /* 0x0000000104057824 */ /* 0x000fe200078e0205 */
[----:B------:R-:W-:-:S03]  /*1f50*/  ISETP.NE.AND P0, PT, R124, 0x2, PT ;  /* 0x000000027c00780c */ /* 0x000fc60003f05270 */
[----:B------:R-:W-:Y:S01]  /*1f60*/  IMAD.IADD R6, R6, 0x1, R5 ;  /* 0x0000000106067824 */ /* 0x000fe200078e0205 */
[----:B------:R-:W-:Y:S02]  /*1f70*/  SEL R55, R5, R55, !P0 ;  /* 0x0000003705377207 */ /* 0x000fe40004000000 */
[----:B------:R-:W-:Y:S01]  /*1f80*/  ISETP.NE.AND P0, PT, R124, 0x3, PT ;  /* 0x000000037c00780c */ /* 0x000fe20003f05270 */
[----:B------:R-:W-:-:S03]  /*1f90*/  IMAD.IADD R7, R7, 0x1, R6 ;  /* 0x0000000107077824 */ /* 0x000fc600078e0206 */
[----:B------:R-:W-:Y:S01]  /*1fa0*/  SEL R55, R6, R55, !P0 ;  /* 0x0000003706377207 */ /* 0x000fe20004000000 */
[C---:B-1----:R-:W-:Y:S01]  /*1fb0*/  IMAD.IADD R8, R7.reuse, 0x1, R8 ;  /* 0x0000000107087824 */ /* 0x042fe200078e0208 */
[----:B------:R-:W-:Y:S02]  /*1fc0*/  ISETP.NE.AND P0, PT, R124, 0x5, PT ;  /* 0x000000057c00780c */ /* 0x000fe40003f05270 */
[----:B------:R-:W-:Y:S01]  /*1fd0*/  SEL R55, R7, R55, !P1 ;  /* 0x0000003707377207 */ /* 0x000fe20004800000 */
[----:B------:R-:W-:Y:S01]  /*1fe0*/  IMAD.IADD R9, R9, 0x1, R8 ;  /* 0x0000000109097824 */ /* 0x000fe200078e0208 */
[----:B------:R-:W-:Y:S02]  /*1ff0*/  ISETP.NE.AND P1, PT, R42, RZ, PT ;  /* 0x000000ff2a00720c */ /* 0x000fe40003f25270 */
[----:B------:R-:W-:Y:S01]  /*2000*/  SEL R55, R8, R55, !P0 ;  /* 0x0000003708377207 */ /* 0x000fe20004000000 */
[----:B------:R-:W-:Y:S01]  /*2010*/  IMAD.IADD R10, R10, 0x1, R9 ;  /* 0x000000010a0a7824 */ /* 0x000fe200078e0209 */
[----:B------:R-:W-:-:S02]  /*2020*/  ISETP.GT.U32.AND P0, PT, R0, 0x1f, PT ;  /* 0x0000001f0000780c */ /* 0x000fc40003f04070 */
[----:B------:R-:W-:Y:S01]  /*2030*/  SEL R55, R9, R55, !P2 ;  /* 0x0000003709377207 */ /* 0x000fe20005000000 */
[----:B------:R-:W-:Y:S01]  /*2040*/  IMAD.IADD R11, R11, 0x1, R10 ;  /* 0x000000010b0b7824 */ /* 0x000fe200078e020a */
[----:B------:R-:W-:Y:S02]  /*2050*/  ISETP.GT.U32.OR P2, PT, R0, 0x1f, P1 ;  /* 0x0000001f0000780c */ /* 0x000fe40000f44470 */
[----:B------:R-:W-:Y:S02]  /*2060*/  SEL R4, R125, RZ, P1 ;  /* 0x000000ff7d047207 */ /* 0x000fe40000800000 */
[----:B------:R-:W-:-:S05]  /*2070*/  SEL R55, R10, R55, !P3 ;  /* 0x000000370a377207 */ /* 0x000fca0005800000 */
[----:B------:R-:W-:Y:S01]  /*2080*/  @P0 IMAD.IADD R125, R55, 0x1, R4 ;  /* 0x00000001377d0824 */ /* 0x000fe200078e0204 */
[----:B------:R-:W-:-:S03]  /*2090*/  ISETP.NE.AND P0, PT, R0, RZ, PT ;  /* 0x000000ff0000720c */ /* 0x000fc60003f05270 */
[----:B------:R-:W-:-:S05]  /*20a0*/  @!P2 IMAD.U32 R125, R11, 0x10000, RZ ;  /* 0x000100000b7da824 */ /* 0x000fca00078e00ff */
[----:B------:R-:W-:Y:S01]  /*20b0*/  @!P2 STS [UR4+0x8428], R125 ;  /* 0x0084287dff00a988 */ /* 0x000fe20008000804 */
[----:B------:R-:W-:Y:S06]  /*20c0*/  BAR.SYNC.DEFER_BLOCKING 0x0 ;  /* 0x0000000000007b1d */ /* 0x000fec0000010000 */
[----:B------:R-:W0:Y:S02]  /*20d0*/  LDS R4, [UR4+0x8428] ;  /* 0x00842804ff047984 */ /* 0x000e240008000800 */
[----:B0-----:R-:W-:-:S05]  /*20e0*/  SEL R4, R4, RZ, P0 ;  /* 0x000000ff04047207 */ /* 0x001fca0000000000 */
[----:B------:R-:W-:-:S04]  /*20f0*/  IMAD.IADD R4, R4, 0x1, R125 ;  /* 0x0000000104047824 */ /* 0x000fc800078e027d */
[--C-:B------:R-:W-:Y:S01]  /*2100*/  IMAD.IADD R92, R92, 0x1, R4.reuse ;  /* 0x000000015c5c7824 */ /* 0x100fe200078e0204 */
[----:B------:R-:W-:Y:S01]  /*2110*/  STS [R51], R4 ;  /* 0x0000000433007388 */ /* 0x000fe20000000800 */
[--C-:B------:R-:W-:Y:S02]  /*2120*/  IMAD.IADD R6, R93, 0x1, R4.reuse ;  /* 0x000000015d067824 */ /* 0x100fe400078e0204 */
[--C-:B------:R-:W-:Y:S01]  /*2130*/  IMAD.IADD R94, R94, 0x1, R4.reuse ;  /* 0x000000015e5e7824 */ /* 0x100fe200078e0204 */
[----:B------:R-:W-:Y:S01]  /*2140*/  STS [R51+0x4], R92 ;  /* 0x0000045c33007388 */ /* 0x000fe20000000800 */
[--C-:B------:R-:W-:Y:S02]  /*2150*/  IMAD.IADD R8, R95, 0x1, R4.reuse ;  /* 0x000000015f087824 */ /* 0x100fe400078e0204 */
[--C-:B------:R-:W-:Y:S01]  /*2160*/  IMAD.IADD R96, R96, 0x1, R4.reuse ;  /* 0x0000000160607824 */ /* 0x100fe200078e0204 */
[----:B------:R-:W-:Y:S01]  /*2170*/  STS [R51+0x8], R6 ;  /* 0x0000080633007388 */ /* 0x000fe20000000800 */
[----:B------:R-:W-:-:S02]  /*2180*/  IMAD.IADD R10, R97, 0x1, R4 ;  /* 0x00000001610a7824 */ /* 0x000fc400078e0204 */
[--C-:B------:R-:W-:Y:S01]  /*2190*/  IMAD.IADD R98, R98, 0x1, R4.reuse ;  /* 0x0000000162627824 */ /* 0x100fe200078e0204 */
[----:B------:R-:W-:Y:S01]  /*21a0*/  STS [R51+0xc], R94 ;  /* 0x00000c5e33007388 */ /* 0x000fe20000000800 */
        /* <DEDUP_REMOVED lines=36> */
[----:B------:R-:W-:-:S03]  /*23f0*/  IMAD.IADD R150, R123, 0x1, R4 ;  /* 0x000000017b967824 */ /* 0x000fc600078e0204 */
[----:B------:R-:W-:Y:S04]  /*2400*/  STS [R51+0x40], R134 ;  /* 0x0000408633007388 */ /* 0x000fe80000000800 */
        /* <DEDUP_REMOVED lines=15> */
[----:B------:R-:W-:Y:S01]  /*2500*/  STS [R51+0x80], R150 ;  /* 0x0000809633007388 */ /* 0x000fe20000000800 */
[----:B------:R-:W-:Y:S06]  /*2510*/  BAR.SYNC.DEFER_BLOCKING 0x0 ;  /* 0x0000000000007b1d */ /* 0x000fec0000010000 */
[----:B------:R-:W0:Y:S04]  /*2520*/  LDS.U16 R5, [R54] ;  /* 0x0000000036057984 */ /* 0x000e280000000400 */
[----:B------:R-:W1:Y:S04]  /*2530*/  LDS.U16 R56, [R56] ;  /* 0x0000000038387984 */ /* 0x000e680000000400 */
[----:B------:R-:W2:Y:S04]  /*2540*/  LDS.U16 R58, [R58] ;  /* 0x000000003a3a7984 */ /* 0x000ea80000000400 */
[----:B------:R-:W3:Y:S04]  /*2550*/  LDS.U16 R60, [R60] ;  /* 0x000000003c3c7984 */ /* 0x000ee80000000400 */
[----:B------:R-:W4:Y:S04]  /*2560*/  LDS.U16 R62, [R62] ;  /* 0x000000003e3e7984 */ /* 0x000f280000000400 */
[----:B------:R-:W4:Y:S04]  /*2570*/  LDS.U16 R64, [R64] ;  /* 0x0000000040407984 */ /* 0x000f280000000400 */
[----:B------:R-:W4:Y:S04]  /*2580*/  LDS.U16 R66, [R66] ;  /* 0x0000000042427984 */ /* 0x000f280000000400 */
[----:B------:R-:W4:Y:S04]  /*2590*/  LDS.U16 R68, [R68] ;  /* 0x0000000044447984 */ /* 0x000f280000000400 */
[----:B------:R-:W4:Y:S04]  /*25a0*/  LDS.U16 R70, [R70] ;  /* 0x0000000046467984 */ /* 0x000f280000000400 */
[----:B------:R-:W4:Y:S04]  /*25b0*/  LDS.U16 R72, [R72] ;  /* 0x0000000048487984 */ /* 0x000f280000000400 */
[----:B------:R-:W4:Y:S01]  /*25c0*/  LDS.U16 R74, [R74] ;  /* 0x000000004a4a7984 */ /* 0x000f220000000400 */
[----:B0-----:R-:W-:-:S03]  /*25d0*/  IMAD.IADD R5, R52, 0x1, R5 ;  /* 0x0000000134057824 */ /* 0x001fc600078e0205 */
[----:B------:R-:W0:Y:S01]  /*25e0*/  LDS.U16 R76, [R76] ;  /* 0x000000004c4c7984 */ /* 0x000e220000000400 */
[----:B-1----:R-:W-:-:S03]  /*25f0*/  IMAD.IADD R56, R57, 0x1, R56 ;  /* 0x0000000139387824 */ /* 0x002fc600078e0238 */
[----:B------:R-:W1:Y:S01]  /*2600*/  LDS.U16 R78, [R78] ;  /* 0x000000004e4e7984 */ /* 0x000e620000000400 */
[----:B--2---:R-:W-:-:S03]  /*2610*/  IMAD.IADD R58, R59, 0x1, R58 ;  /* 0x000000013b3a7824 */ /* 0x004fc600078e023a */
[----:B------:R-:W2:Y:S01]  /*2620*/  LDS.U16 R80, [R80] ;  /* 0x0000000050507984 */ /* 0x000ea20000000400 */
[----:B---3--:R-:W-:-:S03]  /*2630*/  IMAD.IADD R60, R61, 0x1, R60 ;  /* 0x000000013d3c7824 */ /* 0x008fc600078e023c */
[----:B------:R-:W3:Y:S01]  /*2640*/  LDS.U16 R82, [R82] ;  /* 0x0000000052527984 */ /* 0x000ee20000000400 */
[----:B----4-:R-:W-:-:S03]  /*2650*/  IMAD.IADD R62, R63, 0x1, R62 ;  /* 0x000000013f3e7824 */ /* 0x010fc600078e023e */
[----:B------:R-:W4:Y:S01]  /*2660*/  LDS.U16 R84, [R84] ;  /* 0x0000000054547984 */ /* 0x000f220000000400 */
[----:B------:R-:W-:-:S03]  /*2670*/  IMAD.IADD R64, R65, 0x1, R64 ;  /* 0x0000000141407824 */ /* 0x000fc600078e0240 */
[----:B------:R-:W4:Y:S01]  /*2680*/  LDS.U16 R86, [R86] ;  /* 0x0000000056567984 */ /* 0x000f220000000400 */
[----:B------:R-:W-:-:S03]  /*2690*/  IMAD.IADD R66, R67, 0x1, R66 ;  /* 0x0000000143427824 */ /* 0x000fc600078e0242 */
[----:B------:R-:W4:Y:S01]  /*26a0*/  LDS.U16 R88, [R88] ;  /* 0x0000000058587984 */ /* 0x000f220000000400 */
[----:B------:R-:W-:-:S03]  /*26b0*/  IMAD.IADD R68, R69, 0x1, R68 ;  /* 0x0000000145447824 */ /* 0x000fc600078e0244 */
[----:B------:R-:W4:Y:S01]  /*26c0*/  LDS.U16 R90, [R90] ;  /* 0x000000005a5a7984 */ /* 0x000f220000000400 */
[----:B------:R-:W-:Y:S02]  /*26d0*/  IMAD.IADD R70, R71, 0x1, R70 ;  /* 0x0000000147467824 */ /* 0x000fe400078e0246 */
[----:B------:R-:W-:Y:S02]  /*26e0*/  IMAD.IADD R72, R73, 0x1, R72 ;  /* 0x0000000149487824 */ /* 0x000fe400078e0248 */
[----:B------:R-:W-:Y:S02]  /*26f0*/  IMAD.IADD R74, R75, 0x1, R74 ;  /* 0x000000014b4a7824 */ /* 0x000fe400078e024a */
[----:B0-----:R-:W-:Y:S02]  /*2700*/  IMAD.IADD R76, R77, 0x1, R76 ;  /* 0x000000014d4c7824 */ /* 0x001fe400078e024c */
[----:B-1----:R-:W-:Y:S02]  /*2710*/  IMAD.IADD R78, R79, 0x1, R78 ;  /* 0x000000014f4e7824 */ /* 0x002fe400078e024e */
[----:B--2---:R-:W-:-:S02]  /*2720*/  IMAD.IADD R80, R81, 0x1, R80 ;  /* 0x0000000151507824 */ /* 0x004fc400078e0250 */
[----:B---3--:R-:W-:Y:S02]  /*2730*/  IMAD.IADD R82, R83, 0x1, R82 ;  /* 0x0000000153527824 */ /* 0x008fe400078e0252 */
[----:B----4-:R-:W-:Y:S02]  /*2740*/  IMAD.IADD R84, R85, 0x1, R84 ;  /* 0x0000000155547824 */ /* 0x010fe400078e0254 */
[----:B------:R-:W-:Y:S02]  /*2750*/  IMAD.IADD R86, R87, 0x1, R86 ;  /* 0x0000000157567824 */ /* 0x000fe400078e0256 */
[----:B------:R-:W-:Y:S02]  /*2760*/  IMAD.IADD R88, R89, 0x1, R88 ;  /* 0x0000000159587824 */ /* 0x000fe400078e0258 */
[----:B------:R-:W-:Y:S01]  /*2770*/  IMAD.IADD R90, R91, 0x1, R90 ;  /* 0x000000015b5a7824 */ /* 0x000fe200078e025a */
[----:B------:R-:W-:Y:S06]  /*2780*/  BAR.SYNC.DEFER_BLOCKING 0x0 ;  /* 0x0000000000007b1d */ /* 0x000fec0000010000 */
[----:B------:R-:W-:Y:S05]  /*2790*/  BRA.U UP0, `(.L_x_221) ;  /* 0x0000000500987547 */ /* 0x000fea000b800000 */
[----:B------:R-:W-:Y:S01]  /*27a0*/  LEA R4, R5, UR4, 0x2 ;  /* 0x0000000405047c11 */ /* 0x000fe2000f8e10ff */
[----:B------:R-:W-:Y:S01]  /*27b0*/  UIADD3 UR7, UPT, UPT, UR7, 0x6, URZ ;  /* 0x0000000607077890 */ /* 0x000fe2000fffe0ff */
[----:B------:R-:W-:Y:S01]  /*27c0*/  LEA R5, R56, UR4, 0x2 ;  /* 0x0000000438057c11 */ /* 0x000fe2000f8e10ff */
[----:B------:R-:W-:Y:S01]  /*27d0*/  UIADD3 UR5, UPT, UPT, UR5, -0x6, URZ ;  /* 0xfffffffa05057890 */ /* 0x000fe2000fffe0ff */
[----:B------:R-:W-:Y:S01]  /*27e0*/  LEA R6, R58, UR4, 0x2 ;  /* 0x000000043a067c11 */ /* 0x000fe2000f8e10ff */
[----:B------:R1:W-:Y:S01]  /*27f0*/  STS [R4], R29 ;  /* 0x0000001d04007388 */ /* 0x0003e20000000800 */
[----:B------:R-:W-:Y:S02]  /*2800*/  LEA R7, R60, UR4, 0x2 ;  /* 0x000000043c077c11 */ /* 0x000fe4000f8e10ff */
[----:B------:R-:W-:Y:S01]  /*2810*/  LEA R8, R62, UR4, 0x2 ;  /* 0x000000043e087c11 */ /* 0x000fe2000f8e10ff */
[----:B------:R1:W-:Y:S01]  /*2820*/  STS [R5], R30 ;  /* 0x0000001e05007388 */ /* 0x0003e20000000800 */
[----:B------:R-:W-:-:S02]  /*2830*/  LEA R9, R64, UR4, 0x2 ;  /* 0x0000000440097c11 */ /* 0x000fc4000f8e10ff */
[----:B------:R-:W-:Y:S01]  /*2840*/  LEA R10, R66, UR4, 0x2 ;  /* 0x00000004420a7c11 */ /* 0x000fe2000f8e10ff */
[----:B------:R1:W-:Y:S01]  /*2850*/  STS [R6], R31 ;  /* 0x0000001f06007388 */ /* 0x0003e20000000800 */
[----:B------:R-:W-:Y:S02]  /*2860*/  LEA R11, R68, UR4, 0x2 ;  /* 0x00000004440b7c11 */ /* 0x000fe4000f8e10ff */
        /* <DEDUP_REMOVED lines=16> */
[----:B------:R1:W-:Y:S04]  /*2970*/  STS [R52], R37 ;  /* 0x0000002534007388 */ /* 0x0003e80000000800 */
        /* <DEDUP_REMOVED lines=9> */
[----:B------:R1:W-:Y:S01]  /*2a10*/  STS [R64], R49 ;  /* 0x0000003140007388 */ /* 0x0003e20000000800 */
[----:B------:R-:W-:Y:S06]  /*2a20*/  BAR.SYNC.DEFER_BLOCKING 0x0 ;  /* 0x0000000000007b1d */ /* 0x000fec0000010000 */
[----:B------:R1:W2:Y:S04]  /*2a30*/  LDS R29, [R53] ;  /* 0x00000000351d7984 */ /* 0x0002a80000000800 */
[----:B------:R1:W3:Y:S04]  /*2a40*/  LDS R30, [R53+0x4] ;  /* 0x00000400351e7984 */ /* 0x0002e80000000800 */
[----:B------:R1:W4:Y:S04]  /*2a50*/  LDS R31, [R53+0x8] ;  /* 0x00000800351f7984 */ /* 0x0003280000000800 */
[----:B------:R1:W0:Y:S04]  /*2a60*/  LDS R32, [R53+0xc] ;  /* 0x00000c0035207984 */ /* 0x0002280000000800 */
        /* <DEDUP_REMOVED lines=14> */
[----:B------:R1:W0:Y:S01]  /*2b50*/  LDS R49, [R53+0x48] ;  /* 0x0000480035317984 */ /* 0x0002220000000800 */
[----:B------:R-:W-:Y:S06]  /*2b60*/  BAR.SYNC.DEFER_BLOCKING 0x0 ;  /* 0x0000000000007b1d */ /* 0x000fec0000010000 */
[----:B-----5:R1:W-:Y:S04]  /*2b70*/  STS [R4], R2 ;  /* 0x0000000204007388 */ /* 0x0203e80000000800 */
        /* <DEDUP_REMOVED lines=19> */
[----:B------:R1:W0:Y:S04]  /*2cb0*/  LDS R2, [R53] ;  /* 0x0000000035027984 */ /* 0x0002280000000800 */
        /* <DEDUP_REMOVED lines=19> */
[----:B--234-:R-:W-:Y:S05]  /*2df0*/  BRA `(.L_x_222) ;  /* 0xffffffdc00587947 */ /* 0x01cfea000383ffff */
.L_x_221:
[----:B------:R-:W-:Y:S01]  /*2e00*/  LEA R5, R5, UR4, 0x2 ;  /* 0x0000000405057c11 */ /* 0x000fe2000f8e10ff */
[----:B------:R-:W-:Y:S01]  /*2e10*/  IMAD R53, R0, -0x48, R53 ;  /* 0xffffffb800357824 */ /* 0x000fe200078e0235 */
[----:B------:R-:W-:Y:S01]  /*2e20*/  LEA R56, R56, UR4, 0x2 ;  /* 0x0000000438387c11 */ /* 0x000fe2000f8e10ff */
[----:B------:R-:W0:Y:S01]  /*2e30*/  LDCU.64 UR6, c[0x0][0x3a0] ;  /* 0x00007400ff0677ac */ /* 0x000e220008000a00 */
[----:B------:R-:W-:Y:S01]  /*2e40*/  LEA R58, R58, UR4, 0x2 ;  /* 0x000000043a3a7c11 */ /* 0x000fe2000f8e10ff */
[----:B------:R-:W-:Y:S01]  /*2e50*/  STS [R5], R29 ;  /* 0x0000001d05007388 */ /* 0x000fe20000000800 */
[----:B------:R-:W-:Y:S02]  /*2e60*/  LEA R60, R60, UR4, 0x2 ;  /* 0x000000043c3c7c11 */ /* 0x000fe4000f8e10ff */
[----:B------:R-:W-:Y:S01]  /*2e70*/  LEA R62, R62, UR4, 0x2 ;  /* 0x000000043e3e7c11 */ /* 0x000fe2000f8e10ff */
[----:B------:R-:W-:Y:S01]  /*2e80*/  STS [R56], R30 ;  /* 0x0000001e38007388 */ /* 0x000fe20000000800 */
[----:B------:R-:W-:-:S02]  /*2e90*/  LEA R64, R64, UR4, 0x2 ;  /* 0x0000000440407c11 */ /* 0x000fc4000f8e10ff */
[----:B------:R-:W-:Y:S01]  /*2ea0*/  LEA R66, R66, UR4, 0x2 ;  /* 0x0000000442427c11 */ /* 0x000fe2000f8e10ff */
[----:B------:R-:W-:Y:S01]  /*2eb0*/  STS [R58], R31 ;  /* 0x0000001f3a007388 */ /* 0x000fe20000000800 */
[----:B------:R-:W-:Y:S02]  /*2ec0*/  LEA R68, R68, UR4, 0x2 ;  /* 0x0000000444447c11 */ /* 0x000fe4000f8e10ff */
[----:B------:R-:W-:Y:S01]  /*2ed0*/  LEA R70, R70, UR4, 0x2 ;  /* 0x0000000446467c11 */ /* 0x000fe2000f8e10ff */
[----:B------:R-:W-:Y:S01]  /*2ee0*/  STS [R60], R32 ;  /* 0x000000203c007388 */ /* 0x000fe20000000800 */
[----:B------:R-:W-:Y:S02]  /*2ef0*/  LEA R72, R72, UR4, 0x2 ;  /* 0x0000000448487c11 */ /* 0x000fe4000f8e10ff */
[----:B------:R-:W-:Y:S01]  /*2f00*/  LEA R74, R74, UR4, 0x2 ;  /* 0x000000044a4a7c11 */ /* 0x000fe2000f8e10ff */
[----:B------:R-:W-:Y:S01]  /*2f10*/  STS [R62], R33 ;  /* 0x000000213e007388 */ /* 0x000fe20000000800 */
[----:B------:R-:W-:Y:S01]  /*2f20*/  LEA R76, R76, UR4, 0x2 ;  /* 0x000000044c4c7c11 */ /* 0x000fe2000f8e10ff */
[----:B0-----:R-:W-:Y:S01]  /*2f30*/  IMAD.U32 R4, RZ, RZ, UR7 ;  /* 0x00000007ff047e24 */ /* 0x001fe2000f8e00ff */
        /* <DEDUP_REMOVED lines=11> */
[----:B------:R-:W-:-:S03]  /*2ff0*/  ISETP.LT.U32.AND P2, PT, R0, UR6, PT ;  /* 0x0000000600007c0c */ /* 0x000fc6000bf41070 */
[----:B------:R-:W-:Y:S01]  /*3000*/  STS [R72], R38 ;  /* 0x0000002648007388 */ /* 0x000fe20000000800 */
[----:B------:R-:W-:-:S03]  /*3010*/  ISETP.GT.U32.AND.EX P2, PT, R4, RZ, PT, P2 ;  /* 0x000000ff0400720c */ /* 0x000fc60003f44120 */
[----:B------:R-:W-:Y:S04]  /*3020*/  STS [R74], R39 ;  /* 0x000000274a007388 */ /* 0x000fe80000000800 */
[----:B------:R-:W-:Y:S04]  /*3030*/  STS [R76], R40 ;  /* 0x000000284c007388 */ /* 0x000fe80000000800 */
[----:B------:R-:W-:Y:S04]  /*3040*/  STS [R78], R41 ;  /* 0x000000294e007388 */ /* 0x000fe80000000800 */
[----:B------:R-:W-:Y:S04]  /*3050*/  STS [R80], R43 ;  /* 0x0000002b50007388 */ /* 0x000fe80000000800 */
[----:B------:R-:W-:Y:S04]  /*3060*/  STS [R47], R44 ;  /* 0x0000002c2f007388 */ /* 0x000fe80000000800 */
[----:B------:R-:W-:Y:S04]  /*3070*/  STS [R84], R45 ;  /* 0x0000002d54007388 */ /* 0x000fe80000000800 */
[----:B------:R-:W-:Y:S04]  /*3080*/  STS [R51], R46 ;  /* 0x0000002e33007388 */ /* 0x000fe80000000800 */
[----:B------:R-:W-:Y:S04]  /*3090*/  STS [R88], R48 ;  /* 0x0000003058007388 */ /* 0x000fe80000000800 */
[----:B------:R-:W-:Y:S01]  /*30a0*/  STS [R90], R49 ;  /* 0x000000315a007388 */ /* 0x000fe20000000800 */
[----:B------:R-:W-:Y:S06]  /*30b0*/  BAR.SYNC.DEFER_BLOCKING 0x0 ;  /* 0x0000000000007b1d */ /* 0x000fec0000010000 */
[----:B------:R-:W0:Y:S04]  /*30c0*/  LDS R6, [R53] ;  /* 0x0000000035067984 */ /* 0x000e280000000800 */
[----:B------:R-:W1:Y:S04]  /*30d0*/  LDS R7, [R53+0x400] ;  /* 0x0004000035077984 */ /* 0x000e680000000800 */
[----:B------:R-:W2:Y:S04]  /*30e0*/  LDS R8, [R53+0x800] ;  /* 0x0008000035087984 */ /* 0x000ea80000000800 */
[----:B------:R-:W-:Y:S04]  /*30f0*/  LDS R9, [R53+0xc00] ;  /* 0x000c000035097984 */ /* 0x000fe80000000800 */
[----:B------:R-:W-:Y:S04]  /*3100*/  LDS R10, [R53+0x1000] ;  /* 0x00100000350a7984 */ /* 0x000fe80000000800 */
[----:B------:R-:W-:Y:S04]  /*3110*/  LDS R11, [R53+0x1400] ;  /* 0x00140000350b7984 */ /* 0x000fe80000000800 */
[----:B------:R-:W3:Y:S04]  /*3120*/  LDS R29, [R53+0x1800] ;  /* 0x00180000351d7984 */ /* 0x000ee80000000800 */
[----:B------:R-:W-:Y:S04]  /*3130*/  LDS R30, [R53+0x1c00] ;  /* 0x001c0000351e7984 */ /* 0x000fe80000000800 */
        /* <DEDUP_REMOVED lines=10> */
[----:B------:R-:W-:Y:S01]  /*31e0*/  LDS R41, [R53+0x4800] ;  /* 0x0048000035297984 */ /* 0x000fe20000000800 */
[----:B------:R-:W-:Y:S06]  /*31f0*/  BAR.SYNC.DEFER_BLOCKING 0x0 ;  /* 0x0000000000007b1d */ /* 0x000fec0000010000 */
[----:B-----5:R4:W-:Y:S04]  /*3200*/  STS [R5], R2 ;  /* 0x0000000205007388 */ /* 0x0209e80000000800 */
[----:B------:R0:W-:Y:S04]  /*3210*/  STS [R56], R3 ;  /* 0x0000000338007388 */ /* 0x0001e80000000800 */
[----:B------:R1:W-:Y:S01]  /*3220*/  STS [R58], R12 ;  /* 0x0000000c3a007388 */ /* 0x0003e20000000800 */
[----:B----4-:R-:W4:Y:S03]  /*3230*/  LDC.64 R4, c[0x0][0x398] ;  /* 0x0000e600ff047b82 */ /* 0x010f260000000a00 */
[----:B------:R-:W-:Y:S04]  /*3240*/  STS [R60], R13 ;  /* 0x0000000d3c007388 */ /* 0x000fe80000000800 */
[----:B------:R2:W-:Y:S01]  /*3250*/  STS [R62], R14 ;  /* 0x0000000e3e007388 */ /* 0x0005e20000000800 */
[----:B0-----:R-:W0:Y:S01]  /*3260*/  LDC.64 R2, c[0x0][0x388] ;  /* 0x0000e200ff027b82 */ /* 0x001e220000000a00 */
[----:B-1----:R-:W-:-:S02]  /*3270*/  VIADD R12, R0, 0x100 ;  /* 0x00000100000c7836 */ /* 0x002fc40000000000 */
[----:B------:R-:W-:Y:S04]  /*3280*/  STS [R64], R15 ;  /* 0x0000000f40007388 */ /* 0x000fe80000000800 */
[----:B------:R1:W-:Y:S01]  /*3290*/  STS [R66], R16 ;  /* 0x0000001042007388 */ /* 0x0003e20000000800 */
[----:B------:R-:W-:Y:S01]  /*32a0*/  ISETP.LT.U32.AND P4, PT, R12, UR6, PT ;  /* 0x000000060c007c0c */ /* 0x000fe2000bf81070 */
[C---:B--2---:R-:W-:Y:S01]  /*32b0*/  VIADD R14, R0.reuse, 0x200 ;  /* 0x00000200000e7836 */ /* 0x044fe20000000000 */
[----:B------:R-:W-:Y:S01]  /*32c0*/  LOP3.LUT R12, R0, 0x400, RZ, 0xfc, !PT ;  /* 0x00000400000c7812 */ /* 0x000fe200078efcff */
[----:B------:R-:W-:Y:S03]  /*32d0*/  STS [R68], R17 ;  /* 0x0000001144007388 */ /* 0x000fe60000000800 */
[----:B------:R-:W-:Y:S01]  /*32e0*/  ISETP.LT.U32.AND P3, PT, R14, UR6, PT ;  /* 0x000000060e007c0c */ /* 0x000fe2000bf61070 */
[----:B------:R-:W-:Y:S01]  /*32f0*/  STS [R70], R18 ;  /* 0x0000001246007388 */ /* 0x000fe20000000800 */
[----:B------:R-:W-:Y:S01]  /*3300*/  VIADD R14, R0, 0x500 ;  /* 0x00000500000e7836 */ /* 0x000fe20000000000 */
[----:B------:R-:W-:Y:S01]  /*3310*/  ISETP.LT.U32.AND P0, PT, R12, UR6, PT ;  /* 0x000000060c007c0c */ /* 0x000fe2000bf01070 */
[C---:B-1----:R-:W-:Y:S01]  /*3320*/  VIADD R16, R0.reuse, 0x300 ;  /* 0x0000030000107836 */ /* 0x042fe20000000000 */
[----:B------:R-:W-:Y:S01]  /*3330*/  STS [R72], R19 ;  /* 0x0000001348007388 */ /* 0x000fe20000000800 */
[----:B------:R-:W-:Y:S01]  /*3340*/  VIADD R12, R0, 0x600 ;  /* 0x00000600000c7836 */ /* 0x000fe20000000000 */
[----:B------:R-:W-:Y:S01]  /*3350*/  ISETP.LT.U32.AND P1, PT, R14, UR6, PT ;  /* 0x000000060e007c0c */ /* 0x000fe2000bf21070 */
[----:B------:R-:W-:Y:S01]  /*3360*/  IMAD.U32 R14, RZ, RZ, UR7 ;  /* 0x00000007ff0e7e24 */ /* 0x000fe2000f8e00ff */
[----:B------:R-:W-:Y:S01]  /*3370*/  STS [R74], R20 ;  /* 0x000000144a007388 */ /* 0x000fe20000000800 */
[----:B------:R-:W-:Y:S01]  /*3380*/  ISETP.LT.U32.AND P5, PT, R16, UR6, PT ;  /* 0x0000000610007c0c */ /* 0x000fe2000bfa1070 */
[----:B------:R-:W-:Y:S01]  /*3390*/  IMAD.U32 R16, RZ, RZ, UR7 ;  /* 0x00000007ff107e24 */ /* 0x000fe2000f8e00ff */
[----:B------:R-:W-:Y:S01]  /*33a0*/  ISETP.LT.U32.AND P6, PT, R12, UR6, PT ;  /* 0x000000060c007c0c */ /* 0x000fe2000bfc1070 */
[----:B------:R-:W-:Y:S01]  /*33b0*/  STS [R76], R21 ;  /* 0x000000154c007388 */ /* 0x000fe20000000800 */
[----:B0-----:R-:W-:Y:S01]  /*33c0*/  IMAD.WIDE.U32 R2, R0, 0x4, R2 ;  /* 0x0000000400027825 */ /* 0x001fe200078e0002 */
[----:B------:R-:W-:-:S02]  /*33d0*/  ISETP.GT.U32.AND.EX P3, PT, R14, RZ, PT, P3 ;  /* 0x000000ff0e00720c */ /* 0x000fc40003f64130 */
[----:B------:R-:W-:Y:S01]  /*33e0*/  STS [R78], R22 ;  /* 0x000000164e007388 */ /* 0x000fe20000000800 */
[----:B------:R-:W-:Y:S01]  /*33f0*/  ISETP.GT.U32.AND.EX P4, PT, R16, RZ, PT, P4 ;  /* 0x000000ff1000720c */ /* 0x000fe20003f84140 */
[----:B----4-:R-:W-:Y:S02]  /*3400*/  IMAD.WIDE.U32 R4, R0, 0x4, R4 ;  /* 0x0000000400047825 */ /* 0x010fe400078e0004 */
[----:B------:R0:W-:Y:S02]  /*3410*/  STS [R80], R23 ;  /* 0x0000001750007388 */ /* 0x0001e40000000800 */
[----:B------:R-:W-:Y:S02]  /*3420*/  IMAD.U32 R12, RZ, RZ, UR7 ;  /* 0x00000007ff0c7e24 */ /* 0x000fe4000f8e00ff */
[----:B------:R-:W-:Y:S03]  /*3430*/  STS [R47], R24 ;  /* 0x000000182f007388 */ /* 0x000fe60000000800 */
[----:B------:R-:W-:Y:S01]  /*3440*/  ISETP.GT.U32.AND.EX P5, PT, R12, RZ, PT, P5 ;  /* 0x000000ff0c00720c */ /* 0x000fe20003fa4150 */
[----:B------:R1:W-:Y:S01]  /*3450*/  STS [R84], R25 ;  /* 0x0000001954007388 */ /* 0x0003e20000000800 */
[----:B0-----:R-:W-:Y:S01]  /*3460*/  @P2 LOP3.LUT R23, R6, 0x80000000, RZ, 0x3c, !PT ;  /* 0x8000000006172812 */ /* 0x001fe200078e3cff */
[----:B------:R-:W-:-:S02]  /*3470*/  VIADD R6, R0, 0x700 ;  /* 0x0000070000067836 */ /* 0x000fc40000000000 */
[----:B------:R-:W-:Y:S04]  /*3480*/  STS [R51], R26 ;  /* 0x0000001a33007388 */ /* 0x000fe80000000800 */
[----:B------:R0:W-:Y:S01]  /*3490*/  STS [R88], R27 ;  /* 0x0000001b58007388 */ /* 0x0001e20000000800 */
[----:B-1----:R-:W-:-:S03]  /*34a0*/  @P4 LOP3.LUT R25, R7, 0x80000000, RZ, 0x3c, !PT ;  /* 0x8000000007194812 */ /* 0x002fc600078e3cff */
[----:B------:R-:W-:Y:S01]  /*34b0*/  STS [R90], R28 ;  /* 0x0000001c5a007388 */ /* 0x000fe20000000800 */
[----:B------:R-:W-:Y:S01]  /*34c0*/  BAR.SYNC.DEFER_BLOCKING 0x0 ;  /* 0x0000000000007b1d */ /* 0x000fe20000010000 */
[----:B0-----:R-:W-:Y:S01]  /*34d0*/  @P3 LOP3.LUT R27, R8, 0x80000000, RZ, 0x3c, !PT ;  /* 0x80000000081b3812 */ /* 0x001fe200078e3cff */
[----:B------:R-:W-:-:S05]  /*34e0*/  IMAD.U32 R8, RZ, RZ, UR7 ;  /* 0x00000007ff087e24 */ /* 0x000fca000f8e00ff */
[C---:B------:R-:W-:Y:S02]  /*34f0*/  ISETP.GT.U32.AND.EX P1, PT, R8.reuse, RZ, PT, P1 ;  /* 0x000000ff0800720c */ /* 0x040fe40003f24110 */
[----:B------:R-:W-:-:S13]  /*3500*/  ISETP.GT.U32.AND.EX P6, PT, R8, RZ, PT, P6 ;  /* 0x000000ff0800720c */ /* 0x000fda0003fc4160 */
[----:B---3--:R-:W-:Y:S01]  /*3510*/  @P6 LOP3.LUT R29, R29, 0x80000000, RZ, 0x3c, !PT ;  /* 0x800000001d1d6812 */ /* 0x008fe200078e3cff */
[----:B------:R-:W0:Y:S04]  /*3520*/  @P2 LDS R43, [R53] ;  /* 0x00000000352b2984 */ /* 0x000e280000000800 */
[----:B------:R-:W1:Y:S04]  /*3530*/  LDS R13, [R53+0x400] ;  /* 0x00040000350d7984 */ /* 0x000e680000000800 */
[----:B------:R-:W2:Y:S04]  /*3540*/  LDS R15, [R53+0x800] ;  /* 0x00080000350f7984 */ /* 0x000ea80000000800 */
[----:B------:R-:W3:Y:S04]  /*3550*/  LDS R17, [R53+0xc00] ;  /* 0x000c000035117984 */ /* 0x000ee80000000800 */
[----:B------:R-:W4:Y:S04]  /*3560*/  LDS R19, [R53+0x1000] ;  /* 0x0010000035137984 */ /* 0x000f280000000800 */
[----:B------:R-:W-:Y:S04]  /*3570*/  @P2 STG.E desc[UR8][R2.64], R23 ;  /* 0x0000001702002986 */ /* 0x000fe8000c101908 */
[----:B------:R-:W4:Y:S04]  /*3580*/  LDS R21, [R53+0x1400] ;  /* 0x0014000035157984 */ /* 0x000f280000000800 */
[----:B------:R-:W4:Y:S04]  /*3590*/  LDS R7, [R53+0x1800] ;  /* 0x0018000035077984 */ /* 0x000f280000000800 */
[----:B------:R-:W4:Y:S04]  /*35a0*/  LDS R23, [R53+0x1c00] ;  /* 0x001c000035177984 */ /* 0x000f280000000800 */
[----:B0-----:R0:W-:Y:S01]  /*35b0*/  @P2 STG.E desc[UR8][R4.64], R43 ;  /* 0x0000002b04002986 */ /* 0x0011e2000c101908 */
[----:B------:R-:W-:Y:S01]  /*35c0*/  ISETP.LT.U32.AND P2, PT, R6, UR6, PT ;  /* 0x0000000606007c0c */ /* 0x000fe2000bf41070 */
[----:B------:R-:W-:-:S02]  /*35d0*/  IMAD.U32 R6, RZ, RZ, UR7 ;  /* 0x00000007ff067e24 */ /* 0x000fc4000f8e00ff */
[----:B------:R2:W-:Y:S01]  /*35e0*/  @P4 STG.E desc[UR8][R2.64+0x400], R25 ;  /* 0x0004001902004986 */ /* 0x0005e2000c101908 */
[----:B------:R-:W-:Y:S02]  /*35f0*/  ISETP.GT.U32.AND.EX P2, PT, R8, RZ, PT, P2 ;  /* 0x000000ff0800720c */ /* 0x000fe40003f44120 */
[----:B------:R-:W-:Y:S01]  /*3600*/  ISETP.GT.U32.AND.EX P0, PT, R6, RZ, PT, P0 ;  /* 0x000000ff0600720c */ /* 0x000fe20003f04100 */
[----:B-1----:R-:W-:Y:S01]  /*3610*/  @P4 STG.E desc[UR8][R4.64+0x400], R13 ;  /* 0x0004000d04004986 */ /* 0x002fe2000c101908 */
[----:B------:R-:W-:Y:S02]  /*3620*/  LOP3.LUT R6, R0, 0x800, RZ, 0xfc, !PT ;  /* 0x0000080000067812 */ /* 0x000fe400078efcff */
[----:B0-----:R-:W-:Y:S01]  /*3630*/  @P5 LOP3.LUT R43, R9, 0x80000000, RZ, 0x3c, !PT ;  /* 0x80000000092b5812 */ /* 0x001fe200078e3cff */
[----:B------:R-:W-:Y:S01]  /*3640*/  @P3 STG.E desc[UR8][R2.64+0x800], R27 ;  /* 0x0008001b02003986 */ /* 0x000fe2000c101908 */
[----:B------:R-:W-:Y:S01]  /*3650*/  ISETP.LT.U32.AND P4, PT, R6, UR6, PT ;  /* 0x0000000606007c0c */ /* 0x000fe2000bf81070 */
[----:B------:R-:W-:-:S02]  /*3660*/  VIADD R6, R0, 0x900 ;  /* 0x0000090000067836 */ /* 0x000fc40000000000 */
[----:B------:R-:W0:Y:S04]  /*3670*/  LDS R9, [R53+0x2000] ;  /* 0x0020000035097984 */ /* 0x000e280000000800 */
[----:B--2---:R-:W-:Y:S01]  /*3680*/  @P0 LOP3.LUT R25, R10, 0x80000000, RZ, 0x3c, !PT ;  /* 0x800000000a190812 */ /* 0x004fe200078e3cff */
[----:B------:R-:W-:Y:S01]  /*3690*/  @P3 STG.E desc[UR8][R4.64+0x800], R15 ;  /* 0x0008000f04003986 */ /* 0x000fe2000c101908 */
[----:B------:R-:W-:Y:S01]  /*36a0*/  ISETP.LT.U32.AND P3, PT, R6, UR6, PT ;  /* 0x0000000606007c0c */ /* 0x000fe2000bf61070 */
[----:B------:R-:W-:Y:S02]  /*36b0*/  VIADD R6, R0, 0xa00 ;  /* 0x00000a0000067836 */ /* 0x000fe40000000000 */
[----:B------:R-:W-:Y:S01]  /*36c0*/  @P5 STG.E desc[UR8][R2.64+0xc00], R43 ;  /* 0x000c002b02005986 */ /* 0x000fe2000c101908 */
[----:B------:R-:W-:Y:S01]  /*36d0*/  ISETP.GT.U32.AND.EX P3, PT, R8, RZ, PT, P3 ;  /* 0x000000ff0800720c */ /* 0x000fe20003f64130 */
[----:B------:R-:W-:-:S02]  /*36e0*/  IMAD.U32 R10, RZ, RZ, UR7 ;  /* 0x00000007ff0a7e24 */ /* 0x000fc4000f8e00ff */
[----:B---3--:R1:W-:Y:S01]  /*36f0*/  @P5 STG.E desc[UR8][R4.64+0xc00], R17 ;  /* 0x000c001104005986 */ /* 0x0083e2000c101908 */
[----:B------:R-:W-:Y:S01]  /*3700*/  ISETP.LT.U32.AND P5, PT, R6, UR6, PT ;  /* 0x0000000606007c0c */ /* 0x000fe2000bfa1070 */
[----:B------:R-:W-:Y:S02]  /*3710*/  VIADD R6, R0, 0xb00 ;  /* 0x00000b0000067836 */ /* 0x000fe40000000000 */
[----:B------:R-:W2:Y:S01]  /*3720*/  LDS R13, [R53+0x2400] ;  /* 0x00240000350d7984 */ /* 0x000ea20000000800 */
[----:B------:R-:W-:-:S03]  /*3730*/  ISETP.GT.U32.AND.EX P5, PT, R8, RZ, PT, P5 ;  /* 0x000000ff0800720c */ /* 0x000fc60003fa4150 */
[----:B------:R-:W-:Y:S04]  /*3740*/  @P0 STG.E desc[UR8][R2.64+0x1000], R25 ;  /* 0x0010001902000986 */ /* 0x000fe8000c101908 */
[----:B----4-:R3:W-:Y:S01]  /*3750*/  @P0 STG.E desc[UR8][R4.64+0x1000], R19 ;  /* 0x0010001304000986 */ /* 0x0107e2000c101908 */
[----:B-1----:R-:W-:Y:S02]  /*3760*/  @P1 LOP3.LUT R17, R11, 0x80000000, RZ, 0x3c, !PT ;  /* 0x800000000b111812 */ /* 0x002fe400078e3cff */
[----:B------:R-:W-:Y:S01]  /*3770*/  ISETP.LT.U32.AND P0, PT, R6, UR6, PT ;  /* 0x0000000606007c0c */ /* 0x000fe2000bf01070 */
[----:B------:R-:W1:Y:S01]  /*3780*/  LDS R11, [R53+0x2800] ;  /* 0x00280000350b7984 */ /* 0x000e620000000800 */
[----:B------:R-:W-:Y:S01]  /*3790*/  IMAD.U32 R6, RZ, RZ, UR7 ;  /* 0x00000007ff067e24 */ /* 0x000fe2000f8e00ff */
[----:B------:R-:W-:-:S02]  /*37a0*/  @P5 LOP3.LUT R33, R33, 0x80000000, RZ, 0x3c, !PT ;  /* 0x8000000021215812 */ /* 0x000fc400078e3cff */
[----:B------:R-:W4:Y:S01]  /*37b0*/  LDS R15, [R53+0x2c00] ;  /* 0x002c0000350f7984 */ /* 0x000f220000000800 */
[----:B------:R-:W-:Y:S02]  /*37c0*/  ISETP.GT.U32.AND.EX P0, PT, R8, RZ, PT, P0 ;  /* 0x000000ff0800720c */ /* 0x000fe40003f04100 */
[----:B------:R-:W-:Y:S01]  /*37d0*/  ISETP.GT.U32.AND.EX P4, PT, R6, RZ, PT, P4 ;  /* 0x000000ff0600720c */ /* 0x000fe20003f84140 */
[----:B------:R-:W-:Y:S01]  /*37e0*/  @P1 STG.E desc[UR8][R2.64+0x1400], R17 ;  /* 0x0014001102001986 */ /* 0x000fe2000c101908 */
[----:B------:R-:W-:Y:S02]  /*37f0*/  LOP3.LUT R6, R0, 0xc00, RZ, 0xfc, !PT ;  /* 0x00000c0000067812 */ /* 0x000fe400078efcff */
[----:B---3--:R-:W-:Y:S01]  /*3800*/  @P2 LOP3.LUT R19, R30, 0x80000000, RZ, 0x3c, !PT ;  /* 0x800000001e132812 */ /* 0x008fe200078e3cff */
[----:B------:R-:W-:Y:S01]  /*3810*/  @P1 STG.E desc[UR8][R4.64+0x1400], R21 ;  /* 0x0014001504001986 */ /* 0x000fe2000c101908 */
[----:B------:R-:W-:Y:S01]  /*3820*/  ISETP.LT.U32.AND P1, PT, R6, UR6, PT ;  /* 0x0000000606007c0c */ /* 0x000fe2000bf21070 */
[----:B------:R-:W-:Y:S01]  /*3830*/  VIADD R6, R0, 0xd00 ;  /* 0x00000d0000067836 */ /* 0x000fe20000000000 */
[----:B------:R-:W-:Y:S01]  /*3840*/  @P3 LOP3.LUT R25, R32, 0x80000000, RZ, 0x3c, !PT ;  /* 0x8000000020193812 */ /* 0x000fe200078e3cff */
[----:B------:R-:W-:Y:S01]  /*3850*/  @P6 STG.E desc[UR8][R2.64+0x1800], R29 ;  /* 0x0018001d02006986 */ /* 0x000fe2000c101908 */
[----:B------:R-:W-:-:S03]  /*3860*/  ISETP.GT.U32.AND.EX P1, PT, R8, RZ, PT, P1 ;  /* 0x000000ff0800720c */ /* 0x000fc60003f24110 */
[----:B------:R-:W-:Y:S01]  /*3870*/  @P6 STG.E desc[UR8][R4.64+0x1800], R7 ;  /* 0x0018000704006986 */ /* 0x000fe2000c101908 */
[----:B------:R-:W-:Y:S01]  /*3880*/  ISETP.LT.U32.AND P6, PT, R6, UR6, PT ;  /* 0x0000000606007c0c */ /* 0x000fe2000bfc1070 */
[----:B------:R-:W-:Y:S01]  /*3890*/  VIADD R6, R0, 0xe00 ;  /* 0x00000e0000067836 */ /* 0x000fe20000000000 */
[----:B------:R-:W-:Y:S01]  /*38a0*/  @P4 LOP3.LUT R31, R31, 0x80000000, RZ, 0x3c, !PT ;  /* 0x800000001f1f4812 */ /* 0x000fe200078e3cff */
[----:B------:R-:W3:Y:S01]  /*38b0*/  LDS R7, [R53+0x3000] ;  /* 0x0030000035077984 */ /* 0x000ee20000000800 */
[----:B------:R-:W-:-:S03]  /*38c0*/  ISETP.GT.U32.AND.EX P6, PT, R10, RZ, PT, P6 ;  /* 0x000000ff0a00720c */ /* 0x000fc60003fc4160 */
[----:B------:R-:W-:Y:S02]  /*38d0*/  @P2 STG.E desc[UR8][R2.64+0x1c00], R19 ;  /* 0x001c001302002986 */ /* 0x000fe4000c101908 */
[----:B------:R-:W-:Y:S02]  /*38e0*/  @P1 LOP3.LUT R35, R35, 0x80000000, RZ, 0x3c, !PT ;  /* 0x8000000023231812 */ /* 0x000fe400078e3cff */
[----:B------:R-:W3:Y:S04]  /*38f0*/  LDS R17, [R53+0x3400] ;  /* 0x0034000035117984 */ /* 0x000ee80000000800 */
[----:B------:R-:W-:Y:S01]  /*3900*/  @P2 STG.E desc[UR8][R4.64+0x1c00], R23 ;  /* 0x001c001704002986 */ /* 0x000fe2000c101908 */
[----:B------:R-:W-:Y:S01]  /*3910*/  ISETP.LT.U32.AND P2, PT, R6, UR6, PT ;  /* 0x0000000606007c0c */ /* 0x000fe2000bf41070 */
[----:B------:R-:W-:-:S02]  /*3920*/  VIADD R6, R0, 0xf00 ;  /* 0x00000f0000067836 */ /* 0x000fc40000000000 */
[----:B------:R-:W-:Y:S01]  /*3930*/  @P4 STG.E desc[UR8][R2.64+0x2000], R31 ;  /* 0x0020001f02004986 */ /* 0x000fe2000c101908 */
[----:B------:R-:W-:-:S03]  /*3940*/  ISETP.GT.U32.AND.EX P2, PT, R12, RZ, PT, P2 ;  /* 0x000000ff0c00720c */ /* 0x000fc60003f44120 */
[----:B------:R-:W3:Y:S04]  /*3950*/  LDS R19, [R53+0x3800] ;  /* 0x0038000035137984 */ /* 0x000ee80000000800 */
[----:B0-----:R-:W-:Y:S01]  /*3960*/  @P4 STG.E desc[UR8][R4.64+0x2000], R9 ;  /* 0x0020000904004986 */ /* 0x001fe2000c101908 */
[----:B------:R-:W-:Y:S02]  /*3970*/  ISETP.LT.U32.AND P4, PT, R6, UR6, PT ;  /* 0x0000000606007c0c */ /* 0x000fe4000bf81070 */
[----:B------:R-:W-:Y:S01]  /*3980*/  LOP3.LUT R6, R0, 0x1000, RZ, 0xfc, !PT ;  /* 0x0000100000067812 */ /* 0x000fe200078efcff */
[----:B------:R-:W0:Y:S02]  /*3990*/  LDS R9, [R53+0x3c00] ;  /* 0x003c000035097984 */ /* 0x000e240000000800 */
[----:B------:R-:W-:-:S02]  /*39a0*/  @P2 LOP3.LUT R37, R37, 0x80000000, RZ, 0x3c, !PT ;  /* 0x8000000025252812 */ /* 0x000fc400078e3cff */
[----:B------:R-:W0:Y:S04]  /*39b0*/  LDS R21, [R53+0x4000] ;  /* 0x0040000035157984 */ /* 0x000e280000000800 */
[----:B------:R-:W0:Y:S04]  /*39c0*/  LDS R23, [R53+0x4400] ;  /* 0x0044000035177984 */ /* 0x000e280000000800 */
[----:B------:R-:W-:Y:S04]  /*39d0*/  @P3 STG.E desc[UR8][R2.64+0x2400], R25 ;  /* 0x0024001902003986 */ /* 0x000fe8000c101908 */
[----:B--2---:R2:W-:Y:S01]  /*39e0*/  @P3 STG.E desc[UR8][R4.64+0x2400], R13 ;  /* 0x0024000d04003986 */ /* 0x0045e2000c101908 */
[----:B------:R-:W-:Y:S01]  /*39f0*/  ISETP.LT.U32.AND P3, PT, R6, UR6, PT ;  /* 0x0000000606007c0c */ /* 0x000fe2000bf61070 */
[----:B------:R-:W-:-:S02]  /*3a00*/  VIADD R6, R0, 0x1100 ;  /* 0x0000110000067836 */ /* 0x000fc40000000000 */
[----:B------:R-:W-:Y:S01]  /*3a10*/  @P5 STG.E desc[UR8][R2.64+0x2800], R33 ;  /* 0x0028002102005986 */ /* 0x000fe2000c101908 */
[----:B------:R-:W-:Y:S01]  /*3a20*/  VIADD R0, R0, 0x1200 ;  /* 0x0000120000007836 */ /* 0x000fe20000000000 */
[----:B------:R-:W-:Y:S02]  /*3a30*/  ISETP.GT.U32.AND.EX P3, PT, R8, RZ, PT, P3 ;  /* 0x000000ff0800720c */ /* 0x000fe40003f64130 */
[----:B-1----:R1:W-:Y:S01]  /*3a40*/  @P5 STG.E desc[UR8][R4.64+0x2800], R11 ;  /* 0x0028000b04005986 */ /* 0x0023e2000c101908 */
[----:B------:R-:W-:Y:S01]  /*3a50*/  ISETP.LT.U32.AND P5, PT, R6, UR6, PT ;  /* 0x0000000606007c0c */ /* 0x000fe2000bfa1070 */
[----:B------:R-:W-:Y:S01]  /*3a60*/  IMAD.U32 R6, RZ, RZ, UR7 ;  /* 0x00000007ff067e24 */ /* 0x000fe2000f8e00ff */
[----:B--2---:R-:W-:-:S04]  /*3a70*/  @P0 LOP3.LUT R13, R34, 0x80000000, RZ, 0x3c, !PT ;  /* 0x80000000220d0812 */ /* 0x004fc800078e3cff */
[----:B------:R-:W-:Y:S01]  /*3a80*/  ISETP.GT.U32.AND.EX P4, PT, R6, RZ, PT, P4 ;  /* 0x000000ff0600720c */ /* 0x000fe20003f84140 */
[----:B------:R2:W-:Y:S03]  /*3a90*/  @P0 STG.E desc[UR8][R2.64+0x2c00], R13 ;  /* 0x002c000d02000986 */ /* 0x0005e6000c101908 */
[----:B------:R-:W-:Y:S01]  /*3aa0*/  @P3 LOP3.LUT R39, R39, 0x80000000, RZ, 0x3c, !PT ;  /* 0x8000000027273812 */ /* 0x000fe200078e3cff */
[----:B----4-:R4:W-:Y:S01]  /*3ab0*/  @P0 STG.E desc[UR8][R4.64+0x2c00], R15 ;  /* 0x002c000f04000986 */ /* 0x0109e2000c101908 */
[----:B------:R-:W-:Y:S01]  /*3ac0*/  ISETP.LT.U32.AND P0, PT, R0, UR6, PT ;  /* 0x0000000600007c0c */ /* 0x000fe2000bf01070 */
[----:B------:R-:W-:Y:S01]  /*3ad0*/  IMAD.U32 R0, RZ, RZ, UR7 ;  /* 0x00000007ff007e24 */ /* 0x000fe2000f8e00ff */
[----:B-1----:R-:W-:Y:S01]  /*3ae0*/  @P6 LOP3.LUT R11, R36, 0x80000000, RZ, 0x3c, !PT ;  /* 0x80000000240b6812 */ /* 0x002fe200078e3cff */
[----:B------:R1:W-:Y:S01]  /*3af0*/  @P1 STG.E desc[UR8][R2.64+0x3000], R35 ;  /* 0x0030002302001986 */ /* 0x0003e2000c101908 */
[----:B------:R-:W-:-:S02]  /*3b00*/  ISETP.GT.U32.AND.EX P0, PT, R6, RZ, PT, P0 ;  /* 0x000000ff0600720c */ /* 0x000fc40003f04100 */
[----:B------:R-:W-:Y:S01]  /*3b10*/  ISETP.GT.U32.AND.EX P5, PT, R0, RZ, PT, P5 ;  /* 0x000000ff0000720c */ /* 0x000fe20003fa4150 */
[----:B---3--:R1:W-:Y:S01]  /*3b20*/  @P1 STG.E desc[UR8][R4.64+0x3000], R7 ;  /* 0x0030000704001986 */ /* 0x0083e2000c101908 */
[----:B--2---:R-:W-:-:S03]  /*3b30*/  @P4 LOP3.LUT R13, R38, 0x80000000, RZ, 0x3c, !PT ;  /* 0x80000000260d4812 */ /* 0x004fc600078e3cff */
[----:B------:R1:W-:Y:S04]  /*3b40*/  @P6 STG.E desc[UR8][R2.64+0x3400], R11 ;  /* 0x0034000b02006986 */ /* 0x0003e8000c101908 */
[----:B------:R1:W-:Y:S04]  /*3b50*/  @P6 STG.E desc[UR8][R4.64+0x3400], R17 ;  /* 0x0034001104006986 */ /* 0x0003e8000c101908 */
[----:B------:R1:W-:Y:S01]  /*3b60*/  @P2 STG.E desc[UR8][R2.64+0x3800], R37 ;  /* 0x0038002502002986 */ /* 0x0003e2000c101908 */
[----:B----4-:R-:W-:-:S03]  /*3b70*/  @P5 LOP3.LUT R15, R40, 0x80000000, RZ, 0x3c, !PT ;  /* 0x80000000280f5812 */ /* 0x010fc600078e3cff */
[----:B------:R1:W-:Y:S04]  /*3b80*/  @P2 STG.E desc[UR8][R4.64+0x3800], R19 ;  /* 0x0038001304002986 */ /* 0x0003e8000c101908 */
[----:B------:R1:W-:Y:S04]  /*3b90*/  @P4 STG.E desc[UR8][R2.64+0x3c00], R13 ;  /* 0x003c000d02004986 */ /* 0x0003e8000c101908 */
[----:B0-----:R1:W-:Y:S04]  /*3ba0*/  @P4 STG.E desc[UR8][R4.64+0x3c00], R9 ;  /* 0x003c000904004986 */ /* 0x0013e8000c101908 */
[----:B------:R1:W-:Y:S04]  /*3bb0*/  @P3 STG.E desc[UR8][R2.64+0x4000], R39 ;  /* 0x0040002702003986 */ /* 0x0003e8000c101908 */
[----:B------:R1:W-:Y:S04]  /*3bc0*/  @P3 STG.E desc[UR8][R4.64+0x4000], R21 ;  /* 0x0040001504003986 */ /* 0x0003e8000c101908 */
[----:B------:R1:W-:Y:S04]  /*3bd0*/  @P5 STG.E desc[UR8][R2.64+0x4400], R15 ;  /* 0x0044000f02005986 */ /* 0x0003e8000c101908 */
[----:B------:R1:W-:Y:S01]  /*3be0*/  @P5 STG.E desc[UR8][R4.64+0x4400], R23 ;  /* 0x0044001704005986 */ /* 0x0003e2000c101908 */
[----:B------:R-:W-:Y:S05]  /*3bf0*/  @!P0 EXIT ;  /* 0x000000000000894d */ /* 0x000fea0003800000 */
[----:B------:R-:W0:Y:S01]  /*3c00*/  LDS R53, [R53+0x4800] ;  /* 0x0048000035357984 */ /* 0x000e220000000800 */
[----:B------:R-:W-:-:S05]  /*3c10*/  LOP3.LUT R41, R41, 0x80000000, RZ, 0x3c, !PT ;  /* 0x8000000029297812 */ /* 0x000fca00078e3cff */
[----:B------:R-:W-:Y:S04]  /*3c20*/  STG.E desc[UR8][R2.64+0x4800], R41 ;  /* 0x0048002902007986 */ /* 0x000fe8000c101908 */
[----:B0-----:R-:W-:Y:S01]  /*3c30*/  STG.E desc[UR8][R4.64+0x4800], R53 ;  /* 0x0048003504007986 */ /* 0x001fe2000c101908 */
[----:B------:R-:W-:Y:S05]  /*3c40*/  EXIT ;  /* 0x000000000000794d */ /* 0x000fea0003800000 */
.L_x_223:
        /* <DEDUP_REMOVED lines=11> */
.L_x_731:


//--------------------- .text._ZN3cub18CUB_300001_SM_10006detail10radix_sort29DeviceRadixSortOnesweepKernelINS1_5radix10policy_hubIiN4cuda3std3__45tupleIJfffEEEyE10Policy1000ELNS0_9SortOrderE0EiSA_yiiNS1_21identity_decomposer_tEEEvPT5_SG_PT3_PKSH_PT1_PKSL_PT2_PKSP_T4_iiT6_ --------------------------
	.section	.text._ZN3cub18CUB_300001_SM_10006detail10radix_sort29DeviceRadixSortOnesweepKernelINS1_5radix10policy_hubIiN4cuda3std3__45tupleIJfffEEEyE10Policy1000ELNS0_9SortOrderE0EiSA_yiiNS1_21identity_decomposer_tEEEvPT5_SG_PT3_PKSH_PT1_PKSL_PT2_PKSP_T4_iiT6_,"ax",@progbits
	.align	128
        .global         _ZN3cub18CUB_300001_SM_10006detail10radix_sort29DeviceRadixSortOnesweepKernelINS1_5radix10policy_hubIiN4cuda3std3__45tupleIJfffEEEyE10Policy1000ELNS0_9SortOrderE0EiSA_yiiNS1_21identity_decomposer_tEEEvPT5_SG_PT3_PKSH_PT1_PKSL_PT2_PKSP_T4_iiT6_
        .type           _ZN3cub18CUB_300001_SM_10006detail10radix_sort29DeviceRadixSortOnesweepKernelINS1_5radix10policy_hubIiN4cuda3std3__45tupleIJfffEEEyE10Policy1000ELNS0_9SortOrderE0EiSA_yiiNS1_21identity_decomposer_tEEEvPT5_SG_PT3_PKSH_PT1_PKSL_PT2_PKSP_T4_iiT6_,@function
        .size           _ZN3cub18CUB_300001_SM_10006detail10radix_sort29DeviceRadixSortOnesweepKernelINS1_5radix10policy_hubIiN4cuda3std3__45tupleIJfffEEEyE10Policy1000ELNS0_9SortOrderE0EiSA_yiiNS1_21identity_decomposer_tEEEvPT5_SG_PT3_PKSH_PT1_PKSL_PT2_PKSP_T4_iiT6_,(.L_x_732 - _ZN3cub18CUB_300001_SM_10006detail10radix_sort29DeviceRadixSortOnesweepKernelINS1_5radix10policy_hubIiN4cuda3std3__45tupleIJfffEEEyE10Policy1000ELNS0_9SortOrderE0EiSA_yiiNS1_21identity_decomposer_tEEEvPT5_SG_PT3_PKSH_PT1_PKSL_PT2_PKSP_T4_iiT6_)
        .other          _ZN3cub18CUB_300001_SM_10006detail10radix_sort29DeviceRadixSortOnesweepKernelINS1_5radix10policy_hubIiN4cuda3std3__45tupleIJfffEEEyE10Policy1000ELNS0_9SortOrderE0EiSA_yiiNS1_21identity_decomposer_tEEEvPT5_SG_PT3_PKSH_PT1_PKSL_PT2_PKSP_T4_iiT6_,@"STO_CUDA_ENTRY STV_DEFAULT"
_ZN3cub18CUB_300001_SM_10006detail10radix_sort29DeviceRadixSortOnesweepKernelINS1_5radix10policy_hubIiN4cuda3std3__45tupleIJfffEEEyE10Policy1000ELNS0_9SortOrderE0EiSA_yiiNS1_21identity_decomposer_tEEEvPT5_SG_PT3_PKSH_PT1_PKSL_PT2_PKSP_T4_iiT6_:
.text._ZN3cub18CUB_300001_SM_10006detail10radix_sort29DeviceRadixSortOnesweepKernelINS1_5radix10policy_hubIiN4cuda3std3__45tupleIJfffEEEyE10Policy1000ELNS0_9SortOrderE0EiSA_yiiNS1_21identity_decomposer_tEEEvPT5_SG_PT3_PKSH_PT1_PKSL_PT2_PKSP_T4_iiT6_:
        /* <DEDUP_REMOVED lines=16> */
.L_x_225:
[----:B------:R-:W-:Y:S05]  /*0100*/  BSYNC.RECONVERGENT B0 ;  /* 0x0000000000007941 */ /* 0x000fea0003800200 */
.L_x_224:
[----:B------:R-:W-:Y:S01]  /*0110*/  BAR.SYNC.DEFER_BLOCKING 0x0 ;  /* 0x0000000000007b1d */ /* 0x000fe20000010000 */
[----:B------:R-:W-:-:S05]  /*0120*/  SHF.R.U32.HI R6, RZ, 0x5, R3 ;  /* 0x00000005ff067819 */ /* 0x000fca0000011603 */
        /* <DEDUP_REMOVED lines=9> */
[C---:B------:R-:W-:Y:S02]  /*01c0*/  LOP3.LUT R13, R3.reuse, 0x1f, RZ, 0xc0, !PT ;  /* 0x0000001f030d7812 */ /* 0x040fe400078ec0ff */
[----:B0-----:R-:W-:-:S05]  /*01d0*/  LOP3.LUT R4, R3, 0x3e0, RZ, 0xc0, !PT ;  /* 0x000003e003047812 */ /* 0x001fca00078ec0ff */
        /* <DEDUP_REMOVED lines=15> */
.L_x_226:
[----:B------:R-:W1:Y:S01]  /*02d0*/  LDCU.64 UR8, c[0x0][0x3a8] ;  /* 0x00007500ff0877ac */ /* 0x000e620008000a00 */
[C---:B------:R-:W-:Y:S01]  /*02e0*/  LOP3.LUT R13, R3.reuse, 0x1f, RZ, 0xc0, !PT ;  /* 0x0000001f030d7812 */ /* 0x040fe200078ec0ff */
[----:B------:R-:W-:Y:S01]  /*02f0*/  IMAD.MOV.U32 R32, RZ, RZ, 0x7fffffff ;  /* 0x7fffffffff207424 */ /* 0x000fe200078e00ff */
[----:B0-----:R-:W-:Y:S01]  /*0300*/  LOP3.LUT R4, R3, 0x3e0, RZ, 0xc0, !PT ;  /* 0x000003e003047812 */ /* 0x001fe200078ec0ff */
[----:B------:R-:W-:Y:S01]  /*0310*/  IMAD.MOV.U32 R33, RZ, RZ, 0x7fffffff ;  /* 0x7fffffffff217424 */ /* 0x000fe200078e00ff */
[----:B------:R-:W-:-:S03]  /*0320*/  IADD3 R8, PT, PT, -R0, UR4, RZ ;  /* 0x0000000400087c10 */ /* 0x000fc6000fffe1ff */
[----:B------:R-:W-:-:S04]  /*0330*/  IMAD R13, R4, 0x9, R13 ;  /* 0x00000009040d7824 */ /* 0x000fc800078e020d */
[C---:B------:R-:W-:Y:S01]  /*0340*/  VIADD R5, R13.reuse, 0x20 ;  /* 0x000000200d057836 */ /* 0x040fe20000000000 */
[----:B------:R-:W-:Y:S01]  /*0350*/  IADD3 R41, P3, PT, R0, R13, RZ ;  /* 0x0000000d00297210 */ /* 0x000fe20007f7e0ff */
[C---:B------:R-:W-:Y:S01]  /*0360*/  VIADD R7, R13.reuse, 0x40 ;  /* 0x000000400d077836 */ /* 0x040fe20000000000 */
[CC--:B------:R-:W-:Y:S01]  /*0370*/  ISETP.GE.AND P6, PT, R13.reuse, R8.reuse, PT ;  /* 0x000000080d00720c */ /* 0x0c0fe20003fc6270 */
[----:B------:R-:W-:Y:S01]  /*0380*/  VIADD R15, R13, 0x60 ;  /* 0x000000600d0f7836 */ /* 0x000fe20000000000 */
[-C--:B------:R-:W-:Y:S01]  /*0390*/  ISETP.GE.AND P1, PT, R5, R8.reuse, PT ;  /* 0x000000080500720c */ /* 0x080fe20003f26270 */
[----:B------:R-:W-:Y:S01]  /*03a0*/  VIADD R5, R13, 0x80 ;  /* 0x000000800d057836 */ /* 0x000fe20000000000 */
[-C--:B------:R-:W-:Y:S01]  /*03b0*/  ISETP.GE.AND P0, PT, R7, R8.reuse, PT ;  /* 0x000000080700720c */ /* 0x080fe20003f06270 */
[----:B------:R-:W-:Y:S01]  /*03c0*/  IMAD.X R42, RZ, RZ, R42, P3 ;  /* 0x000000ffff2a7224 */ /* 0x000fe200018e062a */
[-C--:B------:R-:W-:Y:S01]  /*03d0*/  ISETP.GE.AND P2, PT, R15, R8.reuse, PT ;  /* 0x000000080f00720c */ /* 0x080fe20003f46270 */
[----:B------:R-:W-:Y:S01]  /*03e0*/  VIADD R7, R13, 0xa0 ;  /* 0x000000a00d077836 */ /* 0x000fe20000000000 */
[----:B-1----:R-:W-:Y:S01]  /*03f0*/  LEA R4, P5, R41, UR8, 0x2 ;  /* 0x0000000829047c11 */ /* 0x002fe2000f8a10ff */
[----:B------:R-:W-:Y:S01]  /*0400*/  VIADD R15, R13, 0xc0 ;  /* 0x000000c00d0f7836 */ /* 0x000fe20000000000 */
[----:B------:R-:W-:-:S02]  /*0410*/  ISETP.GE.AND P3, PT, R5, R8, PT ;  /* 0x000000080500720c */ /* 0x000fc40003f66270 */
[----:B------:R-:W-:Y:S02]  /*0420*/  LEA.HI.X R5, R41, UR9, R42, 0x2, P5 ;  /* 0x0000000929057c11 */ /* 0x000fe4000a8f142a */
[-C--:B------:R-:W-:Y:S01]  /*0430*/  ISETP.GE.AND P4, PT, R7, R8.reuse, PT ;  /* 0x000000080700720c */ /* 0x080fe20003f86270 */
[----:B------:R-:W-:Y:S01]  /*0440*/  VIADD R7, R13, 0xe0 ;  /* 0x000000e00d077836 */ /* 0x000fe20000000000 */
[-C--:B------:R-:W-:Y:S01]  /*0450*/  ISETP.GE.AND P5, PT, R15, R8.reuse, PT ;  /* 0x000000080f00720c */ /* 0x080fe20003fa6270 */
[----:B------:R-:W-:Y:S01]  /*0460*/  VIADD R15, R13, 0x100 ;  /* 0x000001000d0f7836 */ /* 0x000fe20000000000 */
[----:B------:R1:W5:Y:S02]  /*0470*/  @!P6 LDG.E R32, desc[UR6][R4.64] ;  /* 0x000000060420e981 */ /* 0x000364000c1e1900 */
[-C--:B------:R-:W-:Y:S02]  /*0480*/  ISETP.GE.AND P6, PT, R7, R8.reuse, PT ;  /* 0x000000080700720c */ /* 0x080fe40003fc6270 */
[----:B------:R1:W5:Y:S01]  /*0490*/  @!P1 LDG.E R33, desc[UR6][R4.64+0x80] ;  /* 0x0000800604219981 */ /* 0x000362000c1e1900 */
[----:B------:R-:W-:Y:S01]  /*04a0*/  ISETP.GE.AND P1, PT, R15, R8, PT ;  /* 0x000000080f00720c */ /* 0x000fe20003f26270 */
[----:B------:R-:W-:-:S02]  /*04b0*/  IMAD.MOV.U32 R34, RZ, RZ, 0x7fffffff ;  /* 0x7fffffffff227424 */ /* 0x000fc400078e00ff */
[----:B------:R-:W-:Y:S02]  /*04c0*/  IMAD.MOV.U32 R35, RZ, RZ, 0x7fffffff ;  /* 0x7fffffffff237424 */ /* 0x000fe400078e00ff */
[----:B------:R-:W-:Y:S02]  /*04d0*/  IMAD.MOV.U32 R36, RZ, RZ, 0x7fffffff ;  /* 0x7fffffffff247424 */ /* 0x000fe400078e00ff */
[----:B------:R-:W-:Y:S01]  /*04e0*/  IMAD.MOV.U32 R37, RZ, RZ, 0x7fffffff ;  /* 0x7fffffffff257424 */ /* 0x000fe200078e00ff */
[----:B------:R1:W5:Y:S01]  /*04f0*/  @!P0 LDG.E R34, desc[UR6][R4.64+0x100] ;  /* 0x0001000604228981 */ /* 0x000362000c1e1900 */
        /* <DEDUP_REMOVED lines=9> */
.L_x_227:
[----:B01----:R-:W-:Y:S01]  /*0590*/  VIMNMX R4, PT, PT, R21, 0xe0, !PT ;  /* 0x000000e015047848 */ /* 0x003fe20007fe0100 */
[----:B------:R-:W0:Y:S01]  /*05a0*/  LDCU UR4, c[0x0][0x3c8] ;  /* 0x00007900ff0477ac */ /* 0x000e220008000800 */
[----:B------:R-:W-:Y:S01]  /*05b0*/  BSSY.RECONVERGENT B0, `(.L_x_228) ;  /* 0x000002c000007945 */ /* 0x000fe20003800200 */
[----:B------:R-:W-:Y:S01]  /*05c0*/  IMAD.SHL.U32 R6, R6, 0x400, RZ ;  /* 0x0000040006067824 */ /* 0x000fe200078e00ff */
[--C-:B------:R-:W-:Y:S01]  /*05d0*/  IADD3 R4, PT, PT, R4, 0x1f, -R21.reuse ;  /* 0x0000001f04047810 */ /* 0x100fe20007ffe815 */
[----:B------:R-:W-:Y:S01]  /*05e0*/  UMOV UR5, 0xffffffff ;  /* 0xffffffff00057882 */ /* 0x000fe20000000000 */
[----:B-----5:R-:W-:Y:S02]  /*05f0*/  LOP3.LUT R8, R32, 0x80000000, RZ, 0x3c, !PT ;  /* 0x8000000020087812 */ /* 0x020fe400078e3cff */
[C---:B------:R-:W-:Y:S02]  /*0600*/  ISETP.GE.U32.AND P0, PT, R4.reuse, 0x1e0, PT ;  /* 0x000001e00400780c */ /* 0x040fe40003f06070 */
[----:B------:R-:W-:Y:S01]  /*0610*/  LEA.HI R5, R4, 0x1, RZ, 0x1b ;  /* 0x0000000104057811 */ /* 0x000fe200078fd8ff */
[----:B------:R-:W-:Y:S01]  /*0620*/  IMAD.MOV.U32 R4, RZ, RZ, R21 ;  /* 0x000000ffff047224 */ /* 0x000fe200078e0015 */
[----:B------:R-:W-:-:S02]  /*0630*/  LOP3.LUT R10, R33, 0x80000000, RZ, 0x3c, !PT ;  /* 0x80000000210a7812 */ /* 0x000fc400078e3cff */
[----:B------:R-:W-:Y:S02]  /*0640*/  LOP3.LUT R19, R5, 0xf, RZ, 0xc0, !PT ;  /* 0x0000000f05137812 */ /* 0x000fe400078ec0ff */
[----:B------:R-:W-:Y:S02]  /*0650*/  LOP3.LUT R12, R35, 0x80000000, RZ, 0x3c, !PT ;  /* 0x80000000230c7812 */ /* 0x000fe400078e3cff */
[----:B------:R-:W-:Y:S01]  /*0660*/  ISETP.NE.AND P1, PT, R19, RZ, PT ;  /* 0x000000ff1300720c */ /* 0x000fe20003f25270 */
[----:B0-----:R-:W-:Y:S01]  /*0670*/  USHF.L.U32 UR4, UR5, UR4, URZ ;  /* 0x0000000405047299 */ /* 0x001fe200080006ff */
[----:B------:R-:W-:Y:S02]  /*0680*/  LOP3.LUT R14, R36, 0x80000000, RZ, 0x3c, !PT ;  /* 0x80000000240e7812 */ /* 0x000fe400078e3cff */
[----:B------:R-:W-:Y:S02]  /*0690*/  LOP3.LUT R15, R37, 0x80000000, RZ, 0x3c, !PT ;  /* 0x80000000250f7812 */ /* 0x000fe400078e3cff */
[----:B------:R-:W-:-:S02]  /*06a0*/  LOP3.LUT R16, R38, 0x80000000, RZ, 0x3c, !PT ;  /* 0x8000000026107812 */ /* 0x000fc400078e3cff */
[----:B------:R-:W-:Y:S01]  /*06b0*/  LOP3.LUT R17, R39, 0x80000000, RZ, 0x3c, !PT ;  /* 0x8000000027117812 */ /* 0x000fe200078e3cff */
[----:B------:R-:W-:Y:S06]  /*06c0*/  @!P0 BRA `(.L_x_229) ;  /* 0x0000000000688947 */ /* 0x000fec0003800000 */
[----:B------:R-:W-:Y:S01]  /*06d0*/  IMAD R18, R21, 0x4, R6 ;  /* 0x0000000415127824 */ /* 0x000fe200078e0206 */
[----:B------:R-:W-:Y:S01]  /*06e0*/  LOP3.LUT R7, R5, 0xffffff0, RZ, 0xc0, !PT ;  /* 0x0ffffff005077812 */ /* 0x000fe200078ec0ff */
[----:B------:R-:W-:-:S03]  /*06f0*/  IMAD.MOV.U32 R4, RZ, RZ, R21 ;  /* 0x000000ffff047224 */ /* 0x000fc600078e0015 */
[----:B------:R-:W-:Y:S01]  /*0700*/  IADD3 R18, PT, PT, R18, 0x400, R9 ;  /* 0x0000040012127810 */ /* 0x000fe20007ffe009 */
[----:B------:R-:W-:-:S07]  /*0710*/  IMAD.MOV R7, RZ, RZ, -R7 ;  /* 0x000000ffff077224 */ /* 0x000fce00078e0a07 */
.L_x_230:
        /* <DEDUP_REMOVED lines=21> */
.L_x_229:
[----:B------:R-:W-:Y:S05]  /*0870*/  BSYNC.RECONVERGENT B0 ;  /* 0x0000000000007941 */ /* 0x000fea0003800200 */
.L_x_228:
[----:B------:R-:W-:Y:S01]  /*0880*/  BSSY.RECONVERGENT B0, `(.L_x_231) ;  /* 0x0000027000007945 */ /* 0x000fe20003800200 */
[----:B------:R-:W-:Y:S01]  /*0890*/  LOP3.LUT R18, R40, 0x80000000, RZ, 0x3c, !PT ;  /* 0x8000000028127812 */ /* 0x000fe200078e3cff */
[----:B------:R-:W-:Y:S02]  /*08a0*/  IMAD.IADD R7, R9, 0x1, R6 ;  /* 0x0000000109077824 */ /* 0x000fe400078e0206 */
        /* <DEDUP_REMOVED lines=16> */
.L_x_234:
[----:B------:R-:W-:Y:S05]  /*09b0*/  BSYNC.RECONVERGENT B1 ;  /* 0x0000000000017941 */ /* 0x000fea0003800200 */
.L_x_233:
        /* <DEDUP_REMOVED lines=14> */
.L_x_235:
[----:B------:R-:W-:Y:S01]  /*0aa0*/  VIADD R5, R5, 0x1 ;  /* 0x0000000105057836 */ /* 0x000fe20000000000 */
[----:B------:R0:W-:Y:S04]  /*0ab0*/  STS [R6], RZ ;  /* 0x000000ff06007388 */ /* 0x0001e80000000800 */
[----:B------:R-:W-:Y:S01]  /*0ac0*/  ISETP.NE.AND P0, PT, R5, RZ, PT ;  /* 0x000000ff0500720c */ /* 0x000fe20003f05270 */
[----:B0-----:R-:W-:-:S12]  /*0ad0*/  VIADD R6, R6, 0x80 ;  /* 0x0000008006067836 */ /* 0x001fd80000000000 */
[----:B------:R-:W-:Y:S05]  /*0ae0*/  @P0 BRA `(.L_x_235) ;  /* 0xfffffffc00ec0947 */ /* 0x000fea000383ffff */
.L_x_232:
[----:B------:R-:W-:Y:S05]  /*0af0*/  BSYNC.RECONVERGENT B0 ;  /* 0x0000000000007941 */ /* 0x000fea0003800200 */
.L_x_231:
[----:B------:R-:W2:Y:S01]  /*0b00*/  LDCU UR5, c[0x0][0x3c4] ;  /* 0x00007880ff0577ac */ /* 0x000ea20008000800 */
[----:B01----:R-:W-:Y:S01]  /*0b10*/  LOP3.LUT R19, R34, 0x80000000, RZ, 0x3c, !PT ;  /* 0x8000000022137812 */ /* 0x003fe200078e3cff */
[----:B------:R-:W0:Y:S01]  /*0b20*/  LDC.64 R4, c[0x0][0x380] ;  /* 0x0000e000ff047b82 */ /* 0x000e220000000a00 */
[----:B------:R-:W-:Y:S01]  /*0b30*/  ISETP.GT.U32.AND P1, PT, R3, 0xff, PT ;  /* 0x000000ff0300780c */ /* 0x000fe20003f24070 */
[----:B------:R-:W-:Y:S03]  /*0b40*/  BSSY.RECONVERGENT B0, `(.L_x_236) ;  /* 0x000004e000007945 */ /* 0x000fe60003800200 */
[----:B------:R-:W-:Y:S02]  /*0b50*/  P2R R44, PR, RZ, 0x2 ;  /* 0x00000002ff2c7803 */ /* 0x000fe40000000000 */
[----:B--2---:R-:W-:Y:S02]  /*0b60*/  SHF.R.U32.HI R22, RZ, UR5, R8 ;  /* 0x00000005ff167c19 */ /* 0x004fe40008011608 */
[----:B------:R-:W-:-:S02]  /*0b70*/  SHF.R.U32.HI R23, RZ, UR5, R10 ;  /* 0x00000005ff177c19 */ /* 0x000fc4000801160a */
[----:B------:R-:W-:Y:S02]  /*0b80*/  SHF.R.U32.HI R24, RZ, UR5, R19 ;  /* 0x00000005ff187c19 */ /* 0x000fe40008011613 */
[----:B------:R-:W-:Y:S02]  /*0b90*/  LOP3.LUT R22, R22, UR4, RZ, 0x30, !PT ;  /* 0x0000000416167c12 */ /* 0x000fe4000f8e30ff */
[----:B------:R-:W-:Y:S02]  /*0ba0*/  LOP3.LUT R23, R23, UR4, RZ, 0x30, !PT ;  /* 0x0000000417177c12 */ /* 0x000fe4000f8e30ff */
[----:B------:R-:W-:Y:S01]  /*0bb0*/  LOP3.LUT R24, R24, UR4, RZ, 0x30, !PT ;  /* 0x0000000418187c12 */ /* 0x000fe2000f8e30ff */
[--C-:B------:R-:W-:Y:S01]  /*0bc0*/  IMAD R6, R22, 0x4, R7.reuse ;  /* 0x0000000416067824 */ /* 0x100fe200078e0207 */
[----:B------:R-:W-:Y:S01]  /*0bd0*/  SHF.R.U32.HI R25, RZ, UR5, R12 ;  /* 0x00000005ff197c19 */ /* 0x000fe2000801160c */
[--C-:B------:R-:W-:Y:S01]  /*0be0*/  IMAD R20, R23, 0x4, R7.reuse ;  /* 0x0000000417147824 */ /* 0x100fe200078e0207 */
[----:B------:R-:W-:Y:S01]  /*0bf0*/  SHF.R.U32.HI R26, RZ, UR5, R14 ;  /* 0x00000005ff1a7c19 */ /* 0x000fe2000801160e */
[----:B------:R-:W-:Y:S01]  /*0c00*/  IMAD R29, R24, 0x4, R7 ;  /* 0x00000004181d7824 */ /* 0x000fe200078e0207 */
[----:B------:R-:W-:Y:S01]  /*0c10*/  SHF.R.U32.HI R27, RZ, UR5, R15 ;  /* 0x00000005ff1b7c19 */ /* 0x000fe2000801160f */
[----:B------:R-:W-:Y:S01]  /*0c20*/  NOP ;  /* 0x0000000000007918 */ /* 0x000fe20000000000 */
[----:B------:R-:W-:Y:S01]  /*0c30*/  SHF.R.U32.HI R28, RZ, UR5, R16 ;  /* 0x00000005ff1c7c19 */ /* 0x000fe20008011610 */
[----:B------:R1:W-:Y:S01]  /*0c40*/  ATOMS.POPC.INC.32 RZ, [R6+URZ] ;  /* 0x0000000006ff7f8c */ /* 0x0003e2000d8000ff */
[----:B------:R-:W-:-:S02]  /*0c50*/  LOP3.LUT R25, R25, UR4, RZ, 0x30, !PT ;  /* 0x0000000419197c12 */ /* 0x000fc4000f8e30ff */
[----:B------:R-:W-:Y:S01]  /*0c60*/  SHF.R.U32.HI R30, RZ, UR5, R17 ;  /* 0x00000005ff1e7c19 */ /* 0x000fe20008011611 */
[----:B------:R2:W-:Y:S01]  /*0c70*/  ATOMS.POPC.INC.32 RZ, [R20+URZ] ;  /* 0x0000000014ff7f8c */ /* 0x0005e2000d8000ff */
[----:B------:R-:W-:Y:S01]  /*0c80*/  LOP3.LUT R26, R26, UR4, RZ, 0x30, !PT ;  /* 0x000000041a1a7c12 */ /* 0x000fe2000f8e30ff */
[--C-:B------:R-:W-:Y:S01]  /*0c90*/  IMAD R43, R25, 0x4, R7.reuse ;  /* 0x00000004192b7824 */ /* 0x100fe200078e0207 */
[----:B------:R-:W-:Y:S01]  /*0ca0*/  LOP3.LUT R27, R27, UR4, RZ, 0x30, !PT ;  /* 0x000000041b1b7c12 */ /* 0x000fe2000f8e30ff */
[----:B------:R3:W-:Y:S01]  /*0cb0*/  ATOMS.POPC.INC.32 RZ, [R29+URZ] ;  /* 0x000000001dff7f8c */ /* 0x0007e2000d8000ff */
[----:B-1----:R-:W-:Y:S02]  /*0cc0*/  SHF.R.U32.HI R6, RZ, UR5, R18 ;  /* 0x00000005ff067c19 */ /* 0x002fe40008011612 */
[----:B------:R-:W-:Y:S01]  /*0cd0*/  LOP3.LUT R28, R28, UR4, RZ, 0x30, !PT ;  /* 0x000000041c1c7c12 */ /* 0x000fe2000f8e30ff */
[----:B------:R-:W-:Y:S01]  /*0ce0*/  IMAD R45, R27, 0x4, R7 ;  /* 0x000000041b2d7824 */ /* 0x000fe200078e0207 */
[----:B------:R1:W-:Y:S01]  /*0cf0*/  ATOMS.POPC.INC.32 RZ, [R43+URZ] ;  /* 0x000000002bff7f8c */ /* 0x0003e2000d8000ff */
[----:B--2---:R-:W-:Y:S01]  /*0d00*/  IMAD R20, R3, 0x4, R9 ;  /* 0x0000000403147824 */ /* 0x004fe200078e0209 */
[----:B---3--:R-:W-:Y:S01]  /*0d10*/  LOP3.LUT R29, R30, UR4, RZ, 0x30, !PT ;  /* 0x000000041e1d7c12 */ /* 0x008fe2000f8e30ff */
[--C-:B------:R-:W-:Y:S01]  /*0d20*/  IMAD R46, R28, 0x4, R7.reuse ;  /* 0x000000041c2e7824 */ /* 0x100fe200078e0207 */
[----:B------:R-:W-:Y:S01]  /*0d30*/  LOP3.LUT R30, R6, UR4, RZ, 0x30, !PT ;  /* 0x00000004061e7c12 */ /* 0x000fe2000f8e30ff */
[----:B------:R-:W-:-:S02]  /*0d40*/  IMAD R6, R26, 0x4, R7 ;  /* 0x000000041a067824 */ /* 0x000fc400078e0207 */
[--C-:B------:R-:W-:Y:S02]  /*0d50*/  IMAD R47, R29, 0x4, R7.reuse ;  /* 0x000000041d2f7824 */ /* 0x100fe400078e0207 */
[----:B------:R-:W-:Y:S01]  /*0d60*/  IMAD R7, R30, 0x4, R7 ;  /* 0x000000041e077824 */ /* 0x000fe200078e0207 */
[----:B------:R2:W-:Y:S01]  /*0d70*/  ATOMS.POPC.INC.32 RZ, [R6+URZ] ;  /* 0x0000000006ff7f8c */ /* 0x0005e2000d8000ff */
[----:B-1----:R-:W-:-:S03]  /*0d80*/  IMAD.MOV.U32 R43, RZ, RZ, RZ ;  /* 0x000000ffff2b7224 */ /* 0x002fc600078e00ff */
[----:B------:R2:W-:Y:S04]  /*0d90*/  ATOMS.POPC.INC.32 RZ, [R45+URZ] ;  /* 0x000000002dff7f8c */ /* 0x0005e8000d8000ff */
[----:B------:R2:W-:Y:S04]  /*0da0*/  ATOMS.POPC.INC.32 RZ, [R46+URZ] ;  /* 0x000000002eff7f8c */ /* 0x0005e8000d8000ff */
[----:B------:R2:W-:Y:S04]  /*0db0*/  ATOMS.POPC.INC.32 RZ, [R47+URZ] ;  /* 0x000000002fff7f8c */ /* 0x0005e8000d8000ff */
[----:B------:R2:W-:Y:S01]  /*0dc0*/  ATOMS.POPC.INC.32 RZ, [R7+URZ] ;  /* 0x0000000007ff7f8c */ /* 0x0005e2000d8000ff */
[----:B------:R-:W-:Y:S06]  /*0dd0*/  BAR.SYNC.DEFER_BLOCKING 0x0 ;  /* 0x0000000000007b1d */ /* 0x000fec0000010000 */
[----:B0-----:R-:W-:Y:S05]  /*0de0*/  @P1 BRA `(.L_x_237) ;  /* 0x00000000008c1947 */ /* 0x001fea0003800000 */
[----:B------:R-:W-:Y:S04]  /*0df0*/  LDS R50, [R20] ;  /* 0x0000000014327984 */ /* 0x000fe80000000800 */
[----:B------:R-:W0:Y:S04]  /*0e00*/  LDS R49, [R20+0x400] ;  /* 0x0004000014317984 */ /* 0x000e280000000800 */
[----:B------:R-:W1:Y:S04]  /*0e10*/  LDS R51, [R20+0x800] ;  /* 0x0008000014337984 */ /* 0x000e680000000800 */
[----:B------:R-:W3:Y:S04]  /*0e20*/  LDS R52, [R20+0xc00] ;  /* 0x000c000014347984 */ /* 0x000ee80000000800 */
[----:B------:R-:W4:Y:S04]  /*0e30*/  LDS R48, [R20+0x1000] ;  /* 0x0010000014307984 */ /* 0x000f280000000800 */
[----:B--2---:R-:W2:Y:S04]  /*0e40*/  LDS R6, [R20+0x1400] ;  /* 0x0014000014067984 */ /* 0x004ea80000000800 */
[----:B------:R-:W5:Y:S04]  /*0e50*/  LDS R7, [R20+0x1800] ;  /* 0x0018000014077984 */ /* 0x000f680000000800 */
[----:B------:R-:W5:Y:S04]  /*0e60*/  LDS R43, [R20+0x1c00] ;  /* 0x001c0000142b7984 */ /* 0x000f680000000800 */
[----:B------:R-:W5:Y:S04]  /*0e70*/  LDS R45, [R20+0x2000] ;  /* 0x00200000142d7984 */ /* 0x000f680000000800 */
[----:B------:R-:W5:Y:S04]  /*0e80*/  LDS R46, [R20+0x2400] ;  /* 0x00240000142e7984 */ /* 0x000f680000000800 */
[----:B------:R-:W5:Y:S01]  /*0e90*/  LDS R47, [R20+0x2800] ;  /* 0x00280000142f7984 */ /* 0x000f620000000800 */
[----:B0-----:R-:W-:-:S03]  /*0ea0*/  IMAD.IADD R49, R50, 0x1, R49 ;  /* 0x0000000132317824 */ /* 0x001fc600078e0231 */
[----:B------:R-:W-:Y:S01]  /*0eb0*/  STS [R20+0x400], R50 ;  /* 0x0004003214007388 */ /* 0x000fe20000000800 */
[----:B-1----:R-:W-:-:S03]  /*0ec0*/  IMAD.IADD R51, R49, 0x1, R51 ;  /* 0x0000000131337824 */ /* 0x002fc600078e0233 */
[----:B------:R-:W-:Y:S01]  /*0ed0*/  STS [R20+0x800], R49 ;  /* 0x0008003114007388 */ /* 0x000fe20000000800 */
[----:B---3--:R-:W-:-:S03]  /*0ee0*/  IMAD.IADD R53, R51, 0x1, R52 ;  /* 0x0000000133357824 */ /* 0x008fc600078e0234 */
[----:B------:R-:W-:Y:S01]  /*0ef0*/  STS [R20+0xc00], R51 ;  /* 0x000c003314007388 */ /* 0x000fe20000000800 */
[----:B----4-:R-:W-:-:S03]  /*0f00*/  IMAD.IADD R48, R53, 0x1, R48 ;  /* 0x0000000135307824 */ /* 0x010fc600078e0230 */
[----:B------:R-:W-:Y:S01]  /*0f10*/  STS [R20+0x1000], R53 ;  /* 0x0010003514007388 */ /* 0x000fe20000000800 */
[----:B--2---:R-:W-:-:S03]  /*0f20*/  IMAD.IADD R52, R48, 0x1, R6 ;  /* 0x0000000130347824 */ /* 0x004fc600078e0206 */
[----:B------:R-:W-:Y:S01]  /*0f30*/  STS [R20+0x1400], R48 ;  /* 0x0014003014007388 */ /* 0x000fe20000000800 */
[----:B-----5:R-:W-:-:S03]  /*0f40*/  IMAD.IADD R7, R52, 0x1, R7 ;  /* 0x0000000134077824 */ /* 0x020fc600078e0207 */
[----:B------:R-:W0:Y:S01]  /*0f50*/  LDS R6, [R20+0x2c00] ;  /* 0x002c000014067984 */ /* 0x000e220000000800 */
[----:B------:R-:W-:-:S03]  /*0f60*/  IMAD.IADD R43, R7, 0x1, R43 ;  /* 0x00000001072b7824 */ /* 0x000fc600078e022b */
[----:B------:R-:W-:Y:S01]  /*0f70*/  STS [R20+0x1800], R52 ;  /* 0x0018003414007388 */ /* 0x000fe20000000800 */
[----:B------:R-:W-:-:S03]  /*0f80*/  IMAD.IADD R45, R43, 0x1, R45 ;  /* 0x000000012b2d7824 */ /* 0x000fc600078e022d */
[----:B------:R-:W-:Y:S01]  /*0f90*/  STS [R20+0x1c00], R7 ;  /* 0x001c000714007388 */ /* 0x000fe20000000800 */
[----:B------:R-:W-:-:S03]  /*0fa0*/  IMAD.IADD R46, R45, 0x1, R46 ;  /* 0x000000012d2e7824 */ /* 0x000fc600078e022e */
[----:B------:R-:W-:Y:S01]  /*0fb0*/  STS [R20+0x2400], R45 ;  /* 0x0024002d14007388 */ /* 0x000fe20000000800 */
[----:B------:R-:W-:-:S03]  /*0fc0*/  IMAD.IADD R47, R46, 0x1, R47 ;  /* 0x000000012e2f7824 */ /* 0x000fc600078e022f */
[----:B------:R-:W-:Y:S04]  /*0fd0*/  STS [R20+0x2800], R46 ;  /* 0x0028002e14007388 */ /* 0x000fe80000000800 */
[----:B------:R-:W-:Y:S04]  /*0fe0*/  STS [R20], RZ ;  /* 0x000000ff14007388 */ /* 0x000fe80000000800 */
[----:B------:R-:W-:Y:S04]  /*0ff0*/  STS [R20+0x2c00], R47 ;  /* 0x002c002f14007388 */ /* 0x000fe80000000800 */
[----:B------:R0:W-:Y:S02]  /*1000*/  STS [R20+0x2000], R43 ;  /* 0x0020002b14007388 */ /* 0x0001e40000000800 */
[----:B0-----:R-:W-:-:S07]  /*1010*/  IMAD.IADD R43, R47, 0x1, R6 ;  /* 0x000000012f2b7824 */ /* 0x001fce00078e0206 */
.L_x_237:
[----:B------:R-:W-:Y:S05]  /*1020*/  BSYNC.RECONVERGENT B0 ;  /* 0x0000000000007941 */ /* 0x000fea0003800200 */
.L_x_236:
[----:B------:R-:W-:Y:S01]  /*1030*/  ISETP.NE.AND P0, PT, R43, 0xd80, PT ;  /* 0x00000d802b00780c */ /* 0x000fe20003f05270 */
[----:B--2---:R-:W-:Y:S01]  /*1040*/  IMAD R45, R11, 0x100, R3 ;  /* 0x000001000b2d7824 */ /* 0x004fe200078e0203 */
[----:B------:R-:W0:Y:S01]  /*1050*/  LDC.64 R6, c[0x0][0x3b8] ;  /* 0x0000ee00ff067b82 */ /* 0x000e220000000a00 */
[----:B------:R-:W-:Y:S01]  /*1060*/  IMAD R47, R42, 0xc, RZ ;  /* 0x0000000c2a2f7824 */ /* 0x000fe200078e02ff */
[----:B------:R-:W-:Y:S01]  /*1070*/  ISETP.LT.U32.AND P0, PT, R3, 0x100, !P0 ;  /* 0x000001000300780c */ /* 0x000fe20004701070 */
[----:B------:R-:W-:Y:S01]  /*1080*/  IMAD.WIDE R4, R45, 0x4, R4 ;  /* 0x000000042d047825 */ /* 0x000fe200078e0204 */
[----:B------:R-:W-:-:S05]  /*1090*/  @!P1 LOP3.LUT R45, R43, 0x40000000, RZ, 0xfc, !PT ;  /* 0x400000002b2d9812 */ /* 0x000fca00078efcff */
[----:B------:R1:W-:Y:S01]  /*10a0*/  @!P1 STG.E.STRONG.SYS desc[UR6][R4.64], R45 ;  /* 0x0000002d04009986 */ /* 0x0003e2000c115906 */
[----:B0-----:R-:W-:-:S04]  /*10b0*/  IMAD.WIDE.U32 R6, R41, 0xc, R6 ;  /* 0x0000000c29067825 */ /* 0x001fc800078e0006 */
[----:B------:R-:W-:Y:S01]  /*10c0*/  IMAD.IADD R7, R7, 0x1, R47 ;  /* 0x0000000107077824 */ /* 0x000fe200078e022f */
[----:B------:R-:W-:Y:S06]  /*10d0*/  BAR.RED.OR.DEFER_BLOCKING 0x0, P0 ;  /* 0x0000000000007b1d */ /* 0x000fec0000014800 */
[----:B------:R-:W0:Y:S02]  /*10e0*/  B2R.RESULT RZ, P0 ;  /* 0x0000000000ff731c */ /* 0x000e240000004000 */
[----:B01----:R-:W-:Y:S05]  /*10f0*/  @!P0 BRA `(.L_x_238) ;  /* 0x0000001000a08947 */ /* 0x003fea0003800000 */
[----:B------:R-:W0:Y:S01]  /*1100*/  LDC.64 R14, c[0x0][0x390] ;  /* 0x0000e400ff0e7b82 */ /* 0x000e220000000a00 */
[C---:B------:R-:W-:Y:S01]  /*1110*/  ISETP.GT.U32.AND P0, PT, R3.reuse, R22, PT ;  /* 0x000000160300720c */ /* 0x040fe20003f04070 */
[----:B------:R-:W-:Y:S01]  /*1120*/  BSSY B1, `(.L_x_239) ;  /* 0x000002f000017945 */ /* 0x000fe20003800000 */
[----:B------:R-:W-:Y:S02]  /*1130*/  IMAD R10, R3, 0x8, R9 ;  /* 0x00000008030a7824 */ /* 0x000fe400078e0209 */
[----:B------:R-:W-:-:S03]  /*1140*/  SEL R8, RZ, 0xd80, !P0 ;  /* 0x00000d80ff087807 */ /* 0x000fc60004000000 */
[----:B------:R-:W1:Y:S01]  /*1150*/  LDC.64 R16, c[0x0][0x398] ;  /* 0x0000e600ff107b82 */ /* 0x000e620000000a00 */
[----:B0-----:R-:W-:Y:S01]  /*1160*/  IMAD.WIDE.U32 R14, R3, 0x8, R14 ;  /* 0x00000008030e7825 */ /* 0x001fe200078e000e */
[----:B------:R-:W-:Y:S06]  /*1170*/  @P1 BRA `(.L_x_240) ;  /* 0x0000000000a41947 */ /* 0x000fec0003800000 */
[----:B-1----:R-:W-:-:S06]  /*1180*/  IMAD.WIDE.U32 R16, R3, 0x8, R16 ;  /* 0x0000000803107825 */ /* 0x002fcc00078e0010 */
[----:B------:R-:W2:Y:S01]  /*1190*/  LDG.E.64 R16, desc[UR6][R16.64] ;  /* 0x0000000610107981 */ /* 0x000ea2000c1e1b00 */
[----:B------:R-:W-:Y:S01]  /*11a0*/  IMAD.MOV.U32 R12, RZ, RZ, R43 ;  /* 0x000000ffff0c7224 */ /* 0x000fe200078e002b */
[----:B--2---:R-:W-:-:S04]  /*11b0*/  IADD3 R18, P0, PT, -R8, R16, RZ ;  /* 0x0000001008127210 */ /* 0x004fc80007f1e1ff */
[----:B------:R-:W-:Y:S02]  /*11c0*/  IADD3.X R19, PT, PT, R17, -0x1, RZ, P0, !PT ;  /* 0xffffffff11137810 */ /* 0x000fe400007fe4ff */
[----:B------:R-:W-:-:S03]  /*11d0*/  ISETP.GE.AND P0, PT, R11, 0x1, PT ;  /* 0x000000010b00780c */ /* 0x000fc60003f06270 */
[----:B------:R0:W-:Y:S10]  /*11e0*/  STS.64 [R10+0xa200], R18 ;  /* 0x00a200120a007388 */ /* 0x0001f40000000a00 */
[----:B------:R-:W-:Y:S05]  /*11f0*/  @!P0 BRA `(.L_x_241) ;  /* 0x00000000006c8947 */ /* 0x000fea0003800000 */
[----:B------:R-:W-:Y:S01]  /*1200*/  BSSY B0, `(.L_x_242) ;  /* 0x0000019000007945 */ /* 0x000fe20003800000 */
[----:B0-----:R-:W-:Y:S02]  /*1210*/  IMAD.MOV.U32 R18, RZ, RZ, -0x1 ;  /* 0xffffffffff127424 */ /* 0x001fe400078e00ff */
[----:B------:R-:W-:Y:S02]  /*1220*/  IMAD.MOV.U32 R19, RZ, RZ, R11 ;  /* 0x000000ffff137224 */ /* 0x000fe400078e000b */
[----:B------:R-:W-:-:S07]  /*1230*/  IMAD.MOV.U32 R12, RZ, RZ, R43 ;  /* 0x000000ffff0c7224 */ /* 0x000fce00078e002b */
.L_x_246:
[----:B------:R-:W0:Y:S01]  /*1240*/  LDC.64 R16, c[0x0][0x380] ;  /* 0x0000e000ff107b82 */ /* 0x000e220000000a00 */
[----:B------:R-:W-:Y:S01]  /*1250*/  VIADD R23, R19, 0xffffffff ;  /* 0xffffffff13177836 */ /* 0x000fe20000000000 */
[----:B------:R-:W-:Y:S03]  /*1260*/  BSSY B2, `(.L_x_243) ;  /* 0x0000008000027945 */ /* 0x000fe60003800000 */
[----:B------:R-:W-:-:S04]  /*1270*/  IMAD R21, R23, 0x100, R3 ;  /* 0x0000010017157824 */ /* 0x000fc800078e0203 */
[----:B0-----:R-:W-:-:S07]  /*1280*/  IMAD.WIDE R16, R21, 0x4, R16 ;  /* 0x0000000415107825 */ /* 0x001fce00078e0210 */
.L_x_244:
[----:B------:R-:W-:Y:S05]  /*1290*/  YIELD ;  /* 0x0000000000007946 */ /* 0x000fea0003800000 */
[----:B------:R0:W-:Y:S06]  /*12a0*/  MEMBAR.SC.CTA ;  /* 0x0000000000007992 */ /* 0x0001ec0000000000 */
[----:B0-----:R-:W2:Y:S02]  /*12b0*/  LDG.E.STRONG.SYS R20, desc[UR6][R16.64] ;  /* 0x0000000610147981 */ /* 0x001ea4000c1f5900 */
[----:B--2---:R-:W-:-:S13]  /*12c0*/  ISETP.NE.AND P0, PT, R20, RZ, PT ;  /* 0x000000ff1400720c */ /* 0x004fda0003f05270 */
[----:B------:R-:W-:Y:S05]  /*12d0*/  @!P0 BRA `(.L_x_244) ;  /* 0xfffffffc00ec8947 */ /* 0x000fea000383ffff */
[----:B------:R-:W-:Y:S05]  /*12e0*/  BSYNC B2 ;  /* 0x0000000000027941 */ /* 0x000fea0003800000 */
.L_x_243:
[----:B------:R-:W-:Y:S01]  /*12f0*/  BSSY.RECONVERGENT B2, `(.L_x_245) ;  /* 0x0000006000027945 */ /* 0x000fe20003800200 */
[C---:B------:R-:W-:Y:S02]  /*1300*/  ISETP.GT.AND P0, PT, R20.reuse, -0x1, PT ;  /* 0xffffffff1400780c */ /* 0x040fe40003f04270 */
[----:B------:R-:W-:Y:S01]  /*1310*/  LOP3.LUT R17, R20, 0x3fffffff, RZ, 0xc0, !PT ;  /* 0x3fffffff14117812 */ /* 0x000fe200078ec0ff */
[----:B------:R-:W-:Y:S05]  /*1320*/  WARPSYNC.EXCLUSIVE R18 ;  /* 0x0000000012007348 */ /* 0x000fea0003a00000 */
[----:B------:R-:W-:-:S05]  /*1330*/  IMAD.IADD R12, R17, 0x1, R12 ;  /* 0x00000001110c7824 */ /* 0x000fca00078e020c */
[----:B------:R-:W-:-:S07]  /*1340*/  VOTE.ANY R18, PT, P0 ;  /* 0x0000000000127806 */ /* 0x000fce00000e0100 */
[----:B------:R-:W-:Y:S05]  /*1350*/  BSYNC.RECONVERGENT B2 ;  /* 0x0000000000027941 */ /* 0x000fea0003800200 */
.L_x_245:
[----:B------:R-:W-:Y:S01]  /*1360*/  ISETP.GT.U32.AND P1, PT, R19, 0x1, PT ;  /* 0x000000011300780c */ /* 0x000fe20003f24070 */
[----:B------:R-:W-:-:S12]  /*1370*/  IMAD.MOV.U32 R19, RZ, RZ, R23 ;  /* 0x000000ffff137224 */ /* 0x000fd800078e0017 */
[----:B------:R-:W-:Y:S05]  /*1380*/  @P0 BRA P1, `(.L_x_246) ;  /* 0xfffffffc00ac0947 */ /* 0x000fea000083ffff */
[----:B------:R-:W-:Y:S05]  /*1390*/  BSYNC B0 ;  /* 0x0000000000007941 */ /* 0x000fea0003800000 */
.L_x_242:
[----:B------:R1:W2:Y:S02]  /*13a0*/  LDS.64 R18, [R10+0xa200] ;  /* 0x00a200000a127984 */ /* 0x0002a40000000a00 */
.L_x_241:
[C---:B------:R-:W-:Y:S01]  /*13b0*/  IMAD.IADD R17, R12.reuse, 0x1, -R43 ;  /* 0x000000010c117824 */ /* 0x040fe200078e0a2b */
[----:B------:R-:W-:-:S04]  /*13c0*/  LOP3.LUT R21, R12, 0x80000000, RZ, 0xfc, !PT ;  /* 0x800000000c157812 */ /* 0x000fc800078efcff */
[C---:B--2---:R-:W-:Y:S01]  /*13d0*/  IADD3 R16, P0, PT, R17.reuse, R18, RZ ;  /* 0x0000001211107210 */ /* 0x044fe20007f1e0ff */
[----:B------:R2:W-:Y:S03]  /*13e0*/  STG.E.STRONG.SYS desc[UR6][R4.64], R21 ;  /* 0x0000001504007986 */ /* 0x0005e6000c115906 */
[----:B------:R-:W-:-:S05]  /*13f0*/  LEA.HI.X.SX32 R17, R17, R19, 0x1, P0 ;  /* 0x0000001311117211 */ /* 0x000fca00000f0eff */
[----:B------:R2:W-:Y:S04]  /*1400*/  STS.64 [R10+0xa200], R16 ;  /* 0x00a200100a007388 */ /* 0x0005e80000000a00 */
.L_x_240:
[----:B------:R-:W-:Y:S05]  /*1410*/  BSYNC B1 ;  /* 0x0000000000017941 */ /* 0x000fea0003800000 */
.L_x_239:
[----:B-12---:R-:W1:Y:S01]  /*1420*/  LDC.64 R16, c[0x0][0x390] ;  /* 0x0000e400ff107b82 */ /* 0x006e620000000a00 */
[----:B------:R-:W-:Y:S07]  /*1430*/  WARPSYNC.ALL ;  /* 0x0000000000007948 */ /* 0x000fee0003800000 */
[----:B------:R-:W2:Y:S01]  /*1440*/  LDC R4, c[0x0][0x3c0] ;  /* 0x0000f000ff047b82 */ /* 0x000ea20000000800 */
[----:B-1----:R-:W-:Y:S02]  /*1450*/  ISETP.EQ.U32.AND P1, PT, R16, RZ, PT ;  /* 0x000000ff1000720c */ /* 0x002fe40003f22070 */
[----:B--2---:R-:W-:-:S04]  /*1460*/  ISETP.GE.AND P0, PT, R31, R4, PT ;  /* 0x000000041f00720c */ /* 0x004fc80003f06270 */
[----:B------:R-:W-:-:S04]  /*1470*/  ISETP.EQ.OR.EX P0, PT, R17, RZ, !P0, P1 ;  /* 0x000000ff1100720c */ /* 0x000fc80004702710 */
[----:B------:R-:W-:-:S13]  /*1480*/  ISETP.GT.U32.OR P0, PT, R3, 0xff, P0 ;  /* 0x000000ff0300780c */ /* 0x000fda0000704470 */
[----:B------:R-:W1:Y:S01]  /*1490*/  @!P0 LDS.64 R2, [R10+0xa200] ;  /* 0x00a200000a028984 */ /* 0x000e620000000a00 */
[--C-:B------:R-:W-:Y:S02]  /*14a0*/  @!P0 SHF.R.S32.HI R5, RZ, 0x1f, R43.reuse ;  /* 0x0000001fff058819 */ /* 0x100fe4000001142b */
[----:B-1----:R-:W-:Y:S01]  /*14b0*/  @!P0 IADD3 R8, P1, P2, R2, R8, R43 ;  /* 0x0000000802088210 */ /* 0x002fe20007a3e02b */
[----:B------:R-:W-:-:S03]  /*14c0*/  IMAD R2, R22, 0x8, R9 ;  /* 0x0000000816027824 */ /* 0x000fc600078e0209 */
[----:B------:R-:W-:-:S05]  /*14d0*/  @!P0 IADD3.X R9, PT, PT, R3, RZ, R5, P1, P2 ;  /* 0x000000ff03098210 */ /* 0x000fca0000fe4405 */
[----:B------:R1:W-:Y:S01]  /*14e0*/  @!P0 STG.E.64 desc[UR6][R14.64], R8 ;  /* 0x000000080e008986 */ /* 0x0003e2000c101b06 */
[----:B------:R-:W-:Y:S01]  /*14f0*/  BAR.SYNC.DEFER_BLOCKING 0x0 ;  /* 0x0000000000007b1d */ /* 0x000fe20000010000 */
[----:B------:R-:W-:-:S05]  /*1500*/  ISETP.GT.AND P0, PT, R31, R4, PT ;  /* 0x000000041f00720c */ /* 0x000fca0003f04270 */
[----:B------:R-:W2:Y:S08]  /*1510*/  LDS.64 R2, [R2+0xa200] ;  /* 0x00a2000002027984 */ /* 0x000eb00000000a00 */
[----:B-1----:R-:W-:Y:S05]  /*1520*/  @P0 BRA `(.L_x_247) ;  /* 0x00000000003c0947 */ /* 0x002fea0003800000 */
[----:B------:R-:W1:Y:S01]  /*1530*/  LDCU.64 UR4, c[0x0][0x3a0] ;  /* 0x00007400ff0477ac */ /* 0x000e620008000a00 */
[----:B--2---:R-:W-:-:S05]  /*1540*/  IADD3 R5, P1, PT, R13, R2, RZ ;  /* 0x000000020d057210 */ /* 0x004fca0007f3e0ff */
[----:B------:R-:W-:Y:S01]  /*1550*/  IMAD.X R8, RZ, RZ, R3, P1 ;  /* 0x000000ffff087224 */ /* 0x000fe200008e0603 */
[----:B-1----:R-:W-:-:S04]  /*1560*/  LEA R2, P1, R5, UR4, 0x2 ;  /* 0x0000000405027c11 */ /* 0x002fc8000f8210ff */
        /* <DEDUP_REMOVED lines=11> */
.L_x_247:
[----:B------:R-:W1:Y:S01]  /*1620*/  LDCU.64 UR4, c[0x0][0x3a0] ;  /* 0x00007400ff0477ac */ /* 0x000e620008000a00 */
[----:B0-----:R-:W-:Y:S01]  /*1630*/  IMAD R10, R11, -0xd80, R4 ;  /* 0xfffff2800b0a7824 */ /* 0x001fe200078e0204 */
[C---:B--2---:R-:W-:Y:S01]  /*1640*/  IADD3 R5, P1, PT, R13.reuse, R2, RZ ;  /* 0x000000020d057210 */ /* 0x044fe20007f3e0ff */
[C---:B------:R-:W-:Y:S02]  /*1650*/  VIADD R9, R13.reuse, 0x20 ;  /* 0x000000200d097836 */ /* 0x040fe40000000000 */
[C---:B------:R-:W-:Y:S01]  /*1660*/  VIADD R15, R13.reuse, 0x40 ;  /* 0x000000400d0f7836 */ /* 0x040fe20000000000 */
[-C--:B------:R-:W-:Y:S01]  /*1670*/  ISETP.GE.AND P2, PT, R13, R10.reuse, PT ;  /* 0x0000000a0d00720c */ /* 0x080fe20003f46270 */
[----:B------:R-:W-:Y:S01]  /*1680*/  IMAD.X R8, RZ, RZ, R3, P1 ;  /* 0x000000ffff087224 */ /* 0x000fe200008e0603 */
[-C--:B------:R-:W-:Y:S01]  /*1690*/  ISETP.GE.AND P6, PT, R9, R10.reuse, PT ;  /* 0x0000000a0900720c */ /* 0x080fe20003fc6270 */
[----:B------:R-:W-:Y:S01]  /*16a0*/  VIADD R9, R13, 0x60 ;  /* 0x000000600d097836 */ /* 0x000fe20000000000 */
[----:B------:R-:W-:Y:S01]  /*16b0*/  ISETP.GE.AND P5, PT, R15, R10, PT ;  /* 0x0000000a0f00720c */ /* 0x000fe20003fa6270 */
[----:B------:R-:W-:-:S02]  /*16c0*/  VIADD R15, R13, 0x80 ;  /* 0x000000800d0f7836 */ /* 0x000fc40000000000 */
[----:B------:R-:W-:-:S03]  /*16d0*/  VIADD R17, R13, 0xa0 ;  /* 0x000000a00d117836 */ /* 0x000fc60000000000 */
[-C--:B------:R-:W-:Y:S01]  /*16e0*/  ISETP.GE.AND P4, PT, R15, R10.reuse, PT ;  /* 0x0000000a0f00720c */ /* 0x080fe20003f86270 */
[----:B------:R-:W-:Y:S01]  /*16f0*/  VIADD R15, R13, 0xe0 ;  /* 0x000000e00d0f7836 */ /* 0x000fe20000000000 */
[----:B-1----:R-:W-:Y:S02]  /*1700*/  LEA R2, P1, R5, UR4, 0x2 ;  /* 0x0000000405027c11 */ /* 0x002fe4000f8210ff */
[-C--:B------:R-:W-:Y:S02]  /*1710*/  ISETP.GE.AND P3, PT, R17, R10.reuse, PT ;  /* 0x0000000a1100720c */ /* 0x080fe40003f66270 */
[----:B------:R-:W-:Y:S02]  /*1720*/  LEA.HI.X R3, R5, UR5, R8, 0x2, P1 ;  /* 0x0000000505037c11 */ /* 0x000fe400088f1408 */
[-C--:B------:R-:W-:Y:S01]  /*1730*/  ISETP.GE.AND P1, PT, R9, R10.reuse, PT ;  /* 0x0000000a0900720c */ /* 0x080fe20003f26270 */
[----:B------:R-:W-:Y:S02]  /*1740*/  VIADD R9, R13, 0xc0 ;  /* 0x000000c00d097836 */ /* 0x000fe40000000000 */
[----:B------:R0:W-:Y:S03]  /*1750*/  @!P2 STG.E desc[UR6][R2.64], R32 ;  /* 0x000000200200a986 */ /* 0x0001e6000c101906 */
[-C--:B------:R-:W-:Y:S01]  /*1760*/  ISETP.GE.AND P2, PT, R9, R10.reuse, PT ;  /* 0x0000000a0900720c */ /* 0x080fe20003f46270 */
[----:B------:R-:W-:Y:S01]  /*1770*/  VIADD R9, R13, 0x100 ;  /* 0x000001000d097836 */ /* 0x000fe20000000000 */
        /* <DEDUP_REMOVED lines=10> */
.L_x_248:
[----:B------:R-:W-:Y:S05]  /*1820*/  @P0 BRA `(.L_x_249) ;  /* 0x0000000000700947 */ /* 0x000fea0003800000 */
[----:B------:R2:W5:Y:S04]  /*1830*/  LDG.E R9, desc[UR6][R6.64+0xc08] ;  /* 0x000c080606097981 */ /* 0x000568000c1e1900 */
[----:B------:R2:W5:Y:S04]  /*1840*/  LDG.E R27, desc[UR6][R6.64] ;  /* 0x00000006061b7981 */ /* 0x000568000c1e1900 */
[----:B0-----:R2:W5:Y:S04]  /*1850*/  LDG.E R19, desc[UR6][R6.64+0x4] ;  /* 0x0000040606137981 */ /* 0x001568000c1e1900 */
        /* <DEDUP_REMOVED lines=23> */
[----:B------:R2:W5:Y:S01]  /*19d0*/  LDG.E R17, desc[UR6][R6.64+0xc04] ;  /* 0x000c040606117981 */ /* 0x000562000c1e1900 */
[----:B------:R-:W-:Y:S05]  /*19e0*/  BRA `(.L_x_250) ;  /* 0x0000000400147947 */ /* 0x000fea0003800000 */
.L_x_249:
[----:B------:R-:W-:Y:S02]  /*19f0*/  IMAD.IADD R0, R4, 0x1, -R0 ;  /* 0x0000000104007824 */ /* 0x000fe400078e0a00 */
[C---:B------:R-:W-:Y:S02]  /*1a00*/  VIADD R9, R13.reuse, 0x100 ;  /* 0x000001000d097836 */ /* 0x040fe40000000000 */
[C---:B------:R-:W-:Y:S01]  /*1a10*/  VIADD R15, R13.reuse, 0x60 ;  /* 0x000000600d0f7836 */ /* 0x040fe20000000000 */
[CC--:B------:R-:W-:Y:S01]  /*1a20*/  ISETP.GE.AND P6, PT, R13.reuse, R0.reuse, PT ;  /* 0x000000000d00720c */ /* 0x0c0fe20003fc6270 */
[----:B------:R-:W-:Y:S01]  /*1a30*/  VIADD R17, R13, 0x80 ;  /* 0x000000800d117836 */ /* 0x000fe20000000000 */
[-C--:B------:R-:W-:Y:S01]  /*1a40*/  ISETP.GE.AND P5, PT, R9, R0.reuse, PT ;  /* 0x000000000900720c */ /* 0x080fe20003fa6270 */
[----:B------:R-:W-:Y:S01]  /*1a50*/  VIADD R9, R13, 0x40 ;  /* 0x000000400d097836 */ /* 0x000fe20000000000 */
[-C--:B------:R-:W-:Y:S01]  /*1a60*/  ISETP.GE.AND P4, PT, R15, R0.reuse, PT ;  /* 0x000000000f00720c */ /* 0x080fe20003f86270 */
[----:B01----:R-:W-:Y:S01]  /*1a70*/  VIADD R3, R13, 0x20 ;  /* 0x000000200d037836 */ /* 0x003fe20000000000 */
[----:B------:R-:W-:-:S02]  /*1a80*/  ISETP.GE.AND P3, PT, R17, R0, PT ;  /* 0x000000001100720c */ /* 0x000fc40003f66270 */
[----:B------:R-:W-:Y:S02]  /*1a90*/  CS2R R14, SRZ ;  /* 0x00000000000e7805 */ /* 0x000fe4000001ff00 */
[-C--:B------:R-:W-:Y:S02]  /*1aa0*/  ISETP.GE.AND P1, PT, R9, R0.reuse, PT ;  /* 0x000000000900720c */ /* 0x080fe40003f26270 */
[----:B------:R-:W-:Y:S01]  /*1ab0*/  CS2R R16, SRZ ;  /* 0x0000000000107805 */ /* 0x000fe2000001ff00 */
[----:B------:R-:W-:Y:S01]  /*1ac0*/  IMAD.MOV.U32 R9, RZ, RZ, RZ ;  /* 0x000000ffff097224 */ /* 0x000fe200078e00ff */
[----:B------:R-:W-:Y:S01]  /*1ad0*/  ISETP.GE.AND P2, PT, R3, R0, PT ;  /* 0x000000000300720c */ /* 0x000fe20003f46270 */
[----:B------:R-:W-:Y:S01]  /*1ae0*/  VIADD R3, R13, 0xa0 ;  /* 0x000000a00d037836 */ /* 0x000fe20000000000 */
[----:B------:R-:W-:Y:S01]  /*1af0*/  CS2R R18, SRZ ;  /* 0x0000000000127805 */ /* 0x000fe2000001ff00 */
[----:B------:R-:W-:Y:S01]  /*1b00*/  IMAD.MOV.U32 R27, RZ, RZ, RZ ;  /* 0x000000ffff1b7224 */ /* 0x000fe200078e00ff */
[----:B------:R0:W5:Y:S01]  /*1b10*/  @!P5 LDG.E R15, desc[UR6][R6.64+0xc00] ;  /* 0x000c0006060fd981 */ /* 0x000162000c1e1900 */
[----:B------:R-:W-:-:S03]  /*1b20*/  IMAD.MOV.U32 R29, RZ, RZ, RZ ;  /* 0x000000ffff1d7224 */ /* 0x000fc600078e00ff */
[----:B------:R0:W5:Y:S04]  /*1b30*/  @!P5 LDG.E R17, desc[UR6][R6.64+0xc04] ;  /* 0x000c04060611d981 */ /* 0x000168000c1e1900 */
[----:B------:R0:W5:Y:S01]  /*1b40*/  @!P5 LDG.E R9, desc[UR6][R6.64+0xc08] ;  /* 0x000c08060609d981 */ /* 0x000162000c1e1900 */
[----:B------:R-:W-:Y:S01]  /*1b50*/  ISETP.GE.AND P5, PT, R3, R0, PT ;  /* 0x000000000300720c */ /* 0x000fe20003fa6270 */
[----:B------:R-:W-:Y:S02]  /*1b60*/  VIADD R3, R13, 0xc0 ;  /* 0x000000c00d037836 */ /* 0x000fe40000000000 */
[----:B------:R-:W-:Y:S01]  /*1b70*/  IMAD.MOV.U32 R21, RZ, RZ, RZ ;  /* 0x000000ffff157224 */ /* 0x000fe200078e00ff */
[----:B------:R0:W5:Y:S01]  /*1b80*/  @!P6 LDG.E R27, desc[UR6][R6.64] ;  /* 0x00000006061be981 */ /* 0x000162000c1e1900 */
[----:B------:R-:W-:-:S02]  /*1b90*/  IMAD.MOV.U32 R25, RZ, RZ, RZ ;  /* 0x000000ffff197224 */ /* 0x000fc400078e00ff */
[----:B------:R-:W-:Y:S01]  /*1ba0*/  IMAD.MOV.U32 R23, RZ, RZ, RZ ;  /* 0x000000ffff177224 */ /* 0x000fe200078e00ff */
[----:B------:R0:W5:Y:S04]  /*1bb0*/  @!P6 LDG.E R19, desc[UR6][R6.64+0x4] ;  /* 0x000004060613e981 */ /* 0x000168000c1e1900 */
[----:B------:R0:W5:Y:S01]  /*1bc0*/  @!P6 LDG.E R29, desc[UR6][R6.64+0x8] ;  /* 0x00000806061de981 */ /* 0x000162000c1e1900 */
[-C--:B------:R-:W-:Y:S01]  /*1bd0*/  ISETP.GE.AND P6, PT, R3, R0.reuse, PT ;  /* 0x000000000300720c */ /* 0x080fe20003fc6270 */
[----:B------:R-:W-:Y:S02]  /*1be0*/  VIADD R3, R13, 0xe0 ;  /* 0x000000e00d037836 */ /* 0x000fe40000000000 */
[----:B------:R0:W5:Y:S04]  /*1bf0*/  @!P2 LDG.E R21, desc[UR6][R6.64+0x180] ;  /* 0x000180060615a981 */ /* 0x000168000c1e1900 */
[----:B------:R0:W5:Y:S04]  /*1c00*/  @!P2 LDG.E R25, desc[UR6][R6.64+0x184] ;  /* 0x000184060619a981 */ /* 0x000168000c1e1900 */
[----:B------:R0:W5:Y:S01]  /*1c10*/  @!P2 LDG.E R23, desc[UR6][R6.64+0x188] ;  /* 0x000188060617a981 */ /* 0x000162000c1e1900 */
[----:B------:R-:W-:Y:S01]  /*1c20*/  ISETP.GE.AND P2, PT, R3, R0, PT ;  /* 0x000000000300720c */ /* 0x000fe20003f46270 */
[----:B------:R-:W-:-:S02]  /*1c30*/  IMAD.MOV.U32 R12, RZ, RZ, RZ ;  /* 0x000000ffff0c7224 */ /* 0x000fc400078e00ff */
[----:B------:R-:W-:Y:S01]  /*1c40*/  IMAD.MOV.U32 R10, RZ, RZ, RZ ;  /* 0x000000ffff0a7224 */ /* 0x000fe200078e00ff */
[----:B------:R0:W5:Y:S01]  /*1c50*/  @!P1 LDG.E R18, desc[UR6][R6.64+0x300] ;  /* 0x0003000606129981 */ /* 0x000162000c1e1900 */
[----:B------:R-:W-:Y:S02]  /*1c60*/  IMAD.MOV.U32 R0, RZ, RZ, RZ ;  /* 0x000000ffff007224 */ /* 0x000fe400078e00ff */
[----:B------:R-:W-:Y:S01]  /*1c70*/  IMAD.MOV.U32 R53, RZ, RZ, RZ ;  /* 0x000000ffff357224 */ /* 0x000fe200078e00ff */
[----:B------:R0:W5:Y:S01]  /*1c80*/  @!P1 LDG.E R16, desc[UR6][R6.64+0x304] ;  /* 0x0003040606109981 */ /* 0x000162000c1e1900 */
[----:B------:R-:W-:Y:S02]  /*1c90*/  IMAD.MOV.U32 R51, RZ, RZ, RZ ;  /* 0x000000ffff337224 */ /* 0x000fe400078e00ff */
[----:B------:R-:W-:Y:S01]  /*1ca0*/  IMAD.MOV.U32 R49, RZ, RZ, RZ ;  /* 0x000000ffff317224 */ /* 0x000fe200078e00ff */
[----:B------:R0:W5:Y:S01]  /*1cb0*/  @!P1 LDG.E R14, desc[UR6][R6.64+0x308] ;  /* 0x00030806060e9981 */ /* 0x000162000c1e1900 */
        /* <DEDUP_REMOVED lines=12> */
[----:B------:R-:W-:-:S03]  /*1d80*/  IMAD.MOV.U32 R31, RZ, RZ, RZ ;  /* 0x000000ffff1f7224 */ /* 0x000fc600078e00ff */
[----:B------:R0:W5:Y:S04]  /*1d90*/  @!P3 LDG.E R51, desc[UR6][R6.64+0x604] ;  /* 0x000604060633b981 */ /* 0x000168000c1e1900 */
        /* <DEDUP_REMOVED lines=9> */
[----:B------:R0:W5:Y:S02]  /*1e30*/  @!P2 LDG.E R31, desc[UR6][R6.64+0xa88] ;  /* 0x000a8806061fa981 */ /* 0x000164000c1e1900 */
.L_x_250:
[----:B------:R-:W-:Y:S05]  /*1e40*/  @P0 BRA `(.L_x_251) ;  /* 0x0000000000800947 */ /* 0x000fea0003800000 */
[----:B------:R-:W1:Y:S01]  /*1e50*/  LDC.64 R2, c[0x0][0x3b0] ;  /* 0x0000ec00ff027b82 */ /* 0x000e620000000a00 */
[----:B0-2---:R-:W-:Y:S02]  /*1e60*/  IMAD R7, R8, 0xc, RZ ;  /* 0x0000000c08077824 */ /* 0x005fe400078e02ff */
[----:B-1----:R-:W-:-:S04]  /*1e70*/  IMAD.WIDE.U32 R2, R5, 0xc, R2 ;  /* 0x0000000c05027825 */ /* 0x002fc800078e0002 */
[----:B------:R-:W-:-:S05]  /*1e80*/  IMAD.IADD R3, R3, 0x1, R7 ;  /* 0x0000000103037824 */ /* 0x000fca00078e0207 */
        /* <DEDUP_REMOVED lines=28> */
.L_x_251:
[----:B------:R-:W1:Y:S01]  /*2050*/  LDC.64 R2, c[0x0][0x3b0] ;  /* 0x0000ec00ff027b82 */ /* 0x000e620000000a00 */
[----:B------:R-:W-:Y:S02]  /*2060*/  IMAD R4, R11, -0xd80, R4 ;  /* 0xfffff2800b047824 */ /* 0x000fe400078e0204 */
        /* <DEDUP_REMOVED lines=9> */
[-C--:B------:R-:W-:Y:S02]  /*2100*/  ISETP.GE.AND P2, PT, R7, R4.reuse, PT ;  /* 0x000000040700720c */ /* 0x080fe40003f46270 */
[----:B------:R-:W-:Y:S01]  /*2110*/  ISETP.GE.AND P3, PT, R11, R4, PT ;  /* 0x000000040b00720c */ /* 0x000fe20003f66270 */
[----:B-1----:R-:W-:-:S04]  /*2120*/  IMAD.WIDE.U32 R2, R5, 0xc, R2 ;  /* 0x0000000c05027825 */ /* 0x002fc800078e0002 */
[----:B------:R-:W-:Y:S02]  /*2130*/  IMAD R5, R8, 0xc, RZ ;  /* 0x0000000c08057824 */ /* 0x000fe400078e02ff */
[----:B------:R-:W-:Y:S02]  /*2140*/  VIADD R8, R13, 0xc0 ;  /* 0x000000c00d087836 */ /* 0x000fe40000000000 */
[----:B------:R-:W-:Y:S02]  /*2150*/  IMAD.IADD R3, R3, 0x1, R5 ;  /* 0x0000000103037824 */ /* 0x000fe400078e0205 */
[C---:B------:R-:W-:Y:S01]  /*2160*/  VIADD R5, R13.reuse, 0xe0 ;  /* 0x000000e00d057836 */ /* 0x040fe20000000000 */
[-C--:B------:R-:W-:Y:S01]  /*2170*/  ISETP.GE.AND P5, PT, R8, R4.reuse, PT ;  /* 0x000000040800720c */ /* 0x080fe20003fa6270 */
[----:B------:R-:W-:Y:S01]  /*2180*/  VIADD R13, R13, 0x100 ;  /* 0x000001000d0d7836 */ /* 0x000fe20000000000 */
[----:B-----5:R0:W-:Y:S04]  /*2190*/  @!P6 STG.E desc[UR6][R2.64], R27 ;  /* 0x0000001b0200e986 */ /* 0x0201e8000c101906 */
[----:B------:R0:W-:Y:S04]  /*21a0*/  @!P6 STG.E desc[UR6][R2.64+0x4], R19 ;  /* 0x000004130200e986 */ /* 0x0001e8000c101906 */
[----:B------:R0:W-:Y:S01]  /*21b0*/  @!P6 STG.E desc[UR6][R2.64+0x8], R29 ;  /* 0x0000081d0200e986 */ /* 0x0001e2000c101906 */
[----:B------:R-:W-:-:S03]  /*21c0*/  ISETP.GE.AND P6, PT, R5, R4, PT ;  /* 0x000000040500720c */ /* 0x000fc60003fc6270 */
[----:B------:R0:W-:Y:S04]  /*21d0*/  @!P1 STG.E desc[UR6][R2.64+0x180], R21 ;  /* 0x0001801502009986 */ /* 0x0001e8000c101906 */
[----:B------:R0:W-:Y:S04]  /*21e0*/  @!P1 STG.E desc[UR6][R2.64+0x184], R25 ;  /* 0x0001841902009986 */ /* 0x0001e8000c101906 */
[----:B------:R0:W-:Y:S01]  /*21f0*/  @!P1 STG.E desc[UR6][R2.64+0x188], R23 ;  /* 0x0001881702009986 */ /* 0x0001e2000c101906 */
[----:B------:R-:W-:-:S03]  /*2200*/  ISETP.GE.AND P1, PT, R13, R4, PT ;  /* 0x000000040d00720c */ /* 0x000fc60003f26270 */
[----:B------:R0:W-:Y:S04]  /*2210*/  @!P0 STG.E desc[UR6][R2.64+0x300], R18 ;  /* 0x0003001202008986 */ /* 0x0001e8000c101906 */
        /* <DEDUP_REMOVED lines=16> */
[----:B------:R0:W-:Y:S01]  /*2320*/  @!P6 STG.E desc[UR6][R2.64+0xa88], R31 ;  /* 0x000a881f0200e986 */ /* 0x0001e2000c101906 */
[----:B------:R-:W-:Y:S05]  /*2330*/  @P1 EXIT ;  /* 0x000000000000194d */ /* 0x000fea0003800000 */
[----:B------:R-:W-:Y:S04]  /*2340*/  STG.E desc[UR6][R2.64+0xc00], R15 ;  /* 0x000c000f02007986 */ /* 0x000fe8000c101906 */
[----:B------:R-:W-:Y:S04]  /*2350*/  STG.E desc[UR6][R2.64+0xc04], R17 ;  /* 0x000c041102007986 */ /* 0x000fe8000c101906 */
[----:B------:R-:W-:Y:S01]  /*2360*/  STG.E desc[UR6][R2.64+0xc08], R9 ;  /* 0x000c080902007986 */ /* 0x000fe2000c101906 */
[----:B------:R-:W-:Y:S05]  /*2370*/  EXIT ;  /* 0x000000000000794d */ /* 0x000fea0003800000 */
.L_x_238:
        /* <DEDUP_REMOVED lines=38> */
.L_x_329:
        /* <DEDUP_REMOVED lines=25> */
.L_x_252:
[----:B------:R-:W-:Y:S05]  /*2770*/  WARPSYNC.ALL ;  /* 0x0000000000007948 */ /* 0x000fea0003800000 */
[----:B------:R-:W-:Y:S01]  /*2780*/  BAR.SYNC.DEFER_BLOCKING 0x0 ;  /* 0x0000000000007b1d */ /* 0x000fe20000010000 */
[----:B------:R-:W-:-:S05]  /*2790*/  ISETP.NE.AND P0, PT, R44, RZ, PT ;  /* 0x000000ff2c00720c */ /* 0x000fca0003f05270 */
[----:B------:R-:W-:Y:S01]  /*27a0*/  BSSY.RECONVERGENT B0, `(.L_x_254) ;  /* 0x0000027000007945 */ /* 0x000fe20003800200 */
[----:B-1----:R1:W2:Y:S07]  /*27b0*/  LDS R32, [R42+0x3410] ;  /* 0x003410002a207984 */ /* 0x0022ae0000000800 */
[----:B------:R-:W-:Y:S05]  /*27c0*/  @P0 BRA `(.L_x_255) ;  /* 0x0000000000900947 */ /* 0x000fea0003800000 */
[----:B------:R-:W2:Y:S04]  /*27d0*/  LDS R31, [R20] ;  /* 0x00000000141f7984 */ /* 0x000ea80000000800 */
[----:B------:R-:W3:Y:S04]  /*27e0*/  LDS R33, [R20+0x400] ;  /* 0x0004000014217984 */ /* 0x000ee80000000800 */
[----:B------:R-:W4:Y:S04]  /*27f0*/  LDS R35, [R20+0x800] ;  /* 0x0008000014237984 */ /* 0x000f280000000800 */
[----:B------:R-:W5:Y:S04]  /*2800*/  LDS R37, [R20+0xc00] ;  /* 0x000c000014257984 */ /* 0x000f680000000800 */
[----:B------:R-:W1:Y:S04]  /*2810*/  LDS R39, [R20+0x1000] ;  /* 0x0010000014277984 */ /* 0x000e680000000800 */
[----:B------:R-:W1:Y:S04]  /*2820*/  LDS R41, [R20+0x1400] ;  /* 0x0014000014297984 */ /* 0x000e680000000800 */
[----:B------:R-:W1:Y:S04]  /*2830*/  LDS R45, [R20+0x1800] ;  /* 0x00180000142d7984 */ /* 0x000e680000000800 */
[----:B0-----:R-:W0:Y:S04]  /*2840*/  LDS R47, [R20+0x1c00] ;  /* 0x001c0000142f7984 */ /* 0x001e280000000800 */
[----:B------:R-:W0:Y:S04]  /*2850*/  LDS R49, [R20+0x2000] ;  /* 0x0020000014317984 */ /* 0x000e280000000800 */
[----:B------:R-:W0:Y:S04]  /*2860*/  LDS R51, [R20+0x2400] ;  /* 0x0024000014337984 */ /* 0x000e280000000800 */
[----:B------:R-:W0:Y:S01]  /*2870*/  LDS R53, [R20+0x2800] ;  /* 0x0028000014357984 */ /* 0x000e220000000800 */
[----:B--2---:R-:W-:-:S03]  /*2880*/  IMAD.IADD R31, R32, 0x1, R31 ;  /* 0x00000001201f7824 */ /* 0x004fc600078e021f */
[----:B------:R-:W2:Y:S01]  /*2890*/  LDS R5, [R20+0x2c00] ;  /* 0x002c000014057984 */ /* 0x000ea20000000800 */
[C---:B---3--:R-:W-:Y:S02]  /*28a0*/  IMAD.IADD R33, R32.reuse, 0x1, R33 ;  /* 0x0000000120217824 */ /* 0x048fe400078e0221 */
[C---:B----4-:R-:W-:Y:S01]  /*28b0*/  IMAD.IADD R35, R32.reuse, 0x1, R35 ;  /* 0x0000000120237824 */ /* 0x050fe200078e0223 */
[----:B------:R3:W-:Y:S01]  /*28c0*/  STS [R20], R31 ;  /* 0x0000001f14007388 */ /* 0x0007e20000000800 */
[----:B-----5:R-:W-:-:S03]  /*28d0*/  IMAD.IADD R37, R32, 0x1, R37 ;  /* 0x0000000120257824 */ /* 0x020fc600078e0225 */
[----:B------:R3:W-:Y:S01]  /*28e0*/  STS [R20+0x400], R33 ;  /* 0x0004002114007388 */ /* 0x0007e20000000800 */
[----:B-1----:R-:W-:-:S03]  /*28f0*/  IMAD.IADD R39, R32, 0x1, R39 ;  /* 0x0000000120277824 */ /* 0x002fc600078e0227 */
[----:B------:R3:W-:Y:S01]  /*2900*/  STS [R20+0x800], R35 ;  /* 0x0008002314007388 */ /* 0x0007e20000000800 */
[----:B------:R-:W-:-:S03]  /*2910*/  IMAD.IADD R41, R32, 0x1, R41 ;  /* 0x0000000120297824 */ /* 0x000fc600078e0229 */
[----:B------:R3:W-:Y:S01]  /*2920*/  STS [R20+0xc00], R37 ;  /* 0x000c002514007388 */ /* 0x0007e20000000800 */
[----:B------:R-:W-:-:S03]  /*2930*/  IMAD.IADD R45, R32, 0x1, R45 ;  /* 0x00000001202d7824 */ /* 0x000fc600078e022d */
[----:B------:R3:W-:Y:S01]  /*2940*/  STS [R20+0x1000], R39 ;  /* 0x0010002714007388 */ /* 0x0007e20000000800 */
[----:B0-----:R-:W-:-:S03]  /*2950*/  IMAD.IADD R47, R32, 0x1, R47 ;  /* 0x00000001202f7824 */ /* 0x001fc600078e022f */
[----:B------:R3:W-:Y:S01]  /*2960*/  STS [R20+0x1400], R41 ;  /* 0x0014002914007388 */ /* 0x0007e20000000800 */
[----:B------:R-:W-:-:S03]  /*2970*/  IMAD.IADD R49, R32, 0x1, R49 ;  /* 0x0000000120317824 */ /* 0x000fc600078e0231 */
[----:B------:R3:W-:Y:S01]  /*2980*/  STS [R20+0x1800], R45 ;  /* 0x0018002d14007388 */ /* 0x0007e20000000800 */
[----:B------:R-:W-:-:S03]  /*2990*/  IMAD.IADD R51, R32, 0x1, R51 ;  /* 0x0000000120337824 */ /* 0x000fc600078e0233 */
[----:B------:R3:W-:Y:S01]  /*29a0*/  STS [R20+0x1c00], R47 ;  /* 0x001c002f14007388 */ /* 0x0007e20000000800 */
[----:B------:R-:W-:-:S03]  /*29b0*/  IMAD.IADD R53, R32, 0x1, R53 ;  /* 0x0000000120357824 */ /* 0x000fc600078e0235 */
[----:B------:R3:W-:Y:S01]  /*29c0*/  STS [R20+0x2000], R49 ;  /* 0x0020003114007388 */ /* 0x0007e20000000800 */
[----:B--2---:R-:W-:-:S03]  /*29d0*/  IMAD.IADD R5, R32, 0x1, R5 ;  /* 0x0000000120057824 */ /* 0x004fc600078e0205 */
[----:B------:R3:W-:Y:S04]  /*29e0*/  STS [R20+0x2400], R51 ;  /* 0x0024003314007388 */ /* 0x0007e80000000800 */
[----:B------:R3:W-:Y:S04]  /*29f0*/  STS [R20+0x2800], R53 ;  /* 0x0028003514007388 */ /* 0x0007e80000000800 */
[----:B------:R3:W-:Y:S02]  /*2a00*/  STS [R20+0x2c00], R5 ;  /* 0x002c000514007388 */ /* 0x0007e40000000800 */
.L_x_255:
[----:B------:R-:W-:Y:S05]  /*2a10*/  BSYNC.RECONVERGENT B0 ;  /* 0x0000000000007941 */ /* 0x000fea0003800200 */
.L_x_254:
[----:B------:R-:W-:Y:S01]  /*2a20*/  BAR.SYNC.DEFER_BLOCKING 0x0 ;  /* 0x0000000000007b1d */ /* 0x000fe20000010000 */
[----:B------:R-:W-:-:S05]  /*2a30*/  R2P PR, R22, 0x7f ;  /* 0x0000007f16007804 */ /* 0x000fca0000000000 */
[----:B------:R-:W-:Y:S08]  /*2a40*/  BSSY.RECONVERGENT B0, `(.L_x_256) ;  /* 0x0000025000007945 */ /* 0x000ff00003800200 */
[----:B------:R-:W-:Y:S02]  /*2a50*/  VOTE.ANY R4, PT, P0 ;  /* 0x0000000000047806 */ /* 0x000fe400000e0100 */
[----:B---3--:R-:W-:-:S02]  /*2a60*/  VOTE.ANY R5, PT, P1 ;  /* 0x0000000000057806 */ /* 0x008fc400008e0100 */
        /* <DEDUP_REMOVED lines=9> */
[----:B------:R-:W-:Y:S02]  /*2b00*/  VOTE.ANY R31, PT, P5 ;  /* 0x00000000001f7806 */ /* 0x000fe400028e0100 */
[----:B------:R-:W-:Y:S02]  /*2b10*/  LOP3.LUT R4, R33, R4, RZ, 0xc0, !PT ;  /* 0x0000000421047212 */ /* 0x000fe400078ec0ff */
[----:B------:R-:W-:-:S02]  /*2b20*/  @!P4 LOP3.LUT R5, RZ, R5, RZ, 0x33, !PT ;  /* 0x00000005ff05c212 */ /* 0x000fc400078e33ff */
[----:B------:R-:W-:Y:S02]  /*2b30*/  LOP3.LUT P0, RZ, R22, 0x80, RZ, 0xc0, !PT ;  /* 0x0000008016ff7812 */ /* 0x000fe4000780c0ff */
[----:B------:R-:W-:Y:S02]  /*2b40*/  @!P5 LOP3.LUT R31, RZ, R31, RZ, 0x33, !PT ;  /* 0x0000001fff1fd212 */ /* 0x000fe400078e33ff */
[----:B------:R-:W-:Y:S02]  /*2b50*/  LOP3.LUT R4, R5, R4, RZ, 0xc0, !PT ;  /* 0x0000000405047212 */ /* 0x000fe400078ec0ff */
[----:B------:R-:W-:Y:S02]  /*2b60*/  VOTE.ANY R5, PT, P6 ;  /* 0x0000000000057806 */ /* 0x000fe400030e0100 */
[----:B------:R-:W-:Y:S02]  /*2b70*/  LOP3.LUT R4, R31, R4, RZ, 0xc0, !PT ;  /* 0x000000041f047212 */ /* 0x000fe400078ec0ff */
[----:B------:R-:W3:Y:S01]  /*2b80*/  S2R R31, SR_LEMASK ;  /* 0x00000000001f7919 */ /* 0x000ee20000003a00 */
[----:B------:R-:W-:-:S02]  /*2b90*/  @!P6 LOP3.LUT R5, RZ, R5, RZ, 0x33, !PT ;  /* 0x00000005ff05e212 */ /* 0x000fc400078e33ff */
[----:B------:R-:W-:Y:S02]  /*2ba0*/  VOTE.ANY R33, PT, P0 ;  /* 0x0000000000217806 */ /* 0x000fe400000e0100 */
[----:B------:R-:W-:Y:S02]  /*2bb0*/  LOP3.LUT R4, R5, R4, RZ, 0xc0, !PT ;  /* 0x0000000405047212 */ /* 0x000fe400078ec0ff */
[----:B------:R-:W-:-:S04]  /*2bc0*/  @!P0 LOP3.LUT R33, RZ, R33, RZ, 0x33, !PT ;  /* 0x00000021ff218212 */ /* 0x000fc800078e33ff */
[----:B------:R-:W-:Y:S01]  /*2bd0*/  LOP3.LUT R36, R33, R4, RZ, 0xc0, !PT ;  /* 0x0000000421247212 */ /* 0x000fe200078ec0ff */
[----:B------:R-:W-:Y:S02]  /*2be0*/  IMAD.SHL.U32 R4, R3, 0x20, RZ ;  /* 0x0000002003047824 */ /* 0x000fe400078e00ff */
[----:B------:R-:W-:Y:S01]  /*2bf0*/  IMAD.MOV.U32 R33, RZ, RZ, RZ ;  /* 0x000000ffff217224 */ /* 0x000fe200078e00ff */
[----:B------:R-:W4:Y:S02]  /*2c00*/  FLO.U32 R34, R36 ;  /* 0x0000002400227300 */ /* 0x000f2400000e0000 */
[----:B------:R-:W-:-:S05]  /*2c10*/  LOP3.LUT R4, R4, 0x7c00, RZ, 0xc0, !PT ;  /* 0x00007c0004047812 */ /* 0x000fca00078ec0ff */
[----:B------:R-:W-:Y:S01]  /*2c20*/  IMAD.IADD R5, R9, 0x1, R4 ;  /* 0x0000000109057824 */ /* 0x000fe200078e0204 */
[----:B----4-:R-:W-:Y:S02]  /*2c30*/  ISETP.NE.AND P0, PT, R21, R34, PT ;  /* 0x000000221500720c */ /* 0x010fe40003f05270 */
[----:B---3--:R-:W-:-:S04]  /*2c40*/  LOP3.LUT R35, R31, R36, RZ, 0xc0, !PT ;  /* 0x000000241f237212 */ /* 0x008fc800078ec0ff */
[----:B------:R3:W4:Y:S07]  /*2c50*/  POPC R4, R35 ;  /* 0x0000002300047309 */ /* 0x00072e0000000000 */
[----:B------:R-:W-:Y:S05]  /*2c60*/  @P0 BRA `(.L_x_257) ;  /* 0x0000000000080947 */ /* 0x000fea0003800000 */
[----:B------:R-:W-:-:S06]  /*2c70*/  IMAD R33, R22, 0x4, R5 ;  /* 0x0000000416217824 */ /* 0x000fcc00078e0205 */
[----:B----4-:R4:W0:Y:S02]  /*2c80*/  ATOMS.ADD R33, [R33], R4 ;  /* 0x000000042121738c */ /* 0x0108240000000000 */
.L_x_257:
[----:B------:R-:W-:Y:S05]  /*2c90*/  BSYNC.RECONVERGENT B0 ;  /* 0x0000000000007941 */ /* 0x000fea0003800200 */
.L_x_256:
[----:B------:R-:W-:Y:S01]  /*2ca0*/  R2P PR, R23, 0x7f ;  /* 0x0000007f17007804 */ /* 0x000fe20000000000 */
[----:B0-----:R0:W0:Y:S01]  /*2cb0*/  SHFL.IDX PT, R33, R33, R34, 0x1f ;  /* 0x00001f2221217589 */ /* 0x00102200000e0000 */
[----:B------:R-:W-:Y:S11]  /*2cc0*/  BSSY.RECONVERGENT B0, `(.L_x_258) ;  /* 0x0000021000007945 */ /* 0x000ff60003800200 */
[----:B------:R-:W-:-:S02]  /*2cd0*/  VOTE.ANY R22, PT, P0 ;  /* 0x0000000000167806 */ /* 0x000fc400000e0100 */
[----:B---3--:R-:W-:Y:S02]  /*2ce0*/  VOTE.ANY R35, PT, P1 ;  /* 0x0000000000237806 */ /* 0x008fe400008e0100 */
[----:B------:R-:W-:Y:S02]  /*2cf0*/  @!P0 LOP3.LUT R22, RZ, R22, RZ, 0x33, !PT ;  /* 0x00000016ff168212 */ /* 0x000fe400078e33ff */
[----:B------:R-:W-:Y:S02]  /*2d00*/  VOTE.ANY R37, PT, P2 ;  /* 0x0000000000257806 */ /* 0x000fe400010e0100 */
[----:B------:R-:W-:Y:S02]  /*2d10*/  @!P1 LOP3.LUT R35, RZ, R35, RZ, 0x33, !PT ;  /* 0x00000023ff239212 */ /* 0x000fe400078e33ff */
[----:B------:R-:W-:Y:S02]  /*2d20*/  @!P2 LOP3.LUT R37, RZ, R37, RZ, 0x33, !PT ;  /* 0x00000025ff25a212 */ /* 0x000fe400078e33ff */
[----:B------:R-:W-:-:S02]  /*2d30*/  LOP3.LUT R22, R35, R22, RZ, 0xc0, !PT ;  /* 0x0000001623167212 */ /* 0x000fc400078ec0ff */
[----:B------:R-:W-:Y:S02]  /*2d40*/  VOTE.ANY R35, PT, P3 ;  /* 0x0000000000237806 */ /* 0x000fe400018e0100 */
[----:B------:R-:W-:Y:S02]  /*2d50*/  LOP3.LUT R22, R37, R22, RZ, 0xc0, !PT ;  /* 0x0000001625167212 */ /* 0x000fe400078ec0ff */
[----:B------:R-:W-:Y:S02]  /*2d60*/  LOP3.LUT P0, RZ, R23, 0x80, RZ, 0xc0, !PT ;  /* 0x0000008017ff7812 */ /* 0x000fe4000780c0ff */
[----:B------:R-:W-:Y:S02]  /*2d70*/  VOTE.ANY R37, PT, P4 ;  /* 0x0000000000257806 */ /* 0x000fe400020e0100 */
[----:B------:R-:W-:Y:S02]  /*2d80*/  @!P3 LOP3.LUT R35, RZ, R35, RZ, 0x33, !PT ;  /* 0x00000023ff23b212 */ /* 0x000fe400078e33ff */
[----:B------:R-:W-:-:S02]  /*2d90*/  @!P4 LOP3.LUT R37, RZ, R37, RZ, 0x33, !PT ;  /* 0x00000025ff25c212 */ /* 0x000fc400078e33ff */
[----:B------:R-:W-:Y:S02]  /*2da0*/  LOP3.LUT R22, R35, R22, RZ, 0xc0, !PT ;  /* 0x0000001623167212 */ /* 0x000fe400078ec0ff */
[----:B------:R-:W-:Y:S02]  /*2db0*/  VOTE.ANY R35, PT, P5 ;  /* 0x0000000000237806 */ /* 0x000fe400028e0100 */
[----:B------:R-:W-:Y:S02]  /*2dc0*/  LOP3.LUT R22, R37, R22, RZ, 0xc0, !PT ;  /* 0x0000001625167212 */ /* 0x000fe400078ec0ff */
[----:B------:R-:W-:Y:S02]  /*2dd0*/  VOTE.ANY R37, PT, P6 ;  /* 0x0000000000257806 */ /* 0x000fe400030e0100 */
[----:B------:R-:W-:Y:S02]  /*2de0*/  @!P5 LOP3.LUT R35, RZ, R35, RZ, 0x33, !PT ;  /* 0x00000023ff23d212 */ /* 0x000fe400078e33ff */
[----:B------:R-:W-:-:S02]  /*2df0*/  VOTE.ANY R39, PT, P0 ;  /* 0x0000000000277806 */ /* 0x000fc400000e0100 */
[----:B------:R-:W-:Y:S02]  /*2e00*/  @!P6 LOP3.LUT R37, RZ, R37, RZ, 0x33, !PT ;  /* 0x00000025ff25e212 */ /* 0x000fe400078e33ff */
[----:B------:R-:W-:Y:S01]  /*2e10*/  LOP3.LUT R22, R35, R22, RZ, 0xc0, !PT ;  /* 0x0000001623167212 */ /* 0x000fe200078ec0ff */
[----:B------:R-:W-:Y:S01]  /*2e20*/  IMAD.MOV.U32 R35, RZ, RZ, RZ ;  /* 0x000000ffff237224 */ /* 0x000fe200078e00ff */
[----:B------:R-:W-:Y:S02]  /*2e30*/  @!P0 LOP3.LUT R39, RZ, R39, RZ, 0x33, !PT ;  /* 0x00000027ff278212 */ /* 0x000fe400078e33ff */
[----:B------:R-:W-:-:S04]  /*2e40*/  LOP3.LUT R22, R37, R22, RZ, 0xc0, !PT ;  /* 0x0000001625167212 */ /* 0x000fc800078ec0ff */
[----:B------:R-:W-:-:S04]  /*2e50*/  LOP3.LUT R38, R39, R22, RZ, 0xc0, !PT ;  /* 0x0000001627267212 */ /* 0x000fc800078ec0ff */
[----:B------:R-:W3:Y:S01]  /*2e60*/  FLO.U32 R36, R38 ;  /* 0x0000002600247300 */ /* 0x000ee200000e0000 */
[----:B------:R-:W-:-:S07]  /*2e70*/  LOP3.LUT R22, R31, R38, RZ, 0xc0, !PT ;  /* 0x000000261f167212 */ /* 0x000fce00078ec0ff */
[----:B------:R-:W0:Y:S01]  /*2e80*/  POPC R22, R22 ;  /* 0x0000001600167309 */ /* 0x000e220000000000 */
[----:B---3--:R-:W-:-:S13]  /*2e90*/  ISETP.NE.AND P0, PT, R21, R36, PT ;  /* 0x000000241500720c */ /* 0x008fda0003f05270 */
[----:B0-----:R-:W-:Y:S05]  /*2ea0*/  @P0 BRA `(.L_x_259) ;  /* 0x0000000000080947 */ /* 0x001fea0003800000 */
[----:B------:R-:W-:-:S05]  /*2eb0*/  IMAD R23, R23, 0x4, R5 ;  /* 0x0000000417177824 */ /* 0x000fca00078e0205 */
[----:B------:R0:W3:Y:S02]  /*2ec0*/  ATOMS.ADD R35, [R23], R22 ;  /* 0x000000161723738c */ /* 0x0000e40000000000 */
.L_x_259:
[----:B------:R-:W-:Y:S05]  /*2ed0*/  BSYNC.RECONVERGENT B0 ;  /* 0x0000000000007941 */ /* 0x000fea0003800200 */
.L_x_258:
[----:B------:R-:W-:Y:S01]  /*2ee0*/  R2P PR, R24, 0x7f ;  /* 0x0000007f18007804 */ /* 0x000fe20000000000 */
[----:B---3--:R3:W1:Y:S01]  /*2ef0*/  SHFL.IDX PT, R35, R35, R36, 0x1f ;  /* 0x00001f2423237589 */ /* 0x00866200000e0000 */
[----:B------:R-:W-:Y:S01]  /*2f00*/  BSSY.RECONVERGENT B0, `(.L_x_260) ;  /* 0x0000021000007945 */ /* 0x000fe20003800200 */
[----:B------:R-:W-:-:S10]  /*2f10*/  IMAD.MOV.U32 R37, RZ, RZ, RZ ;  /* 0x000000ffff257224 */ /* 0x000fd400078e00ff */
[----:B0-----:R-:W-:Y:S02]  /*2f20*/  VOTE.ANY R23, PT, P0 ;  /* 0x0000000000177806 */ /* 0x001fe400000e0100 */
        /* <DEDUP_REMOVED lines=23> */
[----:B------:R-:W0:Y:S01]  /*30a0*/  FLO.U32 R38, R40 ;  /* 0x0000002800267300 */ /* 0x000e2200000e0000 */
[----:B------:R-:W-:-:S07]  /*30b0*/  LOP3.LUT R23, R31, R40, RZ, 0xc0, !PT ;  /* 0x000000281f177212 */ /* 0x000fce00078ec0ff */
[----:B------:R-:W1:Y:S01]  /*30c0*/  POPC R23, R23 ;  /* 0x0000001700177309 */ /* 0x000e620000000000 */
[----:B0-----:R-:W-:-:S13]  /*30d0*/  ISETP.NE.AND P0, PT, R21, R38, PT ;  /* 0x000000261500720c */ /* 0x001fda0003f05270 */
[----:B-1-3--:R-:W-:Y:S05]  /*30e0*/  @P0 BRA `(.L_x_261) ;  /* 0x0000000000080947 */ /* 0x00afea0003800000 */
[----:B------:R-:W-:-:S05]  /*30f0*/  IMAD R24, R24, 0x4, R5 ;  /* 0x0000000418187824 */ /* 0x000fca00078e0205 */
[----:B------:R0:W1:Y:S02]  /*3100*/  ATOMS.ADD R37, [R24], R23 ;  /* 0x000000171825738c */ /* 0x0000640000000000 */
.L_x_261:
[----:B------:R-:W-:Y:S05]  /*3110*/  BSYNC.RECONVERGENT B0 ;  /* 0x0000000000007941 */ /* 0x000fea0003800200 */
.L_x_260:
[----:B------:R-:W-:Y:S01]  /*3120*/  R2P PR, R25, 0x7f ;  /* 0x0000007f19007804 */ /* 0x000fe20000000000 */
[----:B------:R-:W-:-:S12]  /*3130*/  BSSY.RECONVERGENT B0, `(.L_x_262) ;  /* 0x0000022000007945 */ /* 0x000fd80003800200 */
        /* <DEDUP_REMOVED lines=20> */
[----:B------:R-:W-:Y:S01]  /*3280*/  LOP3.LUT R24, R39, R24, RZ, 0xc0, !PT ;  /* 0x0000001827187212 */ /* 0x000fe200078ec0ff */
[----:B------:R-:W-:Y:S01]  /*3290*/  IMAD.MOV.U32 R39, RZ, RZ, RZ ;  /* 0x000000ffff277224 */ /* 0x000fe200078e00ff */
[----:B------:R-:W-:Y:S02]  /*32a0*/  @!P0 LOP3.LUT R45, RZ, R45, RZ, 0x33, !PT ;  /* 0x0000002dff2d8212 */ /* 0x000fe400078e33ff */
[----:B------:R-:W-:-:S04]  /*32b0*/  LOP3.LUT R24, R41, R24, RZ, 0xc0, !PT ;  /* 0x0000001829187212 */ /* 0x000fc800078ec0ff */
[----:B------:R-:W-:Y:S02]  /*32c0*/  LOP3.LUT R40, R45, R24, RZ, 0xc0, !PT ;  /* 0x000000182d287212 */ /* 0x000fe400078ec0ff */
[----:B-1----:R0:W1:Y:S02]  /*32d0*/  SHFL.IDX PT, R24, R37, R38, 0x1f ;  /* 0x00001f2625187589 */ /* 0x00206400000e0000 */
[----:B------:R-:W3:Y:S01]  /*32e0*/  FLO.U32 R36, R40 ;  /* 0x0000002800247300 */ /* 0x000ee200000e0000 */
[----:B------:R-:W-:-:S07]  /*32f0*/  LOP3.LUT R34, R31, R40, RZ, 0xc0, !PT ;  /* 0x000000281f227212 */ /* 0x000fce00078ec0ff */
[----:B------:R-:W0:Y:S01]  /*3300*/  POPC R34, R34 ;  /* 0x0000002200227309 */ /* 0x000e220000000000 */
[----:B---3--:R-:W-:-:S13]  /*3310*/  ISETP.NE.AND P0, PT, R21, R36, PT ;  /* 0x000000241500720c */ /* 0x008fda0003f05270 */
[----:B01----:R-:W-:Y:S05]  /*3320*/  @P0 BRA `(.L_x_263) ;  /* 0x0000000000080947 */ /* 0x003fea0003800000 */
[----:B------:R-:W-:-:S05]  /*3330*/  IMAD R25, R25, 0x4, R5 ;  /* 0x0000000419197824 */ /* 0x000fca00078e0205 */
[----:B------:R0:W1:Y:S02]  /*3340*/  ATOMS.ADD R39, [R25], R34 ;  /* 0x000000221927738c */ /* 0x0000640000000000 */
.L_x_263:
[----:B------:R-:W-:Y:S05]  /*3350*/  BSYNC.RECONVERGENT B0 ;  /* 0x0000000000007941 */ /* 0x000fea0003800200 */
.L_x_262:
[----:B------:R-:W-:Y:S01]  /*3360*/  R2P PR, R26, 0x7f ;  /* 0x0000007f1a007804 */ /* 0x000fe20000000000 */
[----:B-1----:R1:W3:Y:S01]  /*3370*/  SHFL.IDX PT, R37, R39, R36, 0x1f ;  /* 0x00001f2427257589 */ /* 0x0022e200000e0000 */
        /* <DEDUP_REMOVED lines=33> */
.L_x_265:
[----:B------:R-:W-:Y:S05]  /*3590*/  BSYNC.RECONVERGENT B0 ;  /* 0x0000000000007941 */ /* 0x000fea0003800200 */
.L_x_264:
[----:B------:R-:W-:Y:S01]  /*35a0*/  R2P PR, R27, 0x7f ;  /* 0x0000007f1b007804 */ /* 0x000fe20000000000 */
[----:B-1----:R1:W3:Y:S01]  /*35b0*/  SHFL.IDX PT, R36, R41, R38, 0x1f ;  /* 0x00001f2629247589 */ /* 0x0022e200000e0000 */
[----:B------:R-:W-:Y:S11]  /*35c0*/  BSSY.RECONVERGENT B0, `(.L_x_266) ;  /* 0x0000021000007945 */ /* 0x000ff60003800200 */
[----:B0-----:R-:W-:-:S02]  /*35d0*/  VOTE.ANY R26, PT, P0 ;  /* 0x00000000001a7806 */ /* 0x001fc400000e0100 */
[----:B------:R-:W-:Y:S02]  /*35e0*/  VOTE.ANY R39, PT, P1 ;  /* 0x0000000000277806 */ /* 0x000fe400008e0100 */
        /* <DEDUP_REMOVED lines=30> */
.L_x_267:
[----:B------:R-:W-:Y:S05]  /*37d0*/  BSYNC.RECONVERGENT B0 ;  /* 0x0000000000007941 */ /* 0x000fea0003800200 */
.L_x_266:
        /* <DEDUP_REMOVED lines=35> */
.L_x_269:
[----:B------:R-:W-:Y:S05]  /*3a10*/  BSYNC.RECONVERGENT B0 ;  /* 0x0000000000007941 */ /* 0x000fea0003800200 */
.L_x_268:
        /* <DEDUP_REMOVED lines=35> */
.L_x_271:
[----:B------:R-:W-:Y:S05]  /*3c50*/  BSYNC.RECONVERGENT B0 ;  /* 0x0000000000007941 */ /* 0x000fea0003800200 */
.L_x_270:
        /* <DEDUP_REMOVED lines=23> */
[----:B------:R-:W-:Y:S02]  /*3dd0*/  LOP3.LUT R29, R38, R29, RZ, 0xc0, !PT ;  /* 0x0000001d261d7212 */ /* 0x000fe400078ec0ff */
[----:B------:R-:W-:Y:S02]  /*3de0*/  @!P0 LOP3.LUT R48, RZ, R48, RZ, 0x33, !PT ;  /* 0x00000030ff308212 */ /* 0x000fe400078e33ff */
[----:B------:R-:W-:-:S04]  /*3df0*/  LOP3.LUT R29, R46, R29, RZ, 0xc0, !PT ;  /* 0x0000001d2e1d7212 */ /* 0x000fc800078ec0ff */
[----:B------:R-:W-:-:S04]  /*3e00*/  LOP3.LUT R48, R48, R29, RZ, 0xc0, !PT ;  /* 0x0000001d30307212 */ /* 0x000fc800078ec0ff */
[----:B------:R-:W0:Y:S01]  /*3e10*/  FLO.U32 R46, R48 ;  /* 0x00000030002e7300 */ /* 0x000e2200000e0000 */
[----:B------:R-:W-:-:S07]  /*3e20*/  LOP3.LUT R31, R31, R48, RZ, 0xc0, !PT ;  /* 0x000000301f1f7212 */ /* 0x000fce00078ec0ff */
[----:B------:R1:W1:Y:S01]  /*3e30*/  POPC R38, R31 ;  /* 0x0000001f00267309 */ /* 0x0002620000000000 */
[----:B0-----:R-:W-:Y:S01]  /*3e40*/  ISETP.NE.AND P0, PT, R21, R46, PT ;  /* 0x0000002e1500720c */ /* 0x001fe20003f05270 */
[----:B------:R-:W-:-:S12]  /*3e50*/  IMAD.MOV.U32 R21, RZ, RZ, RZ ;  /* 0x000000ffff157224 */ /* 0x000fd800078e00ff */
[----:B-1-3--:R-:W-:Y:S05]  /*3e60*/  @P0 BRA `(.L_x_273) ;  /* 0x0000000000080947 */ /* 0x00afea0003800000 */
[----:B------:R-:W-:-:S05]  /*3e70*/  IMAD R5, R30, 0x4, R5 ;  /* 0x000000041e057824 */ /* 0x000fca00078e0205 */
[----:B------:R0:W1:Y:S02]  /*3e80*/  ATOMS.ADD R21, [R5], R38 ;  /* 0x000000260515738c */ /* 0x0000640000000000 */
.L_x_273:
[----:B------:R-:W-:Y:S05]  /*3e90*/  BSYNC.RECONVERGENT B0 ;  /* 0x0000000000007941 */ /* 0x000fea0003800200 */
.L_x_272:
[----:B-1----:R-:W1:Y:S01]  /*3ea0*/  SHFL.IDX PT, R21, R21, R46, 0x1f ;  /* 0x00001f2e15157589 */ /* 0x002e6200000e0000 */
[----:B----4-:R-:W-:Y:S01]  /*3eb0*/  IMAD.IADD R4, R4, 0x1, R33 ;  /* 0x0000000104047824 */ /* 0x010fe200078e0221 */
[----:B------:R-:W-:Y:S01]  /*3ec0*/  ISETP.NE.AND P0, PT, R44, RZ, PT ;  /* 0x000000ff2c00720c */ /* 0x000fe20003f05270 */
[----:B------:R-:W-:Y:S01]  /*3ed0*/  IMAD.IADD R22, R22, 0x1, R35 ;  /* 0x0000000116167824 */ /* 0x000fe200078e0223 */
[----:B------:R-:W-:Y:S01]  /*3ee0*/  BAR.SYNC.DEFER_BLOCKING 0x0 ;  /* 0x0000000000007b1d */ /* 0x000fe20000010000 */
[----:B------:R-:W-:Y:S02]  /*3ef0*/  IMAD.IADD R24, R23, 0x1, R24 ;  /* 0x0000000117187824 */ /* 0x000fe400078e0218 */
[----:B------:R-:W-:Y:S02]  /*3f00*/  IMAD.IADD R34, R34, 0x1, R37 ;  /* 0x0000000122227824 */ /* 0x000fe400078e0225 */
[----:B------:R-:W-:Y:S01]  /*3f10*/  IMAD.IADD R36, R25, 0x1, R36 ;  /* 0x0000000119247824 */ /* 0x000fe200078e0224 */
[----:B------:R-:W-:Y:S01]  /*3f20*/  BSSY B1, `(.L_x_274) ;  /* 0x0000048000017945 */ /* 0x000fe20003800000 */
[----:B0-----:R-:W-:-:S02]  /*3f30*/  IMAD R5, R4, 0x4, R9 ;  /* 0x0000000404057824 */ /* 0x001fc400078e0209 */
[----:B------:R-:W-:Y:S02]  /*3f40*/  IMAD.IADD R26, R26, 0x1, R39 ;  /* 0x000000011a1a7824 */ /* 0x000fe400078e0227 */
[----:B------:R-:W-:Y:S02]  /*3f50*/  IMAD.IADD R30, R40, 0x1, R45 ;  /* 0x00000001281e7824 */ /* 0x000fe400078e022d */
[--C-:B------:R-:W-:Y:S02]  /*3f60*/  IMAD R23, R22, 0x4, R9.reuse ;  /* 0x0000000416177824 */ /* 0x100fe400078e0209 */
[----:B------:R-:W-:Y:S02]  /*3f70*/  IMAD.IADD R28, R27, 0x1, R28 ;  /* 0x000000011b1c7824 */ /* 0x000fe400078e021c */
[--C-:B------:R-:W-:Y:S02]  /*3f80*/  IMAD R40, R24, 0x4, R9.reuse ;  /* 0x0000000418287824 */ /* 0x100fe400078e0209 */
[----:B------:R-:W-:-:S02]  /*3f90*/  IMAD R25, R34, 0x4, R9 ;  /* 0x0000000422197824 */ /* 0x000fc400078e0209 */
[----:B-1----:R-:W-:Y:S02]  /*3fa0*/  IMAD.IADD R38, R38, 0x1, R21 ;  /* 0x0000000126267824 */ /* 0x002fe400078e0215 */
[--C-:B------:R-:W-:Y:S01]  /*3fb0*/  IMAD R21, R36, 0x4, R9.reuse ;  /* 0x0000000424157824 */ /* 0x100fe200078e0209 */
[----:B------:R0:W-:Y:S01]  /*3fc0*/  STS [R5+-0x4], R8 ;  /* 0xfffffc0805007388 */ /* 0x0001e20000000800 */
[--C-:B------:R-:W-:Y:S02]  /*3fd0*/  IMAD R42, R26, 0x4, R9.reuse ;  /* 0x000000041a2a7824 */ /* 0x100fe400078e0209 */
[--C-:B------:R-:W-:Y:S01]  /*3fe0*/  IMAD R27, R28, 0x4, R9.reuse ;  /* 0x000000041c1b7824 */ /* 0x100fe200078e0209 */
[----:B------:R1:W-:Y:S01]  /*3ff0*/  STS [R23+-0x4], R10 ;  /* 0xfffffc0a17007388 */ /* 0x0003e20000000800 */
[--C-:B------:R-:W-:Y:S02]  /*4000*/  IMAD R44, R30, 0x4, R9.reuse ;  /* 0x000000041e2c7824 */ /* 0x100fe400078e0209 */
[--C-:B------:R-:W-:Y:S01]  /*4010*/  IMAD R29, R38, 0x4, R9.reuse ;  /* 0x00000004261d7824 */ /* 0x100fe200078e0209 */
[----:B------:R1:W-:Y:S01]  /*4020*/  STS [R40+-0x4], R19 ;  /* 0xfffffc1328007388 */ /* 0x0003e20000000800 */
[----:B0-----:R-:W-:-:S03]  /*4030*/  IMAD R5, R3, 0x8, R9 ;  /* 0x0000000803057824 */ /* 0x001fc600078e0209 */
[----:B------:R1:W-:Y:S04]  /*4040*/  STS [R25+-0x4], R12 ;  /* 0xfffffc0c19007388 */ /* 0x0003e80000000800 */
[----:B------:R1:W-:Y:S04]  /*4050*/  STS [R21+-0x4], R14 ;  /* 0xfffffc0e15007388 */ /* 0x0003e80000000800 */
[----:B------:R1:W-:Y:S04]  /*4060*/  STS [R42+-0x4], R15 ;  /* 0xfffffc0f2a007388 */ /* 0x0003e80000000800 */
[----:B------:R1:W-:Y:S04]  /*4070*/  STS [R27+-0x4], R16 ;  /* 0xfffffc101b007388 */ /* 0x0003e80000000800 */
[----:B------:R1:W-:Y:S04]  /*4080*/  STS [R44+-0x4], R17 ;  /* 0xfffffc112c007388 */ /* 0x0003e80000000800 */
[----:B------:R1:W-:Y:S01]  /*4090*/  STS [R29+-0x4], R18 ;  /* 0xfffffc121d007388 */ /* 0x0003e20000000800 */
[----:B------:R-:W-:Y:S05]  /*40a0*/  @P0 BRA `(.L_x_275) ;  /* 0x0000000000bc0947 */ /* 0x000fea0003800000 */
[----:B------:R-:W1:Y:S02]  /*40b0*/  LDCU.64 UR8, c[0x0][0x398] ;  /* 0x00007300ff0877ac */ /* 0x000e640008000a00 */
[----:B-1----:R-:W-:-:S04]  /*40c0*/  LEA R16, P0, R3, UR8, 0x3 ;  /* 0x0000000803107c11 */ /* 0x002fc8000f8018ff */
[----:B------:R-:W-:-:S05]  /*40d0*/  LEA.HI.X R17, R3, UR9, RZ, 0x3, P0 ;  /* 0x0000000903117c11 */ /* 0x000fca00080f1cff */
[----:B------:R-:W3:Y:S01]  /*40e0*/  LDG.E.64 R14, desc[UR6][R16.64] ;  /* 0x00000006100e7981 */ /* 0x000ee2000c1e1b00 */
[----:B--2---:R-:W-:Y:S01]  /*40f0*/  SHF.R.S32.HI R19, RZ, 0x1f, R32 ;  /* 0x0000001fff137819 */ /* 0x004fe20000011420 */
[----:B------:R-:W-:Y:S01]  /*4100*/  IMAD.MOV.U32 R8, RZ, RZ, R43 ;  /* 0x000000ffff087224 */ /* 0x000fe200078e002b */
[----:B---3--:R-:W-:-:S05]  /*4110*/  IADD3 R14, P0, PT, -R32, R14, RZ ;  /* 0x0000000e200e7210 */ /* 0x008fca0007f1e1ff */
[----:B------:R-:W-:Y:S01]  /*4120*/  IMAD.X R15, R15, 0x1, ~R19, P0 ;  /* 0x000000010f0f7824 */ /* 0x000fe200000e0e13 */
[----:B------:R-:W-:-:S04]  /*4130*/  ISETP.GE.AND P0, PT, R11, 0x1, PT ;  /* 0x000000010b00780c */ /* 0x000fc80003f06270 */
[----:B------:R0:W-:Y:S09]  /*4140*/  STS.64 [R5+0xa200], R14 ;  /* 0x00a2000e05007388 */ /* 0x0001f20000000a00 */
[----:B------:R-:W-:Y:S05]  /*4150*/  @!P0 BRA `(.L_x_276) ;  /* 0x00000000006c8947 */ /* 0x000fea0003800000 */
[----:B------:R-:W-:Y:S01]  /*4160*/  BSSY B0, `(.L_x_277) ;  /* 0x0000019000007945 */ /* 0x000fe20003800000 */
[----:B------:R-:W-:Y:S02]  /*4170*/  IMAD.MOV.U32 R10, RZ, RZ, -0x1 ;  /* 0xffffffffff0a7424 */ /* 0x000fe400078e00ff */
[----:B------:R-:W-:Y:S02]  /*4180*/  IMAD.MOV.U32 R12, RZ, RZ, R11 ;  /* 0x000000ffff0c7224 */ /* 0x000fe400078e000b */
[----:B------:R-:W-:-:S07]  /*4190*/  IMAD.MOV.U32 R8, RZ, RZ, R43 ;  /* 0x000000ffff087224 */ /* 0x000fce00078e002b */
.L_x_281:
[----:B0-----:R-:W0:Y:S01]  /*41a0*/  LDC.64 R14, c[0x0][0x380] ;  /* 0x0000e000ff0e7b82 */ /* 0x001e220000000a00 */
[----:B------:R-:W-:Y:S01]  /*41b0*/  VIADD R19, R12, 0xffffffff ;  /* 0xffffffff0c137836 */ /* 0x000fe20000000000 */
[----:B------:R-:W-:Y:S03]  /*41c0*/  BSSY B2, `(.L_x_278) ;  /* 0x0000008000027945 */ /* 0x000fe60003800000 */
[----:B------:R-:W-:-:S04]  /*41d0*/  IMAD R17, R19, 0x100, R3 ;  /* 0x0000010013117824 */ /* 0x000fc800078e0203 */
[----:B0-----:R-:W-:-:S07]  /*41e0*/  IMAD.WIDE R14, R17, 0x4, R14 ;  /* 0x00000004110e7825 */ /* 0x001fce00078e020e */
.L_x_279:
[----:B------:R-:W-:Y:S05]  /*41f0*/  YIELD ;  /* 0x0000000000007946 */ /* 0x000fea0003800000 */
[----:B------:R0:W-:Y:S06]  /*4200*/  MEMBAR.SC.CTA ;  /* 0x0000000000007992 */ /* 0x0001ec0000000000 */
[----:B0-----:R-:W2:Y:S02]  /*4210*/  LDG.E.STRONG.SYS R16, desc[UR6][R14.64] ;  /* 0x000000060e107981 */ /* 0x001ea4000c1f5900 */
[----:B--2---:R-:W-:-:S13]  /*4220*/  ISETP.NE.AND P0, PT, R16, RZ, PT ;  /* 0x000000ff1000720c */ /* 0x004fda0003f05270 */
[----:B------:R-:W-:Y:S05]  /*4230*/  @!P0 BRA `(.L_x_279) ;  /* 0xfffffffc00ec8947 */ /* 0x000fea000383ffff */
[----:B------:R-:W-:Y:S05]  /*4240*/  BSYNC B2 ;  /* 0x0000000000027941 */ /* 0x000fea0003800000 */
.L_x_278:
[----:B------:R-:W-:Y:S01]  /*4250*/  BSSY.RECONVERGENT B2, `(.L_x_280) ;  /* 0x0000006000027945 */ /* 0x000fe20003800200 */
[C---:B------:R-:W-:Y:S02]  /*4260*/  ISETP.GT.AND P0, PT, R16.reuse, -0x1, PT ;  /* 0xffffffff1000780c */ /* 0x040fe40003f04270 */
[----:B------:R-:W-:Y:S01]  /*4270*/  LOP3.LUT R15, R16, 0x3fffffff, RZ, 0xc0, !PT ;  /* 0x3fffffff100f7812 */ /* 0x000fe200078ec0ff */
[----:B------:R-:W-:Y:S05]  /*4280*/  WARPSYNC.EXCLUSIVE R10 ;  /* 0x000000000a007348 */ /* 0x000fea0003a00000 */
[----:B------:R-:W-:-:S05]  /*4290*/  IMAD.IADD R8, R15, 0x1, R8 ;  /* 0x000000010f087824 */ /* 0x000fca00078e0208 */
[----:B------:R-:W-:-:S07]  /*42a0*/  VOTE.ANY R10, PT, P0 ;  /* 0x00000000000a7806 */ /* 0x000fce00000e0100 */
[----:B------:R-:W-:Y:S05]  /*42b0*/  BSYNC.RECONVERGENT B2 ;  /* 0x0000000000027941 */ /* 0x000fea0003800200 */
.L_x_280:
[----:B------:R-:W-:Y:S01]  /*42c0*/  ISETP.GT.U32.AND P1, PT, R12, 0x1, PT ;  /* 0x000000010c00780c */ /* 0x000fe20003f24070 */
[----:B------:R-:W-:-:S12]  /*42d0*/  IMAD.MOV.U32 R12, RZ, RZ, R19 ;  /* 0x000000ffff0c7224 */ /* 0x000fd800078e0013 */
[----:B------:R-:W-:Y:S05]  /*42e0*/  @P0 BRA P1, `(.L_x_281) ;  /* 0xfffffffc00ac0947 */ /* 0x000fea000083ffff */
[----:B------:R-:W-:Y:S05]  /*42f0*/  BSYNC B0 ;  /* 0x0000000000007941 */ /* 0x000fea0003800000 */
.L_x_277:
[----:B------:R1:W2:Y:S02]  /*4300*/  LDS.64 R14, [R5+0xa200] ;  /* 0x00a20000050e7984 */ /* 0x0002a40000000a00 */
.L_x_276:
[----:B------:R-:W3:Y:S01]  /*4310*/  LDC.64 R16, c[0x0][0x380] ;  /* 0x0000e000ff107b82 */ /* 0x000ee20000000a00 */
[C---:B------:R-:W-:Y:S01]  /*4320*/  IMAD.IADD R21, R8.reuse, 0x1, -R43 ;  /* 0x0000000108157824 */ /* 0x040fe200078e0a2b */
[----:B------:R-:W-:Y:S01]  /*4330*/  LOP3.LUT R19, R8, 0x80000000, RZ, 0xfc, !PT ;  /* 0x8000000008137812 */ /* 0x000fe200078efcff */
[----:B------:R-:W-:-:S03]  /*4340*/  IMAD R23, R11, 0x100, R3 ;  /* 0x000001000b177824 */ /* 0x000fc600078e0203 */
[----:B0-2---:R-:W-:-:S04]  /*4350*/  IADD3 R14, P0, PT, R21, R14, RZ ;  /* 0x0000000e150e7210 */ /* 0x005fc80007f1e0ff */
[----:B------:R-:W-:-:S05]  /*4360*/  LEA.HI.X.SX32 R15, R21, R15, 0x1, P0 ;  /* 0x0000000f150f7211 */ /* 0x000fca00000f0eff */
[----:B------:R0:W-:Y:S01]  /*4370*/  STS.64 [R5+0xa200], R14 ;  /* 0x00a2000e05007388 */ /* 0x0001e20000000a00 */
[----:B---3--:R-:W-:-:S05]  /*4380*/  IMAD.WIDE R16, R23, 0x4, R16 ;  /* 0x0000000417107825 */ /* 0x008fca00078e0210 */
[----:B------:R0:W-:Y:S02]  /*4390*/  STG.E.STRONG.SYS desc[UR6][R16.64], R19 ;  /* 0x0000001310007986 */ /* 0x0001e4000c115906 */
.L_x_275:
[----:B------:R-:W-:Y:S05]  /*43a0*/  BSYNC B1 ;  /* 0x0000000000017941 */ /* 0x000fea0003800000 */
.L_x_274:
[----:B01----:R-:W0:Y:S01]  /*43b0*/  LDC R16, c[0x0][0x3c0] ;  /* 0x0000f000ff107b82 */ /* 0x003e220000000800 */
[----:B------:R-:W-:-:S07]  /*43c0*/  VIADD R17, R0, 0xd80 ;  /* 0x00000d8000117836 */ /* 0x000fce0000000000 */
[----:B------:R-:W1:Y:S01]  /*43d0*/  LDC.64 R14, c[0x0][0x390] ;  /* 0x0000e400ff0e7b82 */ /* 0x000e620000000a00 */
[----:B0-----:R-:W-:Y:S02]  /*43e0*/  ISETP.GE.AND P0, PT, R17, R16, PT ;  /* 0x000000101100720c */ /* 0x001fe40003f06270 */
[----:B-1----:R-:W-:-:S04]  /*43f0*/  ISETP.EQ.U32.AND P1, PT, R14, RZ, PT ;  /* 0x000000ff0e00720c */ /* 0x002fc80003f22070 */
[----:B------:R-:W-:-:S04]  /*4400*/  ISETP.EQ.OR.EX P0, PT, R15, RZ, !P0, P1 ;  /* 0x000000ff0f00720c */ /* 0x000fc80004702710 */
[----:B------:R-:W-:-:S13]  /*4410*/  ISETP.GT.U32.OR P0, PT, R3, 0xff, P0 ;  /* 0x000000ff0300780c */ /* 0x000fda0000704470 */
[----:B------:R-:W-:Y:S05]  /*4420*/  @P0 BRA `(.L_x_282) ;  /* 0x0000000000200947 */ /* 0x000fea0003800000 */
[----:B------:R-:W2:Y:S01]  /*4430*/  LDS.64 R40, [R5+0xa200] ;  /* 0x00a2000005287984 */ /* 0x000ea20000000a00 */
[C---:B------:R-:W-:Y:S02]  /*4440*/  LEA R18, P2, R3.reuse, R14, 0x3 ;  /* 0x0000000e03127211 */ /* 0x040fe400078418ff */
[--C-:B------:R-:W-:Y:S02]  /*4450*/  SHF.R.S32.HI R21, RZ, 0x1f, R43.reuse ;  /* 0x0000001fff157819 */ /* 0x100fe4000001142b */
[----:B------:R-:W-:Y:S02]  /*4460*/  LEA.HI.X R19, R3, R15, RZ, 0x3, P2 ;  /* 0x0000000f03137211 */ /* 0x000fe400010f1cff */
[----:B--2---:R-:W-:Y:S02]  /*4470*/  IADD3 R14, P0, P1, R40, R32, R43 ;  /* 0x00000020280e7210 */ /* 0x004fe4000791e02b */
[----:B------:R-:W-:-:S04]  /*4480*/  SHF.R.S32.HI R40, RZ, 0x1f, R32 ;  /* 0x0000001fff287819 */ /* 0x000fc80000011420 */
[----:B------:R-:W-:-:S05]  /*4490*/  IADD3.X R15, PT, PT, R41, R40, R21, P0, P1 ;  /* 0x00000028290f7210 */ /* 0x000fca00007e2415 */
[----:B------:R0:W-:Y:S02]  /*44a0*/  STG.E.64 desc[UR6][R18.64], R14 ;  /* 0x0000000e12007986 */ /* 0x0001e4000c101b06 */
.L_x_282:
[----:B------:R-:W-:Y:S01]  /*44b0*/  ISETP.GT.AND P0, PT, R17, R16, PT ;  /* 0x000000101100720c */ /* 0x000fe20003f04270 */
[----:B------:R-:W-:Y:S05]  /*44c0*/  WARPSYNC.ALL ;  /* 0x0000000000007948 */ /* 0x000fea0003800000 */
[----:B------:R-:W-:Y:S07]  /*44d0*/  BAR.SYNC.DEFER_BLOCKING 0x0 ;  /* 0x0000000000007b1d */ /* 0x000fee0000010000 */
[----:B------:R-:W-:Y:S05]  /*44e0*/  @P0 BRA `(.L_x_283) ;  /* 0x0000000400bc0947 */ /* 0x000fea0003800000 */
[----:B------:R-:W1:Y:S01]  /*44f0*/  LDS R0, [R20] ;  /* 0x0000000014007984 */ /* 0x000e620000000800 */
[----:B------:R-:W1:Y:S01]  /*4500*/  LDCU UR5, c[0x0][0x3c4] ;  /* 0x00007880ff0577ac */ /* 0x000e620008000800 */
[----:B------:R-:W3:Y:S01]  /*4510*/  LDCU.64 UR8, c[0x0][0x3a0] ;  /* 0x00007400ff0877ac */ /* 0x000ee20008000a00 */
[----:B-1----:R-:W-:Y:S02]  /*4520*/  SHF.R.U32.HI R2, RZ, UR5, R0 ;  /* 0x00000005ff027c19 */ /* 0x002fe40008011600 */
[----:B------:R-:W-:Y:S02]  /*4530*/  LOP3.LUT R5, R0, 0x80000000, RZ, 0x3c, !PT ;  /* 0x8000000000057812 */ /* 0x000fe400078e3cff */
[----:B------:R-:W-:-:S05]  /*4540*/  LOP3.LUT R2, R2, UR4, RZ, 0x30, !PT ;  /* 0x0000000402027c12 */ /* 0x000fca000f8e30ff */
[----:B0-----:R-:W-:-:S06]  /*4550*/  IMAD R14, R2, 0x8, R9 ;  /* 0x00000008020e7824 */ /* 0x001fcc00078e0209 */
[----:B------:R-:W0:Y:S02]  /*4560*/  LDS.64 R14, [R14+0xa200] ;  /* 0x00a200000e0e7984 */ /* 0x000e240000000a00 */
[----:B0-----:R-:W-:-:S05]  /*4570*/  IADD3 R2, P1, PT, R14, R3, RZ ;  /* 0x000000030e027210 */ /* 0x001fca0007f3e0ff */
[----:B------:R-:W-:Y:S01]  /*4580*/  IMAD.X R15, RZ, RZ, R15, P1 ;  /* 0x000000ffff0f7224 */ /* 0x000fe200008e060f */
[----:B---3--:R-:W-:-:S04]  /*4590*/  LEA R18, P1, R2, UR8, 0x2 ;  /* 0x0000000802127c11 */ /* 0x008fc8000f8210ff */
[----:B------:R-:W-:-:S05]  /*45a0*/  LEA.HI.X R19, R2, UR9, R15, 0x2, P1 ;  /* 0x0000000902137c11 */ /* 0x000fca00088f140f */
[----:B------:R-:W-:Y:S01]  /*45b0*/  STG.E desc[UR6][R18.64], R5 ;  /* 0x0000000512007986 */ /* 0x000fe2000c101906 */
[----:B------:R-:W-:-:S03]  /*45c0*/  NOP ;  /* 0x0000000000007918 */ /* 0x000fc60000000000 */
[----:B------:R-:W0:Y:S02]  /*45d0*/  LDS R0, [R20+0x600] ;  /* 0x0006000014007984 */ /* 0x000e240000000800 */
[----:B0-----:R-:W-:Y:S02]  /*45e0*/  SHF.R.U32.HI R2, RZ, UR5, R0 ;  /* 0x00000005ff027c19 */ /* 0x001fe40008011600 */
[----:B------:R-:W-:Y:S02]  /*45f0*/  LOP3.LUT R5, R0, 0x80000000, RZ, 0x3c, !PT ;  /* 0x8000000000057812 */ /* 0x000fe400078e3cff */
[----:B------:R-:W-:-:S05]  /*4600*/  LOP3.LUT R2, R2, UR4, RZ, 0x30, !PT ;  /* 0x0000000402027c12 */ /* 0x000fca000f8e30ff */
[----:B------:R-:W-:-:S06]  /*4610*/  IMAD R14, R2, 0x8, R9 ;  /* 0x00000008020e7824 */ /* 0x000fcc00078e0209 */
[----:B------:R-:W0:Y:S02]  /*4620*/  LDS.64 R14, [R14+0xa200] ;  /* 0x00a200000e0e7984 */ /* 0x000e240000000a00 */
[----:B0-----:R-:W-:-:S05]  /*4630*/  IADD3 R2, P1, PT, R14, R3, RZ ;  /* 0x000000030e027210 */ /* 0x001fca0007f3e0ff */
[----:B------:R-:W-:Y:S01]  /*4640*/  IMAD.X R15, RZ, RZ, R15, P1 ;  /* 0x000000ffff0f7224 */ /* 0x000fe200008e060f */
[----:B--2---:R-:W-:-:S04]  /*4650*/  LEA R32, P1, R2, UR8, 0x2 ;  /* 0x0000000802207c11 */ /* 0x004fc8000f8210ff */
        /* <DEDUP_REMOVED lines=11> */
[----:B------:R-:W-:-:S04]  /*4710*/  LEA R18, P1, R2, UR8, 0x2 ;  /* 0x0000000802127c11 */ /* 0x000fc8000f8210ff */
        /* <DEDUP_REMOVED lines=55> */
[----:B------:R-:W-:-:S05]  /*4a90*/  IMAD R8, R2, 0x8, R9 ;  /* 0x0000000802087824 */ /* 0x000fca00078e0209 */
        /* <DEDUP_REMOVED lines=17> */
[----:B------:R0:W-:Y:S01]  /*4bb0*/  STG.E desc[UR6][R2.64+0x3000], R5 ;  /* 0x0030000502007986 */ /* 0x0001e2000c101906 */
[----:B------:R-:W-:Y:S01]  /*4bc0*/  NOP ;  /* 0x0000000000007918 */ /* 0x000fe20000000000 */
[----:B------:R-:W-:Y:S05]  /*4bd0*/  BRA `(.L_x_284) ;  /* 0x0000000800ac7947 */ /* 0x000fea0003800000 */
.L_x_283:
[----:B------:R-:W-:Y:S01]  /*4be0*/  IMAD R5, R11, -0xd80, R16 ;  /* 0xfffff2800b057824 */ /* 0x000fe200078e0210 */
        /* <DEDUP_REMOVED lines=16> */
[----:B------:R-:W3:Y:S01]  /*4cf0*/  LDCU.64 UR8, c[0x0][0x3a0] ;  /* 0x00007400ff0877ac */ /* 0x000ee20008000a00 */
[----:B-1----:R-:W-:Y:S02]  /*4d00*/  SHF.R.U32.HI R8, RZ, UR5, R0 ;  /* 0x00000005ff087c19 */ /* 0x002fe40008011600 */
[----:B------:R-:W-:Y:S02]  /*4d10*/  LOP3.LUT R17, R0, 0x80000000, RZ, 0x3c, !PT ;  /* 0x8000000000117812 */ /* 0x000fe400078e3cff */
[----:B------:R-:W-:-:S05]  /*4d20*/  LOP3.LUT R8, R8, UR4, RZ, 0x30, !PT ;  /* 0x0000000408087c12 */ /* 0x000fca000f8e30ff */
[----:B------:R-:W-:-:S05]  /*4d30*/  IMAD R8, R8, 0x8, R9 ;  /* 0x0000000808087824 */ /* 0x000fca00078e0209 */
[----:B0-----:R-:W0:Y:S02]  /*4d40*/  LDS.64 R14, [R8+0xa200] ;  /* 0x00a20000080e7984 */ /* 0x001e240000000a00 */
[----:B0-----:R-:W-:-:S05]  /*4d50*/  IADD3 R12, P5, PT, R14, R3, RZ ;  /* 0x000000030e0c7210 */ /* 0x001fca0007fbe0ff */
[----:B------:R-:W-:Y:S01]  /*4d60*/  IMAD.X R15, RZ, RZ, R15, P5 ;  /* 0x000000ffff0f7224 */ /* 0x000fe200028e060f */
[----:B---3--:R-:W-:-:S04]  /*4d70*/  LEA R14, P5, R12, UR8, 0x2 ;  /* 0x000000080c0e7c11 */ /* 0x008fc8000f8a10ff */
[----:B------:R-:W-:-:S05]  /*4d80*/  LEA.HI.X R15, R12, UR9, R15, 0x2, P5 ;  /* 0x000000090c0f7c11 */ /* 0x000fca000a8f140f */
[----:B------:R1:W-:Y:S04]  /*4d90*/  STG.E desc[UR6][R14.64], R17 ;  /* 0x000000110e007986 */ /* 0x0003e8000c101906 */
.L_x_286:
[----:B------:R-:W-:Y:S05]  /*4da0*/  BSYNC.RECONVERGENT B0 ;  /* 0x0000000000007941 */ /* 0x000fea0003800200 */
.L_x_285:
[----:B------:R-:W-:Y:S01]  /*4db0*/  NOP ;  /* 0x0000000000007918 */ /* 0x000fe20000000000 */
[----:B------:R-:W-:Y:S01]  /*4dc0*/  BSSY.RECONVERGENT B0, `(.L_x_287) ;  /* 0x0000011000007945 */ /* 0x000fe20003800200 */
[----:B------:R-:W-:Y:S01]  /*4dd0*/  ISETP.GE.AND P5, PT, R10, R5, PT ;  /* 0x000000050a00720c */ /* 0x000fe20003fa6270 */
[----:B------:R-:W-:Y:S02]  /*4de0*/  VIADD R10, R3, 0xa80 ;  /* 0x00000a80030a7836 */ /* 0x000fe40000000000 */
[----:B------:R-:W-:Y:S10]  /*4df0*/  @P6 BRA `(.L_x_288) ;  /* 0x0000000000346947 */ /* 0x000ff40003800000 */
[----:B------:R-:W3:Y:S01]  /*4e00*/  LDS R0, [R20+0x600] ;  /* 0x0006000014007984 */ /* 0x000ee20000000800 */
[----:B------:R-:W3:Y:S01]  /*4e10*/  LDCU UR5, c[0x0][0x3c4] ;  /* 0x00007880ff0577ac */ /* 0x000ee20008000800 */
[----:B------:R-:W4:Y:S01]  /*4e20*/  LDCU.64 UR8, c[0x0][0x3a0] ;  /* 0x00007400ff0877ac */ /* 0x000f220008000a00 */
[----:B---3--:R-:W-:Y:S02]  /*4e30*/  SHF.R.U32.HI R8, RZ, UR5, R0 ;  /* 0x00000005ff087c19 */ /* 0x008fe40008011600 */
[----:B-1----:R-:W-:Y:S02]  /*4e40*/  LOP3.LUT R17, R0, 0x80000000, RZ, 0x3c, !PT ;  /* 0x8000000000117812 */ /* 0x002fe400078e3cff */
[----:B------:R-:W-:-:S05]  /*4e50*/  LOP3.LUT R8, R8, UR4, RZ, 0x30, !PT ;  /* 0x0000000408087c12 */ /* 0x000fca000f8e30ff */
[----:B------:R-:W-:-:S05]  /*4e60*/  IMAD R8, R8, 0x8, R9 ;  /* 0x0000000808087824 */ /* 0x000fca00078e0209 */
[----:B0-----:R-:W0:Y:S02]  /*4e70*/  LDS.64 R14, [R8+0xa200] ;  /* 0x00a20000080e7984 */ /* 0x001e240000000a00 */
[----:B0-----:R-:W-:-:S05]  /*4e80*/  IADD3 R12, P6, PT, R14, R3, RZ ;  /* 0x000000030e0c7210 */ /* 0x001fca0007fde0ff */
[----:B------:R-:W-:Y:S01]  /*4e90*/  IMAD.X R15, RZ, RZ, R15, P6 ;  /* 0x000000ffff0f7224 */ /* 0x000fe200030e060f */
[----:B----4-:R-:W-:-:S04]  /*4ea0*/  LEA R14, P6, R12, UR8, 0x2 ;  /* 0x000000080c0e7c11 */ /* 0x010fc8000f8c10ff */
[----:B------:R-:W-:-:S05]  /*4eb0*/  LEA.HI.X R15, R12, UR9, R15, 0x2, P6 ;  /* 0x000000090c0f7c11 */ /* 0x000fca000b0f140f */
[----:B------:R3:W-:Y:S04]  /*4ec0*/  STG.E desc[UR6][R14.64+0x600], R17 ;  /* 0x000600110e007986 */ /* 0x0007e8000c101906 */
.L_x_288:
[----:B------:R-:W-:Y:S05]  /*4ed0*/  BSYNC.RECONVERGENT B0 ;  /* 0x0000000000007941 */ /* 0x000fea0003800200 */
.L_x_287:
[----:B------:R-:W-:Y:S01]  /*4ee0*/  NOP ;  /* 0x0000000000007918 */ /* 0x000fe20000000000 */
[----:B------:R-:W-:Y:S01]  /*4ef0*/  BSSY.RECONVERGENT B0, `(.L_x_289) ;  /* 0x0000011000007945 */ /* 0x000fe20003800200 */
[----:B------:R-:W-:Y:S02]  /*4f00*/  ISETP.GE.AND P6, PT, R10, R5, PT ;  /* 0x000000050a00720c */ /* 0x000fe40003fc6270 */
[----:B------:R-:W-:Y:S01]  /*4f10*/  LOP3.LUT R10, R3, 0xc00, RZ, 0xfc, !PT ;  /* 0x00000c00030a7812 */ /* 0x000fe200078efcff */
[----:B------:R-:W-:Y:S10]  /*4f20*/  @P1 BRA `(.L_x_290) ;  /* 0x0000000000341947 */ /* 0x000ff40003800000 */
[----:B------:R-:W4:Y:S01]  /*4f30*/  LDS R0, [R20+0xc00] ;  /* 0x000c000014007984 */ /* 0x000f220000000800 */
[----:B------:R-:W4:Y:S01]  /*4f40*/  LDCU UR5, c[0x0][0x3c4] ;  /* 0x00007880ff0577ac */ /* 0x000f220008000800 */
[----:B------:R-:W5:Y:S01]  /*4f50*/  LDCU.64 UR8, c[0x0][0x3a0] ;  /* 0x00007400ff0877ac */ /* 0x000f620008000a00 */
[----:B----4-:R-:W-:Y:S02]  /*4f60*/  SHF.R.U32.HI R8, RZ, UR5, R0 ;  /* 0x00000005ff087c19 */ /* 0x010fe40008011600 */
[----:B-1-3--:R-:W-:Y:S02]  /*4f70*/  LOP3.LUT R17, R0, 0x80000000, RZ, 0x3c, !PT ;  /* 0x8000000000117812 */ /* 0x00afe400078e3cff */
[----:B------:R-:W-:-:S05]  /*4f80*/  LOP3.LUT R8, R8, UR4, RZ, 0x30, !PT ;  /* 0x0000000408087c12 */ /* 0x000fca000f8e30ff */
[----:B------:R-:W-:-:S05]  /*4f90*/  IMAD R8, R8, 0x8, R9 ;  /* 0x0000000808087824 */ /* 0x000fca00078e0209 */
[----:B0-----:R-:W0:Y:S02]  /*4fa0*/  LDS.64 R14, [R8+0xa200] ;  /* 0x00a20000080e7984 */ /* 0x001e240000000a00 */
[----:B0-----:R-:W-:-:S05]  /*4fb0*/  IADD3 R12, P1, PT, R14, R3, RZ ;  /* 0x000000030e0c7210 */ /* 0x001fca0007f3e0ff */
[----:B------:R-:W-:Y:S01]  /*4fc0*/  IMAD.X R15, RZ, RZ, R15, P1 ;  /* 0x000000ffff0f7224 */ /* 0x000fe200008e060f */
[----:B-----5:R-:W-:-:S04]  /*4fd0*/  LEA R14, P1, R12, UR8, 0x2 ;  /* 0x000000080c0e7c11 */ /* 0x020fc8000f8210ff */
[----:B------:R-:W-:-:S05]  /*4fe0*/  LEA.HI.X R15, R12, UR9, R15, 0x2, P1 ;  /* 0x000000090c0f7c11 */ /* 0x000fca00088f140f */
[----:B------:R4:W-:Y:S04]  /*4ff0*/  STG.E desc[UR6][R14.64+0xc00], R17 ;  /* 0x000c00110e007986 */ /* 0x0009e8000c101906 */
.L_x_290:
[----:B------:R-:W-:Y:S05]  /*5000*/  BSYNC.RECONVERGENT B0 ;  /* 0x0000000000007941 */ /* 0x000fea0003800200 */
.L_x_289:
[----:B------:R-:W-:Y:S01]  /*5010*/  NOP ;  /* 0x0000000000007918 */ /* 0x000fe20000000000 */
[----:B------:R-:W-:Y:S01]  /*5020*/  BSSY.RECONVERGENT B0, `(.L_x_291) ;  /* 0x0000010000007945 */ /* 0x000fe20003800200 */
[----:B------:R-:W-:-:S03]  /*5030*/  ISETP.GE.AND P1, PT, R10, R5, PT ;  /* 0x000000050a00720c */ /* 0x000fc60003f26270 */
[----:B------:R-:W-:Y:S10]  /*5040*/  @P2 BRA `(.L_x_292) ;  /* 0x0000000000342947 */ /* 0x000ff40003800000 */
[----:B------:R-:W5:Y:S01]  /*5050*/  LDS R0, [R20+0x1200] ;  /* 0x0012000014007984 */ /* 0x000f620000000800 */
[----:B------:R-:W5:Y:S01]  /*5060*/  LDCU UR5, c[0x0][0x3c4] ;  /* 0x00007880ff0577ac */ /* 0x000f620008000800 */
[----:B------:R-:W2:Y:S01]  /*5070*/  LDCU.64 UR8, c[0x0][0x3a0] ;  /* 0x00007400ff0877ac */ /* 0x000ea20008000a00 */
[----:B-----5:R-:W-:-:S04]  /*5080*/  SHF.R.U32.HI R5, RZ, UR5, R0 ;  /* 0x00000005ff057c19 */ /* 0x020fc80008011600 */
[----:B------:R-:W-:-:S05]  /*5090*/  LOP3.LUT R8, R5, UR4, RZ, 0x30, !PT ;  /* 0x0000000405087c12 */ /* 0x000fca000f8e30ff */
[----:B------:R-:W-:-:S05]  /*50a0*/  IMAD R8, R8, 0x8, R9 ;  /* 0x0000000808087824 */ /* 0x000fca00078e0209 */
[----:B01-34-:R-:W0:Y:S02]  /*50b0*/  LDS.64 R14, [R8+0xa200] ;  /* 0x00a20000080e7984 */ /* 0x01be240000000a00 */
[----:B0-----:R-:W-:-:S05]  /*50c0*/  IADD3 R5, P2, PT, R14, R3, RZ ;  /* 0x000000030e057210 */ /* 0x001fca0007f5e0ff */
[----:B------:R-:W-:Y:S01]  /*50d0*/  IMAD.X R10, RZ, RZ, R15, P2 ;  /* 0x000000ffff0a7224 */ /* 0x000fe200010e060f */
[----:B--2---:R-:W-:-:S04]  /*50e0*/  LEA R14, P2, R5, UR8, 0x2 ;  /* 0x00000008050e7c11 */ /* 0x004fc8000f8410ff */
[----:B------:R-:W-:Y:S02]  /*50f0*/  LEA.HI.X R15, R5, UR9, R10, 0x2, P2 ;  /* 0x00000009050f7c11 */ /* 0x000fe400090f140a */
[----:B------:R-:W-:-:S05]  /*5100*/  LOP3.LUT R5, R0, 0x80000000, RZ, 0x3c, !PT ;  /* 0x8000000000057812 */ /* 0x000fca00078e3cff */
[----:B------:R0:W-:Y:S02]  /*5110*/  STG.E desc[UR6][R14.64+0x1200], R5 ;  /* 0x001200050e007986 */ /* 0x0001e4000c101906 */
.L_x_292:
[----:B------:R-:W-:Y:S05]  /*5120*/  BSYNC.RECONVERGENT B0 ;  /* 0x0000000000007941 */ /* 0x000fea0003800200 */
.L_x_291:
[----:B------:R-:W-:Y:S01]  /*5130*/  NOP ;  /* 0x0000000000007918 */ /* 0x000fe20000000000 */
[----:B------:R-:W-:Y:S04]  /*5140*/  BSSY.RECONVERGENT B0, `(.L_x_293) ;  /* 0x000000f000007945 */ /* 0x000fe80003800200 */
[----:B------:R-:W-:Y:S05]  /*5150*/  @P3 BRA `(.L_x_294) ;  /* 0x0000000000343947 */ /* 0x000fea0003800000 */
[----:B------:R-:W0:Y:S01]  /*5160*/  LDS R0, [R20+0x1800] ;  /* 0x0018000014007984 */ /* 0x000e220000000800 */
[----:B------:R-:W0:Y:S01]  /*5170*/  LDCU UR5, c[0x0][0x3c4] ;  /* 0x00007880ff0577ac */ /* 0x000e220008000800 */
[----:B------:R-:W5:Y:S01]  /*5180*/  LDCU.64 UR8, c[0x0][0x3a0] ;  /* 0x00007400ff0877ac */ /* 0x000f620008000a00 */
[----:B0-----:R-:W-:-:S04]  /*5190*/  SHF.R.U32.HI R5, RZ, UR5, R0 ;  /* 0x00000005ff057c19 */ /* 0x001fc80008011600 */
[----:B------:R-:W-:-:S05]  /*51a0*/  LOP3.LUT R8, R5, UR4, RZ, 0x30, !PT ;  /* 0x0000000405087c12 */ /* 0x000fca000f8e30ff */
[----:B------:R-:W-:-:S05]  /*51b0*/  IMAD R8, R8, 0x8, R9 ;  /* 0x0000000808087824 */ /* 0x000fca00078e0209 */
[----:B-1-34-:R-:W0:Y:S02]  /*51c0*/  LDS.64 R14, [R8+0xa200] ;  /* 0x00a20000080e7984 */ /* 0x01ae240000000a00 */
[----:B0-----:R-:W-:-:S05]  /*51d0*/  IADD3 R5, P2, PT, R14, R3, RZ ;  /* 0x000000030e057210 */ /* 0x001fca0007f5e0ff */
[----:B------:R-:W-:Y:S01]  /*51e0*/  IMAD.X R10, RZ, RZ, R15, P2 ;  /* 0x000000ffff0a7224 */ /* 0x000fe200010e060f */
[----:B-----5:R-:W-:-:S04]  /*51f0*/  LEA R14, P2, R5, UR8, 0x2 ;  /* 0x00000008050e7c11 */ /* 0x020fc8000f8410ff */
[----:B------:R-:W-:Y:S02]  /*5200*/  LEA.HI.X R15, R5, UR9, R10, 0x2, P2 ;  /* 0x00000009050f7c11 */ /* 0x000fe400090f140a */
[----:B------:R-:W-:-:S05]  /*5210*/  LOP3.LUT R5, R0, 0x80000000, RZ, 0x3c, !PT ;  /* 0x8000000000057812 */ /* 0x000fca00078e3cff */
[----:B------:R0:W-:Y:S02]  /*5220*/  STG.E desc[UR6][R14.64+0x1800], R5 ;  /* 0x001800050e007986 */ /* 0x0001e4000c101906 */
.L_x_294:
[----:B------:R-:W-:Y:S05]  /*5230*/  BSYNC.RECONVERGENT B0 ;  /* 0x0000000000007941 */ /* 0x000fea0003800200 */
.L_x_293:
        /* <DEDUP_REMOVED lines=16> */
.L_x_296:
[----:B------:R-:W-:Y:S05]  /*5340*/  BSYNC.RECONVERGENT B0 ;  /* 0x0000000000007941 */ /* 0x000fea0003800200 */
.L_x_295:
        /* <DEDUP_REMOVED lines=16> */
.L_x_298:
[----:B------:R-:W-:Y:S05]  /*5450*/  BSYNC.RECONVERGENT B0 ;  /* 0x0000000000007941 */ /* 0x000fea0003800200 */
.L_x_297:
        /* <DEDUP_REMOVED lines=16> */
.L_x_300:
[----:B------:R-:W-:Y:S05]  /*5560*/  BSYNC.RECONVERGENT B0 ;  /* 0x0000000000007941 */ /* 0x000fea0003800200 */
.L_x_299:
[----:B------:R-:W-:Y:S01]  /*5570*/  NOP ;  /* 0x0000000000007918 */ /* 0x000fe20000000000 */
[----:B------:R-:W-:Y:S04]  /*5580*/  BSSY.RECONVERGENT B0, `(.L_x_301) ;  /* 0x000000f000007945 */ /* 0x000fe80003800200 */
[----:B------:R-:W-:Y:S05]  /*5590*/  @P1 BRA `(.L_x_302) ;  /* 0x0000000000341947 */ /* 0x000fea0003800000 */
[----:B------:R-:W5:Y:S01]  /*55a0*/  LDS R0, [R20+0x3000] ;  /* 0x0030000014007984 */ /* 0x000f620000000800 */
[----:B------:R-:W5:Y:S01]  /*55b0*/  LDCU UR5, c[0x0][0x3c4] ;  /* 0x00007880ff0577ac */ /* 0x000f620008000800 */
[----:B------:R-:W1:Y:S01]  /*55c0*/  LDCU.64 UR8, c[0x0][0x3a0] ;  /* 0x00007400ff0877ac */ /* 0x000e620008000a00 */
[----:B-----5:R-:W-:Y:S02]  /*55d0*/  SHF.R.U32.HI R2, RZ, UR5, R0 ;  /* 0x00000005ff027c19 */ /* 0x020fe40008011600 */
[----:B0-----:R-:W-:Y:S02]  /*55e0*/  LOP3.LUT R5, R0, 0x80000000, RZ, 0x3c, !PT ;  /* 0x8000000000057812 */ /* 0x001fe400078e3cff */
[----:B------:R-:W-:-:S05]  /*55f0*/  LOP3.LUT R2, R2, UR4, RZ, 0x30, !PT ;  /* 0x0000000402027c12 */ /* 0x000fca000f8e30ff */
[----:B------:R-:W-:-:S06]  /*5600*/  IMAD R9, R2, 0x8, R9 ;  /* 0x0000000802097824 */ /* 0x000fcc00078e0209 */
[----:B------:R-:W0:Y:S02]  /*5610*/  LDS.64 R8, [R9+0xa200] ;  /* 0x00a2000009087984 */ /* 0x000e240000000a00 */
[----:B0-----:R-:W-:-:S05]  /*5620*/  IADD3 R3, P1, PT, R8, R3, RZ ;  /* 0x0000000308037210 */ /* 0x001fca0007f3e0ff */
[----:B------:R-:W-:Y:S01]  /*5630*/  IMAD.X R8, RZ, RZ, R9, P1 ;  /* 0x000000ffff087224 */ /* 0x000fe200008e0609 */
[----:B-1----:R-:W-:-:S04]  /*5640*/  LEA R2, P1, R3, UR8, 0x2 ;  /* 0x0000000803027c11 */ /* 0x002fc8000f8210ff */
[----:B------:R-:W-:-:S05]  /*5650*/  LEA.HI.X R3, R3, UR9, R8, 0x2, P1 ;  /* 0x0000000903037c11 */ /* 0x000fca00088f1408 */
[----:B------:R0:W-:Y:S04]  /*5660*/  STG.E desc[UR6][R2.64+0x3000], R5 ;  /* 0x0030000502007986 */ /* 0x0001e8000c101906 */
.L_x_302:
[----:B------:R-:W-:Y:S05]  /*5670*/  BSYNC.RECONVERGENT B0 ;  /* 0x0000000000007941 */ /* 0x000fea0003800200 */
.L_x_301:
[----:B------:R-:W-:Y:S01]  /*5680*/  NOP ;  /* 0x0000000000007918 */ /* 0x000fe20000000000 */
.L_x_284:
[----:B------:R-:W5:Y:S01]  /*5690*/  LDS R0, [R20] ;  /* 0x0000000014007984 */ /* 0x000f620000000800 */
[----:B------:R-:W5:Y:S03]  /*56a0*/  LDCU UR5, c[0x0][0x3c4] ;  /* 0x00007880ff0577ac */ /* 0x000f660008000800 */
[----:B0-----:R-:W0:Y:S04]  /*56b0*/  LDS R2, [R20+0x600] ;  /* 0x0006000014027984 */ /* 0x001e280000000800 */
[----:B------:R-:W2:Y:S04]  /*56c0*/  LDS R3, [R20+0xc00] ;  /* 0x000c000014037984 */ /* 0x000ea80000000800 */
[----:B------:R-:W2:Y:S04]  /*56d0*/  LDS R5, [R20+0x1200] ;  /* 0x0012000014057984 */ /* 0x000ea80000000800 */
[----:B------:R-:W2:Y:S04]  /*56e0*/  LDS R8, [R20+0x1800] ;  /* 0x0018000014087984 */ /* 0x000ea80000000800 */
[----:B------:R-:W2:Y:S04]  /*56f0*/  LDS R9, [R20+0x1e00] ;  /* 0x001e000014097984 */ /* 0x000ea80000000800 */
[----:B------:R-:W2:Y:S04]  /*5700*/  LDS R10, [R20+0x2400] ;  /* 0x00240000140a7984 */ /* 0x000ea80000000800 */
[----:B-1-34-:R-:W1:Y:S04]  /*5710*/  LDS R14, [R20+0x3000] ;  /* 0x00300000140e7984 */ /* 0x01ae680000000800 */
[----:B------:R-:W3:Y:S01]  /*5720*/  LDS R12, [R20+0x2a00] ;  /* 0x002a0000140c7984 */ /* 0x000ee20000000800 */
[----:B-----5:R-:W-:-:S02]  /*5730*/  SHF.R.U32.HI R0, RZ, UR5, R0 ;  /* 0x00000005ff007c19 */ /* 0x020fc40008011600 */
[----:B0-----:R-:W-:Y:S02]  /*5740*/  SHF.R.U32.HI R2, RZ, UR5, R2 ;  /* 0x00000005ff027c19 */ /* 0x001fe40008011602 */
[----:B--2---:R-:W-:Y:S02]  /*5750*/  SHF.R.U32.HI R3, RZ, UR5, R3 ;  /* 0x00000005ff037c19 */ /* 0x004fe40008011603 */
[----:B------:R-:W-:Y:S02]  /*5760*/  SHF.R.U32.HI R5, RZ, UR5, R5 ;  /* 0x00000005ff057c19 */ /* 0x000fe40008011605 */
[----:B------:R-:W-:Y:S02]  /*5770*/  SHF.R.U32.HI R8, RZ, UR5, R8 ;  /* 0x00000005ff087c19 */ /* 0x000fe40008011608 */
[----:B------:R-:W-:Y:S02]  /*5780*/  SHF.R.U32.HI R15, RZ, UR5, R9 ;  /* 0x00000005ff0f7c19 */ /* 0x000fe40008011609 */
[----:B------:R-:W-:-:S02]  /*5790*/  LOP3.LUT R9, R5, UR4, RZ, 0x30, !PT ;  /* 0x0000000405097c12 */ /* 0x000fc4000f8e30ff */
[----:B------:R-:W-:Y:S02]  /*57a0*/  SHF.R.U32.HI R17, RZ, UR5, R10 ;  /* 0x00000005ff117c19 */ /* 0x000fe4000801160a */
[----:B------:R-:W-:Y:S02]  /*57b0*/  LOP3.LUT R10, R3, UR4, RZ, 0x30, !PT ;  /* 0x00000004030a7c12 */ /* 0x000fe4000f8e30ff */
[----:B-1----:R-:W-:Y:S02]  /*57c0*/  SHF.R.U32.HI R19, RZ, UR5, R14 ;  /* 0x00000005ff137c19 */ /* 0x002fe4000801160e */
[----:B------:R-:W-:Y:S02]  /*57d0*/  LOP3.LUT R14, R0, UR4, RZ, 0x30, !PT ;  /* 0x00000004000e7c12 */ /* 0x000fe4000f8e30ff */
[----:B---3--:R-:W-:Y:S02]  /*57e0*/  SHF.R.U32.HI R18, RZ, UR5, R12 ;  /* 0x00000005ff127c19 */ /* 0x008fe4000801160c */
[----:B------:R-:W-:-:S02]  /*57f0*/  LOP3.LUT R12, R2, UR4, RZ, 0x30, !PT ;  /* 0x00000004020c7c12 */ /* 0x000fc4000f8e30ff */
[----:B------:R-:W-:Y:S02]  /*5800*/  LOP3.LUT R8, R8, UR4, RZ, 0x30, !PT ;  /* 0x0000000408087c12 */ /* 0x000fe4000f8e30ff */
[----:B------:R-:W-:Y:S02]  /*5810*/  LOP3.LUT R5, R15, UR4, RZ, 0x30, !PT ;  /* 0x000000040f057c12 */ /* 0x000fe4000f8e30ff */
[----:B------:R-:W-:Y:S02]  /*5820*/  LOP3.LUT R3, R17, UR4, RZ, 0x30, !PT ;  /* 0x0000000411037c12 */ /* 0x000fe4000f8e30ff */
[----:B------:R-:W-:Y:S02]  /*5830*/  LOP3.LUT R2, R19, UR4, RZ, 0x30, !PT ;  /* 0x0000000413027c12 */ /* 0x000fe4000f8e30ff */
[----:B------:R-:W-:Y:S01]  /*5840*/  LOP3.LUT R0, R18, UR4, RZ, 0x30, !PT ;  /* 0x0000000412007c12 */ /* 0x000fe2000f8e30ff */
[----:B------:R-:W-:Y:S06]  /*5850*/  @P0 BRA `(.L_x_303) ;  /* 0x0000000000700947 */ /* 0x000fec0003800000 */
        /* <DEDUP_REMOVED lines=28> */
.L_x_303:
[--C-:B------:R-:W-:Y:S02]  /*5a20*/  IMAD R29, R11, -0xd80, R16.reuse ;  /* 0xfffff2800b1d7824 */ /* 0x100fe400078e0210 */
[----:B------:R-:W-:Y:S02]  /*5a30*/  VIADD R17, R13, 0x100 ;  /* 0x000001000d117836 */ /* 0x000fe40000000000 */
[----:B------:R-:W-:Y:S02]  /*5a40*/  IMAD R16, R11, -0xd80, R16 ;  /* 0xfffff2800b107824 */ /* 0x000fe400078e0210 */
[----:B------:R-:W-:Y:S01]  /*5a50*/  VIADD R15, R13, 0x20 ;  /* 0x000000200d0f7836 */ /* 0x000fe20000000000 */
[-C--:B------:R-:W-:Y:S01]  /*5a60*/  ISETP.GE.AND P5, PT, R17, R29.reuse, PT ;  /* 0x0000001d1100720c */ /* 0x080fe20003fa6270 */
[C---:B------:R-:W-:Y:S01]  /*5a70*/  VIADD R17, R13.reuse, 0x40 ;  /* 0x000000400d117836 */ /* 0x040fe20000000000 */
[CC--:B------:R-:W-:Y:S01]  /*5a80*/  ISETP.GE.AND P6, PT, R13.reuse, R16.reuse, PT ;  /* 0x000000100d00720c */ /* 0x0c0fe20003fc6270 */
[----:B------:R-:W-:Y:S01]  /*5a90*/  VIADD R18, R13, 0x60 ;  /* 0x000000600d127836 */ /* 0x000fe20000000000 */
[-C--:B------:R-:W-:Y:S01]  /*5aa0*/  ISETP.GE.AND P2, PT, R15, R16.reuse, PT ;  /* 0x000000100f00720c */ /* 0x080fe20003f46270 */
[----:B------:R-:W-:Y:S01]  /*5ab0*/  IMAD.MOV.U32 R15, RZ, RZ, RZ ;  /* 0x000000ffff0f7224 */ /* 0x000fe200078e00ff */
[----:B------:R-:W-:Y:S01]  /*5ac0*/  ISETP.GE.AND P1, PT, R17, R16, PT ;  /* 0x000000101100720c */ /* 0x000fe20003f26270 */
[----:B------:R-:W-:Y:S01]  /*5ad0*/  VIADD R16, R13, 0x80 ;  /* 0x000000800d107836 */ /* 0x000fe20000000000 */
[----:B------:R-:W-:-:S02]  /*5ae0*/  ISETP.GE.AND P3, PT, R18, R29, PT ;  /* 0x0000001d1200720c */ /* 0x000fc40003f66270 */
[----:B------:R-:W-:Y:S01]  /*5af0*/  CS2R R18, SRZ ;  /* 0x0000000000127805 */ /* 0x000fe2000001ff00 */
[----:B------:R-:W-:Y:S01]  /*5b00*/  IMAD.MOV.U32 R17, RZ, RZ, RZ ;  /* 0x000000ffff117224 */ /* 0x000fe200078e00ff */
[----:B------:R-:W-:Y:S01]  /*5b10*/  ISETP.GE.AND P4, PT, R16, R29, PT ;  /* 0x0000001d1000720c */ /* 0x000fe20003f86270 */
[----:B------:R-:W-:Y:S01]  /*5b20*/  VIADD R16, R13, 0xa0 ;  /* 0x000000a00d107836 */ /* 0x000fe20000000000 */
[----:B------:R1:W5:Y:S01]  /*5b30*/  @!P5 LDG.E R15, desc[UR6][R6.64+0xc08] ;  /* 0x000c0806060fd981 */ /* 0x000362000c1e1900 */
[----:B------:R-:W-:Y:S01]  /*5b40*/  IMAD.MOV.U32 R25, RZ, RZ, RZ ;  /* 0x000000ffff197224 */ /* 0x000fe200078e00ff */
[----:B------:R-:W-:Y:S02]  /*5b50*/  CS2R R20, SRZ ;  /* 0x0000000000147805 */ /* 0x000fe4000001ff00 */
[----:B------:R1:W5:Y:S01]  /*5b60*/  @!P5 LDG.E R18, desc[UR6][R6.64+0xc00] ;  /* 0x000c00060612d981 */ /* 0x000362000c1e1900 */
[----:B------:R-:W-:-:S03]  /*5b70*/  IMAD.MOV.U32 R23, RZ, RZ, RZ ;  /* 0x000000ffff177224 */ /* 0x000fc600078e00ff */
[----:B------:R1:W5:Y:S01]  /*5b80*/  @!P5 LDG.E R17, desc[UR6][R6.64+0xc04] ;  /* 0x000c04060611d981 */ /* 0x000362000c1e1900 */
[----:B------:R-:W-:Y:S01]  /*5b90*/  ISETP.GE.AND P5, PT, R16, R29, PT ;  /* 0x0000001d1000720c */ /* 0x000fe20003fa6270 */
[----:B------:R-:W-:Y:S02]  /*5ba0*/  IMAD.MOV.U32 R16, RZ, RZ, RZ ;  /* 0x000000ffff107224 */ /* 0x000fe400078e00ff */
[C---:B------:R-:W-:Y:S01]  /*5bb0*/  VIADD R27, R13.reuse, 0xc0 ;  /* 0x000000c00d1b7836 */ /* 0x040fe20000000000 */
[----:B------:R1:W5:Y:S01]  /*5bc0*/  @!P6 LDG.E R19, desc[UR6][R6.64] ;  /* 0x000000060613e981 */ /* 0x000362000c1e1900 */
[----:B------:R-:W-:-:S03]  /*5bd0*/  VIADD R13, R13, 0xe0 ;  /* 0x000000e00d0d7836 */ /* 0x000fc60000000000 */
[----:B------:R1:W5:Y:S04]  /*5be0*/  @!P6 LDG.E R16, desc[UR6][R6.64+0x4] ;  /* 0x000004060610e981 */ /* 0x000368000c1e1900 */
[----:B------:R1:W5:Y:S01]  /*5bf0*/  @!P6 LDG.E R25, desc[UR6][R6.64+0x8] ;  /* 0x000008060619e981 */ /* 0x000362000c1e1900 */
[----:B------:R-:W-:-:S03]  /*5c00*/  ISETP.GE.AND P6, PT, R27, R29, PT ;  /* 0x0000001d1b00720c */ /* 0x000fc60003fc6270 */
[----:B------:R1:W5:Y:S04]  /*5c10*/  @!P2 LDG.E R23, desc[UR6][R6.64+0x180] ;  /* 0x000180060617a981 */ /* 0x000368000c1e1900 */
[----:B------:R1:W5:Y:S04]  /*5c20*/  @!P2 LDG.E R21, desc[UR6][R6.64+0x184] ;  /* 0x000184060615a981 */ /* 0x000368000c1e1900 */
[----:B------:R1:W5:Y:S01]  /*5c30*/  @!P2 LDG.E R20, desc[UR6][R6.64+0x188] ;  /* 0x000188060614a981 */ /* 0x000362000c1e1900 */
[----:B------:R-:W-:Y:S01]  /*5c40*/  ISETP.GE.AND P2, PT, R13, R29, PT ;  /* 0x0000001d0d00720c */ /* 0x000fe20003f46270 */
[----:B------:R-:W-:Y:S01]  /*5c50*/  IMAD.MOV.U32 R48, RZ, RZ, RZ ;  /* 0x000000ffff307224 */ /* 0x000fe200078e00ff */
[----:B------:R-:W-:-:S02]  /*5c60*/  CS2R R46, SRZ ;  /* 0x00000000002e7805 */ /* 0x000fc4000001ff00 */
[----:B------:R-:W-:Y:S02]  /*5c70*/  CS2R R44, SRZ ;  /* 0x00000000002c7805 */ /* 0x000fe4000001ff00 */
[----:B------:R-:W-:Y:S02]  /*5c80*/  CS2R R42, SRZ ;  /* 0x00000000002a7805 */ /* 0x000fe4000001ff00 */
[----:B------:R-:W-:Y:S01]  /*5c90*/  CS2R R40, SRZ ;  /* 0x0000000000287805 */ /* 0x000fe2000001ff00 */
[----:B------:R-:W-:Y:S01]  /*5ca0*/  IMAD.MOV.U32 R39, RZ, RZ, RZ ;  /* 0x000000ffff277224 */ /* 0x000fe200078e00ff */
[----:B------:R-:W-:Y:S01]  /*5cb0*/  CS2R R32, SRZ ;  /* 0x0000000000207805 */ /* 0x000fe2000001ff00 */
        /* <DEDUP_REMOVED lines=24> */
.L_x_304:
[----:B------:R-:W2:Y:S01]  /*5e40*/  S2UR UR5, SR_CgaCtaId ;  /* 0x00000000000579c3 */ /* 0x000ea20000008800 */
[----:B------:R-:W-:-:S07]  /*5e50*/  UMOV UR4, 0x400 ;  /* 0x0000040000047882 */ /* 0x000fce0000000000 */
[----:B------:R-:W-:Y:S06]  /*5e60*/  BAR.SYNC.DEFER_BLOCKING 0x0 ;  /* 0x0000000000007b1d */ /* 0x000fec0000010000 */
[----:B01----:R-:W0:Y:S01]  /*5e70*/  S2R R6, SR_TID.X ;  /* 0x0000000000067919 */ /* 0x003e220000002100 */
[----:B--2---:R-:W-:-:S06]  /*5e80*/  ULEA UR4, UR5, UR4, 0x18 ;  /* 0x0000000405047291 */ /* 0x004fcc000f8ec0ff */
[----:B------:R-:W-:Y:S02]  /*5e90*/  LEA R7, R4, UR4, 0x2 ;  /* 0x0000000404077c11 */ /* 0x000fe4000f8e10ff */
[----:B------:R-:W-:Y:S02]  /*5ea0*/  LEA R49, R24, UR4, 0x2 ;  /* 0x0000000418317c11 */ /* 0x000fe4000f8e10ff */
[----:B------:R-:W-:Y:S01]  /*5eb0*/  LEA R51, R36, UR4, 0x2 ;  /* 0x0000000424337c11 */ /* 0x000fe2000f8e10ff */
[----:B------:R-:W-:Y:S01]  /*5ec0*/  IMAD R4, R4, 0x8, R7 ;  /* 0x0000000804047824 */ /* 0x000fe200078e0207 */
[----:B------:R-:W-:Y:S02]  /*5ed0*/  LEA R7, R22, UR4, 0x2 ;  /* 0x0000000416077c11 */ /* 0x000fe4000f8e10ff */
[----:B------:R-:W-:Y:S02]  /*5ee0*/  LEA R53, R28, UR4, 0x2 ;  /* 0x000000041c357c11 */ /* 0x000fe4000f8e10ff */
[----:B-----5:R-:W-:Y:S01]  /*5ef0*/  STS [R4+-0xc], R19 ;  /* 0xfffff41304007388 */ /* 0x020fe20000000800 */
[----:B------:R-:W-:-:S02]  /*5f00*/  IMAD R22, R22, 0x8, R7 ;  /* 0x0000000816167824 */ /* 0x000fc400078e0207 */
[----:B------:R-:W-:Y:S01]  /*5f10*/  IMAD R7, R24, 0x8, R49 ;  /* 0x0000000818077824 */ /* 0x000fe200078e0231 */
[----:B------:R-:W-:Y:S01]  /*5f20*/  LEA R49, R34, UR4, 0x2 ;  /* 0x0000000422317c11 */ /* 0x000fe2000f8e10ff */
[----:B------:R-:W-:Y:S01]  /*5f30*/  STS [R4+-0x8], R16 ;  /* 0xfffff81004007388 */ /* 0x000fe20000000800 */
[----:B------:R-:W-:Y:S01]  /*5f40*/  IMAD R28, R28, 0x8, R53 ;  /* 0x000000081c1c7824 */ /* 0x000fe200078e0235 */
[----:B------:R-:W-:Y:S02]  /*5f50*/  LEA R53, R38, UR4, 0x2 ;  /* 0x0000000426357c11 */ /* 0x000fe4000f8e10ff */
[----:B------:R-:W-:Y:S01]  /*5f60*/  IMAD R34, R34, 0x8, R49 ;  /* 0x0000000822227824 */ /* 0x000fe200078e0231 */
[----:B------:R1:W-:Y:S01]  /*5f70*/  STS [R4+-0x4], R25 ;  /* 0xfffffc1904007388 */ /* 0x0003e20000000800 */
[----:B------:R-:W-:Y:S01]  /*5f80*/  IMAD R49, R36, 0x8, R51 ;  /* 0x0000000824317824 */ /* 0x000fe200078e0233 */
[----:B------:R-:W-:Y:S01]  /*5f90*/  LEA R51, R26, UR4, 0x2 ;  /* 0x000000041a337c11 */ /* 0x000fe2000f8e10ff */
[----:B------:R-:W-:Y:S01]  /*5fa0*/  IMAD R38, R38, 0x8, R53 ;  /* 0x0000000826267824 */ /* 0x000fe200078e0235 */
[----:B------:R-:W-:Y:S03]  /*5fb0*/  STS [R22+-0xc], R23 ;  /* 0xfffff41716007388 */ /* 0x000fe60000000800 */
[----:B------:R-:W-:Y:S01]  /*5fc0*/  IMAD R26, R26, 0x8, R51 ;  /* 0x000000081a1a7824 */ /* 0x000fe200078e0233 */
[C---:B------:R-:W-:Y:S01]  /*5fd0*/  LEA R51, R30.reuse, UR4, 0x2 ;  /* 0x000000041e337c11 */ /* 0x040fe2000f8e10ff */
[----:B------:R-:W-:Y:S01]  /*5fe0*/  STS [R22+-0x8], R21 ;  /* 0xfffff81516007388 */ /* 0x000fe20000000800 */
[----:B-1----:R-:W1:Y:S03]  /*5ff0*/  S2R R4, SR_TID.X ;  /* 0x0000000000047919 */ /* 0x002e660000002100 */
[----:B------:R-:W-:Y:S01]  /*6000*/  IMAD R30, R30, 0x8, R51 ;  /* 0x000000081e1e7824 */ /* 0x000fe200078e0233 */
[----:B------:R-:W-:Y:S04]  /*6010*/  STS [R22+-0x4], R20 ;  /* 0xfffffc1416007388 */ /* 0x000fe80000000800 */
[----:B------:R-:W-:Y:S04]  /*6020*/  STS [R7+-0xc], R48 ;  /* 0xfffff43007007388 */ /* 0x000fe80000000800 */
[----:B------:R-:W-:Y:S04]  /*6030*/  STS [R7+-0x8], R47 ;  /* 0xfffff82f07007388 */ /* 0x000fe80000000800 */
[----:B------:R0:W-:Y:S04]  /*6040*/  STS [R7+-0x4], R46 ;  /* 0xfffffc2e07007388 */ /* 0x0001e80000000800 */
[----:B------:R2:W-:Y:S04]  /*6050*/  STS [R34+-0xc], R45 ;  /* 0xfffff42d22007388 */ /* 0x0005e80000000800 */
[----:B------:R2:W-:Y:S01]  /*6060*/  STS [R34+-0x8], R44 ;  /* 0xfffff82c22007388 */ /* 0x0005e20000000800 */
[----:B0-----:R-:W-:-:S03]  /*6070*/  LEA R7, R6, UR4, 0x2 ;  /* 0x0000000406077c11 */ /* 0x001fc6000f8e10ff */
        /* <DEDUP_REMOVED lines=17> */
[----:B-1----:R-:W-:Y:S05]  /*6190*/  @P0 BRA `(.L_x_305) ;  /* 0x0000000800180947 */ /* 0x002fea0003800000 */
[----:B--2---:R-:W-:Y:S01]  /*61a0*/  LEA R13, R14, UR4, 0x3 ;  /* 0x000000040e0d7c11 */ /* 0x004fe2000f8e18ff */
[----:B------:R-:W-:Y:S01]  /*61b0*/  IMAD R11, R4, 0x8, R7 ;  /* 0x00000008040b7824 */ /* 0x000fe200078e0207 */
[----:B------:R-:W-:Y:S01]  /*61c0*/  LEA R10, R10, UR4, 0x3 ;  /* 0x000000040a0a7c11 */ /* 0x000fe2000f8e18ff */
[----:B------:R-:W0:Y:S01]  /*61d0*/  LDC.64 R6, c[0x0][0x3b0] ;  /* 0x0000ec00ff067b82 */ /* 0x000e220000000a00 */
[----:B------:R-:W-:Y:S01]  /*61e0*/  LEA R9, R9, UR4, 0x3 ;  /* 0x0000000409097c11 */ /* 0x000fe2000f8e18ff */
[----:B------:R-:W1:Y:S01]  /*61f0*/  LDS.64 R14, [R13+0xa200] ;  /* 0x00a200000d0e7984 */ /* 0x000e620000000a00 */
[----:B------:R-:W-:-:S03]  /*6200*/  LEA R0, R0, UR4, 0x3 ;  /* 0x0000000400007c11 */ /* 0x000fc6000f8e18ff */
[----:B------:R-:W2:Y:S04]  /*6210*/  LDS R17, [R11] ;  /* 0x000000000b117984 */ /* 0x000ea80000000800 */
[----:B------:R-:W3:Y:S04]  /*6220*/  LDS R19, [R11+0x4] ;  /* 0x000004000b137984 */ /* 0x000ee80000000800 */
[----:B------:R-:W4:Y:S01]  /*6230*/  LDS R21, [R11+0x8] ;  /* 0x000008000b157984 */ /* 0x000f220000000800 */
[----:B-1----:R-:W-:-:S05]  /*6240*/  IADD3 R23, P0, PT, R14, R4, RZ ;  /* 0x000000040e177210 */ /* 0x002fca0007f1e0ff */
[----:B------:R-:W-:Y:S02]  /*6250*/  IMAD.X R16, RZ, RZ, R15, P0 ;  /* 0x000000ffff107224 */ /* 0x000fe400000e060f */
[----:B0-----:R-:W-:-:S04]  /*6260*/  IMAD.WIDE.U32 R14, R23, 0xc, R6 ;  /* 0x0000000c170e7825 */ /* 0x001fc800078e0006 */
[----:B------:R-:W-:Y:S01]  /*6270*/  IMAD R23, R16, 0xc, RZ ;  /* 0x0000000c10177824 */ /* 0x000fe200078e02ff */
[----:B------:R-:W-:-:S03]  /*6280*/  LEA R16, R12, UR4, 0x3 ;  /* 0x000000040c107c11 */ /* 0x000fc6000f8e18ff */
[----:B------:R-:W-:-:S05]  /*6290*/  IMAD.IADD R15, R15, 0x1, R23 ;  /* 0x000000010f0f7824 */ /* 0x000fca00078e0217 */
[----:B--2---:R-:W-:Y:S04]  /*62a0*/  STG.E desc[UR6][R14.64], R17 ;  /* 0x000000110e007986 */ /* 0x004fe8000c101906 */
[----:B---3--:R-:W-:Y:S04]  /*62b0*/  STG.E desc[UR6][R14.64+0x4], R19 ;  /* 0x000004130e007986 */ /* 0x008fe8000c101906 */
[----:B----4-:R-:W-:Y:S01]  /*62c0*/  STG.E desc[UR6][R14.64+0x8], R21 ;  /* 0x000008150e007986 */ /* 0x010fe2000c101906 */
[----:B------:R-:W-:-:S03]  /*62d0*/  NOP ;  /* 0x0000000000007918 */ /* 0x000fc60000000000 */
[----:B------:R-:W0:Y:S04]  /*62e0*/  LDS.64 R12, [R16+0xa200] ;  /* 0x00a20000100c7984 */ /* 0x000e280000000a00 */
[----:B------:R-:W1:Y:S04]  /*62f0*/  LDS R23, [R11+0x1200] ;  /* 0x001200000b177984 */ /* 0x000e680000000800 */
[----:B------:R-:W2:Y:S04]  /*6300*/  LDS R25, [R11+0x1204] ;  /* 0x001204000b197984 */ /* 0x000ea80000000800 */
[----:B------:R-:W3:Y:S01]  /*6310*/  LDS R27, [R11+0x1208] ;  /* 0x001208000b1b7984 */ /* 0x000ee20000000800 */
[----:B0-----:R-:W-:-:S05]  /*6320*/  IADD3 R29, P0, PT, R12, R4, RZ ;  /* 0x000000040c1d7210 */ /* 0x001fca0007f1e0ff */
[----:B------:R-:W-:Y:S02]  /*6330*/  IMAD.X R18, RZ, RZ, R13, P0 ;  /* 0x000000ffff127224 */ /* 0x000fe400000e060d */
[----:B------:R-:W-:-:S04]  /*6340*/  IMAD.WIDE.U32 R12, R29, 0xc, R6 ;  /* 0x0000000c1d0c7825 */ /* 0x000fc800078e0006 */
[----:B------:R-:W-:-:S04]  /*6350*/  IMAD R17, R18, 0xc, RZ ;  /* 0x0000000c12117824 */ /* 0x000fc800078e02ff */
[----:B------:R-:W-:-:S05]  /*6360*/  IMAD.IADD R13, R13, 0x1, R17 ;  /* 0x000000010d0d7824 */ /* 0x000fca00078e0211 */
[----:B-1----:R-:W-:Y:S04]  /*6370*/  STG.E desc[UR6][R12.64+0x1200], R23 ;  /* 0x001200170c007986 */ /* 0x002fe8000c101906 */
[----:B--2---:R-:W-:Y:S04]  /*6380*/  STG.E desc[UR6][R12.64+0x1204], R25 ;  /* 0x001204190c007986 */ /* 0x004fe8000c101906 */
[----:B---3--:R-:W-:Y:S01]  /*6390*/  STG.E desc[UR6][R12.64+0x1208], R27 ;  /* 0x0012081b0c007986 */ /* 0x008fe2000c101906 */
        /* <DEDUP_REMOVED lines=8> */
[----:B------:R-:W-:Y:S02]  /*6420*/  IMAD R23, R16, 0xc, RZ ;  /* 0x0000000c10177824 */ /* 0x000fe400078e02ff */
[----:B------:R-:W-:Y:S02]  /*6430*/  IMAD.MOV.U32 R12, RZ, RZ, R14 ;  /* 0x000000ffff0c7224 */ /* 0x000fe400078e000e */
        /* <DEDUP_REMOVED lines=12> */
[----:B------:R-:W-:Y:S01]  /*6500*/  IMAD R17, R10, 0xc, RZ ;  /* 0x0000000c0a117824 */ /* 0x000fe200078e02ff */
[----:B------:R-:W-:Y:S01]  /*6510*/  LEA R10, R8, UR4, 0x3 ;  /* 0x00000004080a7c11 */ /* 0x000fe2000f8e18ff */
[----:B------:R-:W-:Y:S02]  /*6520*/  IMAD.MOV.U32 R12, RZ, RZ, R14 ;  /* 0x000000ffff0c7224 */ /* 0x000fe400078e000e */
[----:B------:R-:W-:-:S05]  /*6530*/  IMAD.IADD R13, R15, 0x1, R17 ;  /* 0x000000010f0d7824 */ /* 0x000fca00078e0211 */
[----:B-1----:R-:W-:Y:S04]  /*6540*/  STG.E desc[UR6][R12.64+0x3600], R23 ;  /* 0x003600170c007986 */ /* 0x002fe8000c101906 */
[----:B--2---:R-:W-:Y:S04]  /*6550*/  STG.E desc[UR6][R12.64+0x3604], R25 ;  /* 0x003604190c007986 */ /* 0x004fe8000c101906 */
[----:B---3--:R-:W-:Y:S01]  /*6560*/  STG.E desc[UR6][R12.64+0x3608], R27 ;  /* 0x0036081b0c007986 */ /* 0x008fe2000c101906 */
[----:B------:R-:W-:-:S03]  /*6570*/  NOP ;  /* 0x0000000000007918 */ /* 0x000fc60000000000 */
[----:B------:R0:W1:Y:S04]  /*6580*/  LDS.64 R8, [R10+0xa200] ;  /* 0x00a200000a087984 */ /* 0x0000680000000a00 */
[----:B------:R-:W2:Y:S04]  /*6590*/  LDS R15, [R11+0x4800] ;  /* 0x004800000b0f7984 */ /* 0x000ea80000000800 */
[----:B------:R-:W3:Y:S01]  /*65a0*/  LDS R17, [R11+0x4804] ;  /* 0x004804000b117984 */ /* 0x000ee20000000800 */
[----:B0-----:R-:W-:-:S03]  /*65b0*/  LEA R10, R5, UR4, 0x3 ;  /* 0x00000004050a7c11 */ /* 0x001fc6000f8e18ff */
[----:B------:R-:W0:Y:S01]  /*65c0*/  LDS R19, [R11+0x4808] ;  /* 0x004808000b137984 */ /* 0x000e220000000800 */
[----:B-1----:R-:W-:-:S05]  /*65d0*/  IADD3 R21, P0, PT, R8, R4, RZ ;  /* 0x0000000408157210 */ /* 0x002fca0007f1e0ff */
[----:B------:R-:W-:Y:S02]  /*65e0*/  IMAD.X R14, RZ, RZ, R9, P0 ;  /* 0x000000ffff0e7224 */ /* 0x000fe400000e0609 */
[----:B------:R-:W-:-:S04]  /*65f0*/  IMAD.WIDE.U32 R8, R21, 0xc, R6 ;  /* 0x0000000c15087825 */ /* 0x000fc800078e0006 */
[----:B------:R-:W-:-:S04]  /*6600*/  IMAD R21, R14, 0xc, RZ ;  /* 0x0000000c0e157824 */ /* 0x000fc800078e02ff */
[----:B------:R-:W-:-:S05]  /*6610*/  IMAD.IADD R9, R9, 0x1, R21 ;  /* 0x0000000109097824 */ /* 0x000fca00078e0215 */
[----:B--2---:R-:W-:Y:S04]  /*6620*/  STG.E desc[UR6][R8.64+0x4800], R15 ;  /* 0x0048000f08007986 */ /* 0x004fe8000c101906 */
[----:B---3--:R-:W-:Y:S04]  /*6630*/  STG.E desc[UR6][R8.64+0x4804], R17 ;  /* 0x0048041108007986 */ /* 0x008fe8000c101906 */
[----:B0-----:R-:W-:Y:S01]  /*6640*/  STG.E desc[UR6][R8.64+0x4808], R19 ;  /* 0x0048081308007986 */ /* 0x001fe2000c101906 */
        /* <DEDUP_REMOVED lines=9> */
[----:B------:R-:W-:Y:S02]  /*66e0*/  IMAD R15, R14, 0xc, RZ ;  /* 0x0000000c0e0f7824 */ /* 0x000fe400078e02ff */
[----:B------:R-:W-:Y:S02]  /*66f0*/  IMAD.MOV.U32 R8, RZ, RZ, R12 ;  /* 0x000000ffff087224 */ /* 0x000fe400078e000c */
[----:B------:R-:W-:-:S05]  /*6700*/  IMAD.IADD R9, R13, 0x1, R15 ;  /* 0x000000010d097824 */ /* 0x000fca00078e020f */
[----:B--2---:R-:W-:Y:S04]  /*6710*/  STG.E desc[UR6][R8.64+0x5a00], R5 ;  /* 0x005a000508007986 */ /* 0x004fe8000c101906 */
[----:B---3--:R-:W-:Y:S04]  /*6720*/  STG.E desc[UR6][R8.64+0x5a04], R21 ;  /* 0x005a041508007986 */ /* 0x008fe8000c101906 */
[----:B0-----:R-:W-:Y:S01]  /*6730*/  STG.E desc[UR6][R8.64+0x5a08], R23 ;  /* 0x005a081708007986 */ /* 0x001fe2000c101906 */
        /* <DEDUP_REMOVED lines=42> */
[----:B------:R-:W-:Y:S01]  /*69e0*/  NOP ;  /* 0x0000000000007918 */ /* 0x000fe20000000000 */
[----:B------:R-:W-:Y:S05]  /*69f0*/  EXIT ;  /* 0x000000000000794d */ /* 0x000fea0003800000 */
.L_x_305:
[----:B------:R-:W0:Y:S01]  /*6a00*/  LDC R6, c[0x0][0x3c0] ;  /* 0x0000f000ff067b82 */ /* 0x000e220000000800 */
[C---:B--2---:R-:W-:Y:S01]  /*6a10*/  VIADD R18, R4.reuse, 0x480 ;  /* 0x0000048004127836 */ /* 0x044fe20000000000 */
[----:B------:R-:W-:Y:S01]  /*6a20*/  BSSY.RECONVERGENT B0, `(.L_x_306) ;  /* 0x000001f000007945 */ /* 0x000fe20003800200 */
[C---:B------:R-:W-:Y:S02]  /*6a30*/  VIADD R16, R4.reuse, 0x300 ;  /* 0x0000030004107836 */ /* 0x040fe40000000000 */
[C---:B------:R-:W-:Y:S02]  /*6a40*/  VIADD R22, R4.reuse, 0xa80 ;  /* 0x00000a8004167836 */ /* 0x040fe40000000000 */
[----:B0-----:R-:W-:Y:S02]  /*6a50*/  IMAD R11, R11, -0xd80, R6 ;  /* 0xfffff2800b0b7824 */ /* 0x001fe400078e0206 */
[----:B------:R-:W-:-:S03]  /*6a60*/  VIADD R6, R4, 0x180 ;  /* 0x0000018004067836 */ /* 0x000fc60000000000 */
[-C--:B------:R-:W-:Y:S02]  /*6a70*/  ISETP.GE.AND P6, PT, R4, R11.reuse, PT ;  /* 0x0000000b0400720c */ /* 0x080fe40003fc6270 */
[-C--:B------:R-:W-:Y:S01]  /*6a80*/  ISETP.GE.AND P2, PT, R18, R11.reuse, PT ;  /* 0x0000000b1200720c */ /* 0x080fe20003f46270 */
[----:B------:R-:W-:Y:S01]  /*6a90*/  VIADD R18, R4, 0x900 ;  /* 0x0000090004127836 */ /* 0x000fe20000000000 */
[-C--:B------:R-:W-:Y:S01]  /*6aa0*/  ISETP.GE.AND P0, PT, R6, R11.reuse, PT ;  /* 0x0000000b0600720c */ /* 0x080fe20003f06270 */
[----:B------:R-:W-:Y:S01]  /*6ab0*/  VIADD R6, R4, 0x600 ;  /* 0x0000060004067836 */ /* 0x000fe20000000000 */
[-C--:B------:R-:W-:Y:S01]  /*6ac0*/  ISETP.GE.AND P1, PT, R16, R11.reuse, PT ;  /* 0x0000000b1000720c */ /* 0x080fe20003f26270 */
[----:B------:R-:W-:Y:S01]  /*6ad0*/  VIADD R16, R4, 0x780 ;  /* 0x0000078004107836 */ /* 0x000fe20000000000 */
[-C--:B------:R-:W-:Y:S02]  /*6ae0*/  ISETP.GE.AND P5, PT, R18, R11.reuse, PT ;  /* 0x0000000b1200720c */ /* 0x080fe40003fa6270 */
[----:B------:R-:W-:-:S02]  /*6af0*/  ISETP.GE.AND P3, PT, R6, R11, PT ;  /* 0x0000000b0600720c */ /* 0x000fc40003f66270 */
[----:B------:R-:W-:Y:S02]  /*6b00*/  ISETP.GE.AND P4, PT, R16, R11, PT ;  /* 0x0000000b1000720c */ /* 0x000fe40003f86270 */
[----:B------:R-:W-:Y:S01]  /*6b10*/  LEA R18, R14, UR4, 0x3 ;  /* 0x000000040e127c11 */ /* 0x000fe2000f8e18ff */
[----:B------:R-:W-:Y:S10]  /*6b20*/  @P6 BRA `(.L_x_307) ;  /* 0x0000000000386947 */ /* 0x000ff40003800000 */
[----:B------:R-:W0:Y:S01]  /*6b30*/  LDS.64 R14, [R18+0xa200] ;  /* 0x00a20000120e7984 */ /* 0x000e220000000a00 */
[----:B------:R-:W-:Y:S01]  /*6b40*/  IMAD R20, R4, 0x8, R7 ;  /* 0x0000000804147824 */ /* 0x000fe200078e0207 */
[----:B------:R-:W1:Y:S04]  /*6b50*/  LDC.64 R16, c[0x0][0x3b0] ;  /* 0x0000ec00ff107b82 */ /* 0x000e680000000a00 */
[----:B------:R-:W2:Y:S04]  /*6b60*/  LDS R19, [R20+0x4] ;  /* 0x0000040014137984 */ /* 0x000ea80000000800 */
[----:B------:R-:W3:Y:S04]  /*6b70*/  LDS R13, [R20+0x8] ;  /* 0x00000800140d7984 */ /* 0x000ee80000000800 */
[----:B------:R-:W4:Y:S01]  /*6b80*/  LDS R21, [R20] ;  /* 0x0000000014157984 */ /* 0x000f220000000800 */
[----:B0-----:R-:W-:-:S05]  /*6b90*/  IADD3 R23, P6, PT, R14, R4, RZ ;  /* 0x000000040e177210 */ /* 0x001fca0007fde0ff */
[----:B------:R-:W-:Y:S02]  /*6ba0*/  IMAD.X R6, RZ, RZ, R15, P6 ;  /* 0x000000ffff067224 */ /* 0x000fe400030e060f */
[----:B-1----:R-:W-:-:S04]  /*6bb0*/  IMAD.WIDE.U32 R14, R23, 0xc, R16 ;  /* 0x0000000c170e7825 */ /* 0x002fc800078e0010 */
[----:B------:R-:W-:-:S04]  /*6bc0*/  IMAD R17, R6, 0xc, RZ ;  /* 0x0000000c06117824 */ /* 0x000fc800078e02ff */
[----:B------:R-:W-:-:S05]  /*6bd0*/  IMAD.IADD R15, R15, 0x1, R17 ;  /* 0x000000010f0f7824 */ /* 0x000fca00078e0211 */
[----:B--2---:R0:W-:Y:S04]  /*6be0*/  STG.E desc[UR6][R14.64+0x4], R19 ;  /* 0x000004130e007986 */ /* 0x0041e8000c101906 */
[----:B---3--:R0:W-:Y:S04]  /*6bf0*/  STG.E desc[UR6][R14.64+0x8], R13 ;  /* 0x0000080d0e007986 */ /* 0x0081e8000c101906 */
[----:B----4-:R0:W-:Y:S02]  /*6c00*/  STG.E desc[UR6][R14.64], R21 ;  /* 0x000000150e007986 */ /* 0x0101e4000c101906 */
.L_x_307:
[----:B------:R-:W-:Y:S05]  /*6c10*/  BSYNC.RECONVERGENT B0 ;  /* 0x0000000000007941 */ /* 0x000fea0003800200 */
.L_x_306:
[----:B------:R-:W-:Y:S01]  /*6c20*/  NOP ;  /* 0x0000000000007918 */ /* 0x000fe20000000000 */
[----:B------:R-:W-:Y:S01]  /*6c30*/  BSSY.RECONVERGENT B0, `(.L_x_308) ;  /* 0x0000012000007945 */ /* 0x000fe20003800200 */
[----:B------:R-:W-:Y:S02]  /*6c40*/  ISETP.GE.AND P6, PT, R22, R11, PT ;  /* 0x0000000b1600720c */ /* 0x000fe40003fc6270 */
[----:B------:R-:W-:Y:S01]  /*6c50*/  LEA R16, R12, UR4, 0x3 ;  /* 0x000000040c107c11 */ /* 0x000fe2000f8e18ff */
[----:B------:R-:W-:Y:S10]  /*6c60*/  @P0 BRA `(.L_x_309) ;  /* 0x0000000000380947 */ /* 0x000ff40003800000 */
[----:B0-----:R-:W0:Y:S01]  /*6c70*/  LDS.64 R12, [R16+0xa200] ;  /* 0x00a20000100c7984 */ /* 0x001e220000000a00 */
[----:B------:R-:W-:Y:S01]  /*6c80*/  IMAD R18, R4, 0x8, R7 ;  /* 0x0000000804127824 */ /* 0x000fe200078e0207 */
[----:B------:R-:W1:Y:S04]  /*6c90*/  LDC.64 R14, c[0x0][0x3b0] ;  /* 0x0000ec00ff0e7b82 */ /* 0x000e680000000a00 */
[----:B------:R-:W2:Y:S04]  /*6ca0*/  LDS R19, [R18+0x1204] ;  /* 0x0012040012137984 */ /* 0x000ea80000000800 */
[----:B------:R-:W3:Y:S04]  /*6cb0*/  LDS R17, [R18+0x1208] ;  /* 0x0012080012117984 */ /* 0x000ee80000000800 */
[----:B------:R-:W4:Y:S01]  /*6cc0*/  LDS R21, [R18+0x1200] ;  /* 0x0012000012157984 */ /* 0x000f220000000800 */
        /* <DEDUP_REMOVED lines=8> */
.L_x_309:
[----:B------:R-:W-:Y:S05]  /*6d50*/  BSYNC.RECONVERGENT B0 ;  /* 0x0000000000007941 */ /* 0x000fea0003800200 */
.L_x_308:
[----:B------:R-:W-:Y:S01]  /*6d60*/  NOP ;  /* 0x0000000000007918 */ /* 0x000fe20000000000 */
[----:B------:R-:W-:Y:S01]  /*6d70*/  BSSY.RECONVERGENT B0, `(.L_x_310) ;  /* 0x0000011000007945 */ /* 0x000fe20003800200 */
[----:B------:R-:W-:-:S03]  /*6d80*/  LEA R10, R10, UR4, 0x3 ;  /* 0x000000040a0a7c11 */ /* 0x000fc6000f8e18ff */
[----:B------:R-:W-:Y:S05]  /*6d90*/  @P1 BRA `(.L_x_311) ;  /* 0x0000000000381947 */ /* 0x000fea0003800000 */
[----:B01----:R-:W0:Y:S01]  /*6da0*/  LDS.64 R12, [R10+0xa200] ;  /* 0x00a200000a0c7984 */ /* 0x003e220000000a00 */
        /* <DEDUP_REMOVED lines=13> */
.L_x_311:
[----:B------:R-:W-:Y:S05]  /*6e80*/  BSYNC.RECONVERGENT B0 ;  /* 0x0000000000007941 */ /* 0x000fea0003800200 */
.L_x_310:
[----:B------:R-:W-:Y:S01]  /*6e90*/  NOP ;  /* 0x0000000000007918 */ /* 0x000fe20000000000 */
[----:B------:R-:W-:Y:S01]  /*6ea0*/  BSSY.RECONVERGENT B0, `(.L_x_312) ;  /* 0x0000011000007945 */ /* 0x000fe20003800200 */
[----:B------:R-:W-:-:S03]  /*6eb0*/  LEA R10, R9, UR4, 0x3 ;  /* 0x00000004090a7c11 */ /* 0x000fc6000f8e18ff */
[----:B------:R-:W-:Y:S05]  /*6ec0*/  @P2 BRA `(.L_x_313) ;  /* 0x0000000000382947 */ /* 0x000fea0003800000 */
[----:B012---:R-:W0:Y:S01]  /*6ed0*/  LDS.64 R12, [R10+0xa200] ;  /* 0x00a200000a0c7984 */ /* 0x007e220000000a00 */
        /* <DEDUP_REMOVED lines=13> */
.L_x_313:
[----:B------:R-:W-:Y:S05]  /*6fb0*/  BSYNC.RECONVERGENT B0 ;  /* 0x0000000000007941 */ /* 0x000fea0003800200 */
.L_x_312:
[----:B------:R-:W-:Y:S01]  /*6fc0*/  NOP ;  /* 0x0000000000007918 */ /* 0x000fe20000000000 */
[----:B------:R-:W-:Y:S01]  /*6fd0*/  BSSY.RECONVERGENT B0, `(.L_x_314) ;  /* 0x0000011000007945 */ /* 0x000fe20003800200 */
[----:B------:R-:W-:-:S03]  /*6fe0*/  LEA R10, R8, UR4, 0x3 ;  /* 0x00000004080a7c11 */ /* 0x000fc6000f8e18ff */
[----:B------:R-:W-:Y:S05]  /*6ff0*/  @P3 BRA `(.L_x_315) ;  /* 0x0000000000383947 */ /* 0x000fea0003800000 */
[----:B0-----:R-:W0:Y:S01]  /*7000*/  LDS.64 R8, [R10+0xa200] ;  /* 0x00a200000a087984 */ /* 0x001e220000000a00 */
[----:B------:R-:W-:Y:S01]  /*7010*/  IMAD R14, R4, 0x8, R7 ;  /* 0x00000008040e7824 */ /* 0x000fe200078e0207 */
[----:B-12---:R-:W1:Y:S04]  /*7020*/  LDC.64 R12, c[0x0][0x3b0] ;  /* 0x0000ec00ff0c7b82 */ /* 0x006e680000000a00 */
        /* <DEDUP_REMOVED lines=11> */
.L_x_315:
[----:B------:R-:W-:Y:S05]  /*70e0*/  BSYNC.RECONVERGENT B0 ;  /* 0x0000000000007941 */ /* 0x000fea0003800200 */
.L_x_314:
        /* <DEDUP_REMOVED lines=18> */
.L_x_317:
[----:B------:R-:W-:Y:S05]  /*7210*/  BSYNC.RECONVERGENT B0 ;  /* 0x0000000000007941 */ /* 0x000fea0003800200 */
.L_x_316:
[----:B------:R-:W-:Y:S01]  /*7220*/  NOP ;  /* 0x0000000000007918 */ /* 0x000fe20000000000 */
[----:B------:R-:W-:Y:S01]  /*7230*/  BSSY.RECONVERGENT B0, `(.L_x_318) ;  /* 0x0000012000007945 */ /* 0x000fe20003800200 */
[----:B------:R-:W-:Y:S02]  /*7240*/  LEA R6, R3, UR4, 0x3 ;  /* 0x0000000403067c11 */ /* 0x000fe4000f8e18ff */
[----:B0-----:R-:W-:Y:S01]  /*7250*/  LEA R14, R0, UR4, 0x3 ;  /* 0x00000004000e7c11 */ /* 0x001fe2000f8e18ff */
[----:B------:R-:W-:Y:S06]  /*7260*/  @P5 BRA `(.L_x_319) ;  /* 0x0000000000385947 */ /* 0x000fec0003800000 */
[----:B------:R-:W0:Y:S01]  /*7270*/  LDS.64 R8, [R6+0xa200] ;  /* 0x00a2000006087984 */ /* 0x000e220000000a00 */
        /* <DEDUP_REMOVED lines=13> */
.L_x_319:
[----:B------:R-:W-:Y:S05]  /*7350*/  BSYNC.RECONVERGENT B0 ;  /* 0x0000000000007941 */ /* 0x000fea0003800200 */
.L_x_318:
[----:B------:R-:W-:Y:S01]  /*7360*/  NOP ;  /* 0x0000000000007918 */ /* 0x000fe20000000000 */
[----:B------:R-:W-:Y:S01]  /*7370*/  BSSY.RECONVERGENT B0, `(.L_x_320) ;  /* 0x0000011000007945 */ /* 0x000fe20003800200 */
[----:B------:R-:W-:-:S03]  /*7380*/  LEA R10, R2, UR4, 0x3 ;  /* 0x00000004020a7c11 */ /* 0x000fc6000f8e18ff */
[----:B------:R-:W-:Y:S05]  /*7390*/  @P6 BRA `(.L_x_321) ;  /* 0x0000000000386947 */ /* 0x000fea0003800000 */
[----:B0-----:R-:W0:Y:S01]  /*73a0*/  LDS.64 R2, [R14+0xa200] ;  /* 0x00a200000e027984 */ /* 0x001e220000000a00 */
[----:B------:R-:W-:Y:S01]  /*73b0*/  IMAD R6, R4, 0x8, R7 ;  /* 0x0000000804067824 */ /* 0x000fe200078e0207 */
[----:B------:R-:W3:Y:S04]  /*73c0*/  LDC.64 R8, c[0x0][0x3b0] ;  /* 0x0000ec00ff087b82 */ /* 0x000ee80000000a00 */
[----:B-12---:R-:W1:Y:S04]  /*73d0*/  LDS R13, [R6+0x7e04] ;  /* 0x007e0400060d7984 */ /* 0x006e680000000800 */
[----:B------:R-:W2:Y:S04]  /*73e0*/  LDS R5, [R6+0x7e08] ;  /* 0x007e080006057984 */ /* 0x000ea80000000800 */
[----:B------:R-:W4:Y:S01]  /*73f0*/  LDS R15, [R6+0x7e00] ;  /* 0x007e0000060f7984 */ /* 0x000f220000000800 */
[----:B0-----:R-:W-:-:S05]  /*7400*/  IADD3 R17, P0, PT, R2, R4, RZ ;  /* 0x0000000402117210 */ /* 0x001fca0007f1e0ff */
[----:B------:R-:W-:Y:S02]  /*7410*/  IMAD.X R0, RZ, RZ, R3, P0 ;  /* 0x000000ffff007224 */ /* 0x000fe400000e0603 */
[----:B---3--:R-:W-:-:S04]  /*7420*/  IMAD.WIDE.U32 R2, R17, 0xc, R8 ;  /* 0x0000000c11027825 */ /* 0x008fc800078e0008 */
[----:B------:R-:W-:-:S04]  /*7430*/  IMAD R9, R0, 0xc, RZ ;  /* 0x0000000c00097824 */ /* 0x000fc800078e02ff */
[----:B------:R-:W-:-:S05]  /*7440*/  IMAD.IADD R3, R3, 0x1, R9 ;  /* 0x0000000103037824 */ /* 0x000fca00078e0209 */
[----:B-1----:R3:W-:Y:S04]  /*7450*/  STG.E desc[UR6][R2.64+0x7e04], R13 ;  /* 0x007e040d02007986 */ /* 0x0027e8000c101906 */
[----:B--2---:R3:W-:Y:S04]  /*7460*/  STG.E desc[UR6][R2.64+0x7e08], R5 ;  /* 0x007e080502007986 */ /* 0x0047e8000c101906 */
[----:B----4-:R3:W-:Y:S02]  /*7470*/  STG.E desc[UR6][R2.64+0x7e00], R15 ;  /* 0x007e000f02007986 */ /* 0x0107e4000c101906 */
.L_x_321:
[----:B------:R-:W-:Y:S05]  /*7480*/  BSYNC.RECONVERGENT B0 ;  /* 0x0000000000007941 */ /* 0x000fea0003800200 */
.L_x_320:
[----:B------:R-:W-:Y:S01]  /*7490*/  NOP ;  /* 0x0000000000007918 */ /* 0x000fe20000000000 */
[----:B0--3--:R-:W0:Y:S01]  /*74a0*/  LDS.64 R2, [R10+0xa200] ;  /* 0x00a200000a027984 */ /* 0x009e220000000a00 */
[----:B------:R-:W-:Y:S01]  /*74b0*/  LOP3.LUT R0, R4, 0xc00, RZ, 0xfc, !PT ;  /* 0x00000c0004007812 */ /* 0x000fe200078efcff */
[----:B------:R-:W-:Y:S03]  /*74c0*/  BSSY.RECONVERGENT B0, `(.L_x_322) ;  /* 0x0000010000007945 */ /* 0x000fe60003800200 */
[----:B------:R-:W-:Y:S02]  /*74d0*/  ISETP.GE.AND P1, PT, R0, R11, PT ;  /* 0x0000000b0000720c */ /* 0x000fe40003f26270 */
[----:B0-----:R-:W-:-:S05]  /*74e0*/  IADD3 R11, P0, PT, R2, R4, RZ ;  /* 0x00000004020b7210 */ /* 0x001fca0007f1e0ff */
[----:B------:R-:W-:-:S06]  /*74f0*/  IMAD.X R0, RZ, RZ, R3, P0 ;  /* 0x000000ffff007224 */ /* 0x000fcc00000e0603 */
[----:B------:R-:W-:Y:S05]  /*7500*/  @P1 BRA `(.L_x_323) ;  /* 0x00000000002c1947 */ /* 0x000fea0003800000 */
[----:B------:R-:W-:Y:S01]  /*7510*/  IMAD R4, R4, 0x8, R7 ;  /* 0x0000000804047824 */ /* 0x000fe200078e0207 */
[----:B------:R-:W0:Y:S04]  /*7520*/  LDC.64 R2, c[0x0][0x3b0] ;  /* 0x0000ec00ff027b82 */ /* 0x000e280000000a00 */
[----:B------:R-:W3:Y:S04]  /*7530*/  LDS R7, [R4+0x9004] ;  /* 0x0090040004077984 */ /* 0x000ee80000000800 */
[----:B------:R-:W4:Y:S04]  /*7540*/  LDS R5, [R4+0x9008] ;  /* 0x0090080004057984 */ /* 0x000f280000000800 */
[----:B------:R-:W5:Y:S01]  /*7550*/  LDS R9, [R4+0x9000] ;  /* 0x0090000004097984 */ /* 0x000f620000000800 */
[----:B0-----:R-:W-:-:S04]  /*7560*/  IMAD.WIDE.U32 R2, R11, 0xc, R2 ;  /* 0x0000000c0b027825 */ /* 0x001fc800078e0002 */
[----:B------:R-:W-:-:S04]  /*7570*/  IMAD R11, R0, 0xc, RZ ;  /* 0x0000000c000b7824 */ /* 0x000fc800078e02ff */
[----:B------:R-:W-:-:S05]  /*7580*/  IMAD.IADD R3, R3, 0x1, R11 ;  /* 0x0000000103037824 */ /* 0x000fca00078e020b */
[----:B---3--:R0:W-:Y:S04]  /*7590*/  STG.E desc[UR6][R2.64+0x9004], R7 ;  /* 0x0090040702007986 */ /* 0x0081e8000c101906 */
[----:B----4-:R0:W-:Y:S04]  /*75a0*/  STG.E desc[UR6][R2.64+0x9008], R5 ;  /* 0x0090080502007986 */ /* 0x0101e8000c101906 */
[----:B-----5:R0:W-:Y:S02]  /*75b0*/  STG.E desc[UR6][R2.64+0x9000], R9 ;  /* 0x0090000902007986 */ /* 0x0201e4000c101906 */
.L_x_323:
[----:B------:R-:W-:Y:S05]  /*75c0*/  BSYNC.RECONVERGENT B0 ;  /* 0x0000000000007941 */ /* 0x000fea0003800200 */
.L_x_322:
[----:B------:R-:W-:Y:S01]  /*75d0*/  NOP ;  /* 0x0000000000007918 */ /* 0x000fe20000000000 */
[----:B------:R-:W-:Y:S05]  /*75e0*/  EXIT ;  /* 0x000000000000794d */ /* 0x000fea0003800000 */
.L_x_253:
[----:B------:R-:W-:Y:S02]  /*75f0*/  IMAD.MOV.U32 R52, RZ, RZ, R41 ;  /* 0x000000ffff347224 */ /* 0x000fe400078e0029 */
[----:B------:R-:W-:Y:S02]  /*7600*/  IMAD.MOV.U32 R51, RZ, RZ, 0x1 ;  /* 0x00000001ff337424 */ /* 0x000fe400078e00ff */
[----:B------:R-:W-:Y:S02]  /*7610*/  IMAD.MOV.U32 R53, RZ, RZ, RZ ;  /* 0x000000ffff357224 */ /* 0x000fe400078e00ff */
[----:B------:R-:W-:-:S07]  /*7620*/  IMAD.MOV.U32 R49, RZ, RZ, -0x1 ;  /* 0xffffffffff317424 */ /* 0x000fce00078e00ff */
[----:B------:R-:W-:Y:S05]  /*7630*/  WARPSYNC.COLLECTIVE R49, `(.L_x_324) ;  /* 0x0000000031087348 */ /* 0x000fea0003c00000 */
[----:B------:R0:W1:Y:S02]  /*7640*/  SHFL.UP P0, R50, R52, R51, R53 ;  /* 0x0400003334327389 */ /* 0x0000640000000035 */
[----:B01----:R-:W-:Y:S05]  /*7650*/  ENDCOLLECTIVE ;  /* 0x000000000000791b */ /* 0x003fea0003800000 */
.L_x_324:
[----:B------:R-:W-:Y:S02]  /*7660*/  IMAD.MOV.U32 R51, RZ, RZ, 0x2 ;  /* 0x00000002ff337424 */ /* 0x000fe400078e00ff */
[----:B------:R-:W-:-:S04]  /*7670*/  IMAD.MOV.U32 R46, RZ, RZ, R50 ;  /* 0x000000ffff2e7224 */ /* 0x000fc800078e0032 */
[----:B------:R-:W-:-:S04]  /*7680*/  @P0 IMAD.IADD R46, R41, 0x1, R46 ;  /* 0x00000001292e0824 */ /* 0x000fc800078e022e */
[----:B------:R-:W-:-:S07]  /*7690*/  IMAD.MOV.U32 R52, RZ, RZ, R46 ;  /* 0x000000ffff347224 */ /* 0x000fce00078e002e */
[----:B------:R-:W-:Y:S05]  /*76a0*/  WARPSYNC.COLLECTIVE R49, `(.L_x_325) ;  /* 0x0000000031087348 */ /* 0x000fea0003c00000 */
[----:B------:R0:W1:Y:S02]  /*76b0*/  SHFL.UP P0, R50, R52, R51, R53 ;  /* 0x0400003334327389 */ /* 0x0000640000000035 */
[----:B01----:R-:W-:Y:S05]  /*76c0*/  ENDCOLLECTIVE ;  /* 0x000000000000791b */ /* 0x003fea0003800000 */
.L_x_325:
[----:B------:R-:W-:Y:S02]  /*76d0*/  IMAD.MOV.U32 R51, RZ, RZ, 0x4 ;  /* 0x00000004ff337424 */ /* 0x000fe400078e00ff */
[----:B------:R-:W-:-:S04]  /*76e0*/  IMAD.MOV.U32 R45, RZ, RZ, R50 ;  /* 0x000000ffff2d7224 */ /* 0x000fc800078e0032 */
[----:B------:R-:W-:-:S04]  /*76f0*/  @P0 IMAD.IADD R45, R46, 0x1, R45 ;  /* 0x000000012e2d0824 */ /* 0x000fc800078e022d */
[----:B------:R-:W-:-:S07]  /*7700*/  IMAD.MOV.U32 R52, RZ, RZ, R45 ;  /* 0x000000ffff347224 */ /* 0x000fce00078e002d */
[----:B------:R-:W-:Y:S05]  /*7710*/  WARPSYNC.COLLECTIVE R49, `(.L_x_326) ;  /* 0x0000000031087348 */ /* 0x000fea0003c00000 */
[----:B------:R0:W1:Y:S02]  /*7720*/  SHFL.UP P0, R50, R52, R51, R53 ;  /* 0x0400003334327389 */ /* 0x0000640000000035 */
[----:B01----:R-:W-:Y:S05]  /*7730*/  ENDCOLLECTIVE ;  /* 0x000000000000791b */ /* 0x003fea0003800000 */
.L_x_326:
[----:B------:R-:W-:Y:S02]  /*7740*/  IMAD.MOV.U32 R51, RZ, RZ, 0x8 ;  /* 0x00000008ff337424 */ /* 0x000fe400078e00ff */
[----:B------:R-:W-:-:S04]  /*7750*/  IMAD.MOV.U32 R48, RZ, RZ, R50 ;  /* 0x000000ffff307224 */ /* 0x000fc800078e0032 */
[----:B------:R-:W-:-:S04]  /*7760*/  @P0 IMAD.IADD R48, R45, 0x1, R48 ;  /* 0x000000012d300824 */ /* 0x000fc800078e0230 */
[----:B------:R-:W-:-:S07]  /*7770*/  IMAD.MOV.U32 R52, RZ, RZ, R48 ;  /* 0x000000ffff347224 */ /* 0x000fce00078e0030 */
[----:B------:R-:W-:Y:S05]  /*7780*/  WARPSYNC.COLLECTIVE R49, `(.L_x_327) ;  /* 0x0000000031087348 */ /* 0x000fea0003c00000 */
[----:B------:R0:W1:Y:S02]  /*7790*/  SHFL.UP P0, R50, R52, R51, R53 ;  /* 0x0400003334327389 */ /* 0x0000640000000035 */
[----:B01----:R-:W-:Y:S05]  /*77a0*/  ENDCOLLECTIVE ;  /* 0x000000000000791b */ /* 0x003fea0003800000 */
.L_x_327:
[----:B------:R-:W-:Y:S02]  /*77b0*/  IMAD.MOV.U32 R51, RZ, RZ, 0x10 ;  /* 0x00000010ff337424 */ /* 0x000fe400078e00ff */
[----:B------:R-:W-:-:S04]  /*77c0*/  IMAD.MOV.U32 R47, RZ, RZ, R50 ;  /* 0x000000ffff2f7224 */ /* 0x000fc800078e0032 */
[----:B------:R-:W-:-:S04]  /*77d0*/  @P0 IMAD.IADD R47, R48, 0x1, R47 ;  /* 0x00000001302f0824 */ /* 0x000fc800078e022f */
[----:B------:R-:W-:-:S07]  /*77e0*/  IMAD.MOV.U32 R52, RZ, RZ, R47 ;  /* 0x000000ffff347224 */ /* 0x000fce00078e002f */
[----:B------:R-:W-:Y:S05]  /*77f0*/  WARPSYNC.COLLECTIVE R49, `(.L_x_328) ;  /* 0x0000000031087348 */ /* 0x000fea0003c00000 */
[----:B------:R0:W1:Y:S02]  /*7800*/  SHFL.UP P0, R50, R52, R51, R53 ;  /* 0x0400003334327389 */ /* 0x0000640000000035 */
[----:B01----:R-:W-:Y:S05]  /*7810*/  ENDCOLLECTIVE ;  /* 0x000000000000791b */ /* 0x003fea0003800000 */
.L_x_328:
[----:B------:R-:W-:Y:S05]  /*7820*/  BRA `(.L_x_329) ;  /* 0xffffffac006c7947 */ /* 0x000fea000383ffff */
.L_x_330:
        /* <DEDUP_REMOVED lines=13> */
.L_x_732:


//--------------------- .text._ZN3cub18CUB_300001_SM_10006detail10radix_sort33DeviceRadixSortExclusiveSumKernelINS1_5radix10policy_hubIiN4cuda3std3__45tupleIJfffEEEyE10Policy1000EyEEvPT0_ --------------------------
	.section	.text._ZN3cub18CUB_300001_SM_10006detail10radix_sort33DeviceRadixSortExclusiveSumKernelINS1_5radix10policy_hubIiN4cuda3std3__45tupleIJfffEEEyE10Policy1000EyEEvPT0_,"ax",@progbits
	.align	128
        .global         _ZN3cub18CUB_300001_SM_10006detail10radix_sort33DeviceRadixSortExclusiveSumKernelINS1_5radix10policy_hubIiN4cuda3std3__45tupleIJfffEEEyE10Policy1000EyEEvPT0_
        .type           _ZN3cub18CUB_300001_SM_10006detail10radix_sort33DeviceRadixSortExclusiveSumKernelINS1_5radix10policy_hubIiN4cuda3std3__45tupleIJfffEEEyE10Policy1000EyEEvPT0_,@function
        .size           _ZN3cub18CUB_300001_SM_10006detail10radix_sort33DeviceRadixSortExclusiveSumKernelINS1_5radix10policy_hubIiN4cuda3std3__45tupleIJfffEEEyE10Policy1000EyEEvPT0_,(.L_x_733 - _ZN3cub18CUB_300001_SM_10006detail10radix_sort33DeviceRadixSortExclusiveSumKernelINS1_5radix10policy_hubIiN4cuda3std3__45tupleIJfffEEEyE10Policy1000EyEEvPT0_)
        .other          _ZN3cub18CUB_300001_SM_10006detail10radix_sort33DeviceRadixSortExclusiveSumKernelINS1_5radix10policy_hubIiN4cuda3std3__45tupleIJfffEEEyE10Policy1000EyEEvPT0_,@"STO_CUDA_ENTRY STV_DEFAULT"
_ZN3cub18CUB_300001_SM_10006detail10radix_sort33DeviceRadixSortExclusiveSumKernelINS1_5radix10policy_hubIiN4cuda3std3__45tupleIJfffEEEyE10Policy1000EyEEvPT0_:
.text._ZN3cub18CUB_300001_SM_10006detail10radix_sort33DeviceRadixSortExclusiveSumKernelINS1_5radix10policy_hubIiN4cuda3std3__45tupleIJfffEEEyE10Policy1000EyEEvPT0_:
        /* <DEDUP_REMOVED lines=63> */
.L_x_343:
        /* <DEDUP_REMOVED lines=28> */
.L_x_331:
[----:B------:R-:W-:Y:S05]  /*05b0*/  WARPSYNC.ALL ;  /* 0x0000000000007948 */ /* 0x000fea0003800000 */
[----:B------:R-:W-:Y:S06]  /*05c0*/  BAR.SYNC.DEFER_BLOCKING 0x0 ;  /* 0x0000000000007b1d */ /* 0x000fec0000010000 */
[----:B------:R-:W-:Y:S05]  /*05d0*/  @P1 EXIT ;  /* 0x000000000000194d */ /* 0x000fea0003800000 */
[----:B01----:R-:W0:Y:S04]  /*05e0*/  LDS.64 R2, [R0+0x10] ;  /* 0x0000100000027984 */ /* 0x003e280000000a00 */
[----:B0-----:R-:W-:Y:S01]  /*05f0*/  STG.E.64 desc[UR4][R16.64], R2 ;  /* 0x0000000210007986 */ /* 0x001fe2000c101b04 */
[----:B------:R-:W-:Y:S05]  /*0600*/  EXIT ;  /* 0x000000000000794d */ /* 0x000fea0003800000 */
.L_x_332:
[----:B------:R-:W-:Y:S02]  /*0610*/  IMAD.MOV.U32 R24, RZ, RZ, R20 ;  /* 0x000000ffff187224 */ /* 0x000fe400078e0014 */
[----:B------:R-:W-:Y:S02]  /*0620*/  IMAD.MOV.U32 R23, RZ, RZ, 0x1 ;  /* 0x00000001ff177424 */ /* 0x000fe400078e00ff */
[----:B------:R-:W-:Y:S02]  /*0630*/  IMAD.MOV.U32 R22, RZ, RZ, RZ ;  /* 0x000000ffff167224 */ /* 0x000fe400078e00ff */
[----:B------:R-:W-:-:S07]  /*0640*/  IMAD.MOV.U32 R21, RZ, RZ, -0x1 ;  /* 0xffffffffff157424 */ /* 0x000fce00078e00ff */
[----:B------:R-:W-:Y:S05]  /*0650*/  WARPSYNC.COLLECTIVE R21, `(.L_x_333) ;  /* 0x0000000015087348 */ /* 0x000fea0003c00000 */
[----:B------:R0:W1:Y:S02]  /*0660*/  SHFL.UP P0, R25, R24, R23, R22 ;  /* 0x0400001718197389 */ /* 0x0000640000000016 */
[----:B01----:R-:W-:Y:S05]  /*0670*/  ENDCOLLECTIVE ;  /* 0x000000000000791b */ /* 0x003fea0003800000 */
.L_x_333:
[----:B------:R-:W-:Y:S02]  /*0680*/  IMAD.MOV.U32 R24, RZ, RZ, R19 ;  /* 0x000000ffff187224 */ /* 0x000fe400078e0013 */
[----:B------:R-:W-:-:S07]  /*0690*/  IMAD.MOV.U32 R27, RZ, RZ, R25 ;  /* 0x000000ffff1b7224 */ /* 0x000fce00078e0019 */
[----:B------:R-:W-:Y:S05]  /*06a0*/  WARPSYNC.COLLECTIVE R21, `(.L_x_334) ;  /* 0x0000000015087348 */ /* 0x000fea0003c00000 */
[----:B------:R0:W1:Y:S02]  /*06b0*/  SHFL.UP P0, R25, R24, R23, R22 ;  /* 0x0400001718197389 */ /* 0x0000640000000016 */
[----:B01----:R-:W-:Y:S05]  /*06c0*/  ENDCOLLECTIVE ;  /* 0x000000000000791b */ /* 0x003fea0003800000 */
.L_x_334:
        /* <DEDUP_REMOVED lines=9> */
.L_x_335:
[----:B------:R-:W-:Y:S02]  /*0760*/  IMAD.MOV.U32 R24, RZ, RZ, R26 ;  /* 0x000000ffff187224 */ /* 0x000fe400078e001a */
[----:B------:R-:W-:-:S07]  /*0770*/  IMAD.MOV.U32 R28, RZ, RZ, R25 ;  /* 0x000000ffff1c7224 */ /* 0x000fce00078e0019 */
[----:B------:R-:W-:Y:S05]  /*0780*/  WARPSYNC.COLLECTIVE R21, `(.L_x_336) ;  /* 0x0000000015087348 */ /* 0x000fea0003c00000 */
[----:B------:R0:W1:Y:S02]  /*0790*/  SHFL.UP P0, R25, R24, R23, R22 ;  /* 0x0400001718197389 */ /* 0x0000640000000016 */
[----:B01----:R-:W-:Y:S05]  /*07a0*/  ENDCOLLECTIVE ;  /* 0x000000000000791b */ /* 0x003fea0003800000 */
.L_x_336:
        /* <DEDUP_REMOVED lines=9> */
.L_x_337:
[----:B------:R-:W-:Y:S02]  /*0840*/  IMAD.MOV.U32 R24, RZ, RZ, R29 ;  /* 0x000000ffff187224 */ /* 0x000fe400078e001d */
[----:B------:R-:W-:-:S07]  /*0850*/  IMAD.MOV.U32 R27, RZ, RZ, R25 ;  /* 0x000000ffff1b7224 */ /* 0x000fce00078e0019 */
[----:B------:R-:W-:Y:S05]  /*0860*/  WARPSYNC.COLLECTIVE R21, `(.L_x_338) ;  /* 0x0000000015087348 */ /* 0x000fea0003c00000 */
[----:B------:R0:W1:Y:S02]  /*0870*/  SHFL.UP P0, R25, R24, R23, R22 ;  /* 0x0400001718197389 */ /* 0x0000640000000016 */
[----:B01----:R-:W-:Y:S05]  /*0880*/  ENDCOLLECTIVE ;  /* 0x000000000000791b */ /* 0x003fea0003800000 */
.L_x_338:
        /* <DEDUP_REMOVED lines=9> */
.L_x_339:
[----:B------:R-:W-:Y:S02]  /*0920*/  IMAD.MOV.U32 R24, RZ, RZ, R29 ;  /* 0x000000ffff187224 */ /* 0x000fe400078e001d */
[----:B------:R-:W-:-:S07]  /*0930*/  IMAD.MOV.U32 R27, RZ, RZ, R25 ;  /* 0x000000ffff1b7224 */ /* 0x000fce00078e0019 */
[----:B------:R-:W-:Y:S05]  /*0940*/  WARPSYNC.COLLECTIVE R21, `(.L_x_340) ;  /* 0x0000000015087348 */ /* 0x000fea0003c00000 */
[----:B------:R0:W1:Y:S02]  /*0950*/  SHFL.UP P0, R25, R24, R23, R22 ;  /* 0x0400001718197389 */ /* 0x0000640000000016 */
[----:B01----:R-:W-:Y:S05]  /*0960*/  ENDCOLLECTIVE ;  /* 0x000000000000791b */ /* 0x003fea0003800000 */
.L_x_340:
        /* <DEDUP_REMOVED lines=9> */
.L_x_341:
[----:B------:R-:W-:Y:S02]  /*0a00*/  IMAD.MOV.U32 R24, RZ, RZ, R26 ;  /* 0x000000ffff187224 */ /* 0x000fe400078e001a */
[----:B------:R-:W-:-:S07]  /*0a10*/  IMAD.MOV.U32 R28, RZ, RZ, R25 ;  /* 0x000000ffff1c7224 */ /* 0x000fce00078e0019 */
[----:B------:R-:W-:Y:S05]  /*0a20*/  WARPSYNC.COLLECTIVE R21, `(.L_x_342) ;  /* 0x0000000015087348 */ /* 0x000fea0003c00000 */
[----:B------:R0:W1:Y:S02]  /*0a30*/  SHFL.UP P0, R25, R24, R23, R22 ;  /* 0x0400001718197389 */ /* 0x0000640000000016 */
[----:B01----:R-:W-:Y:S05]  /*0a40*/  ENDCOLLECTIVE ;  /* 0x000000000000791b */ /* 0x003fea0003800000 */
.L_x_342:
[----:B------:R-:W-:Y:S05]  /*0a50*/  BRA `(.L_x_343) ;  /* 0xfffffff800647947 */ /* 0x000fea000383ffff */
.L_x_344:
        /* <DEDUP_REMOVED lines=10> */
.L_x_733:


//--------------------- .text._ZN3cub18CUB_300001_SM_10006detail10radix_sort30DeviceRadixSortHistogramKernelINS1_5radix10policy_hubIiN4cuda3std3__45tupleIJfffEEEyE10Policy1000ELNS0_9SortOrderE0EiyNS1_21identity_decomposer_tEEEvPT2_PKT1_SF_iiT3_ --------------------------
	.section	.text._ZN3cub18CUB_300001_SM_10006detail10radix_sort30DeviceRadixSortHistogramKernelINS1_5radix10policy_hubIiN4cuda3std3__45tupleIJfffEEEyE10Policy1000ELNS0_9SortOrderE0EiyNS1_21identity_decomposer_tEEEvPT2_PKT1_SF_iiT3_,"ax",@progbits
	.align	128
        .global         _ZN3cub18CUB_300001_SM_10006detail10radix_sort30DeviceRadixSortHistogramKernelINS1_5radix10policy_hubIiN4cuda3std3__45tupleIJfffEEEyE10Policy1000ELNS0_9SortOrderE0EiyNS1_21identity_decomposer_tEEEvPT2_PKT1_SF_iiT3_
        .type           _ZN3cub18CUB_300001_SM_10006detail10radix_sort30DeviceRadixSortHistogramKernelINS1_5radix10policy_hubIiN4cuda3std3__45tupleIJfffEEEyE10Policy1000ELNS0_9SortOrderE0EiyNS1_21identity_decomposer_tEEEvPT2_PKT1_SF_iiT3_,@function
        .size           _ZN3cub18CUB_300001_SM_10006detail10radix_sort30DeviceRadixSortHistogramKernelINS1_5radix10policy_hubIiN4cuda3std3__45tupleIJfffEEEyE10Policy1000ELNS0_9SortOrderE0EiyNS1_21identity_decomposer_tEEEvPT2_PKT1_SF_iiT3_,(.L_x_734 - _ZN3cub18CUB_300001_SM_10006detail10radix_sort30DeviceRadixSortHistogramKernelINS1_5radix10policy_hubIiN4cuda3std3__45tupleIJfffEEEyE10Policy1000ELNS0_9SortOrderE0EiyNS1_21identity_decomposer_tEEEvPT2_PKT1_SF_iiT3_)
        .other          _ZN3cub18CUB_300001_SM_10006detail10radix_sort30DeviceRadixSortHistogramKernelINS1_5radix10policy_hubIiN4cuda3std3__45tupleIJfffEEEyE10Policy1000ELNS0_9SortOrderE0EiyNS1_21identity_decomposer_tEEEvPT2_PKT1_SF_iiT3_,@"STO_CUDA_ENTRY STV_DEFAULT"
_ZN3cub18CUB_300001_SM_10006detail10radix_sort30DeviceRadixSortHistogramKernelINS1_5radix10policy_hubIiN4cuda3std3__45tupleIJfffEEEyE10Policy1000ELNS0_9SortOrderE0EiyNS1_21identity_decomposer_tEEEvPT2_PKT1_SF_iiT3_:
.text._ZN3cub18CUB_300001_SM_10006detail10radix_sort30DeviceRadixSortHistogramKernelINS1_5radix10policy_hubIiN4cuda3std3__45tupleIJfffEEEyE10Policy1000ELNS0_9SortOrderE0EiyNS1_21identity_decomposer_tEEEvPT2_PKT1_SF_iiT3_:
        /* <DEDUP_REMOVED lines=42> */
.L_x_428:
        /* <DEDUP_REMOVED lines=9> */
.L_x_348:
        /* <DEDUP_REMOVED lines=21> */
.L_x_347:
        /* <DEDUP_REMOVED lines=19> */
.L_x_350:
        /* <DEDUP_REMOVED lines=18> */
.L_x_349:
[----:B------:R-:W-:-:S13]  /*06d0*/  ISETP.GT.U32.AND P2, PT, R4, 0x7f, PT ;  /* 0x0000007f0400780c */ /* 0x000fda0003f44070 */
[----:B------:R-:W-:Y:S05]  /*06e0*/  @P2 BRA `(.L_x_346) ;  /* 0x0000000000e02947 */ /* 0x000fea0003800000 */
[----:B--23--:R-:W-:Y:S01]  /*06f0*/  HFMA2 R3, -RZ, RZ, 0, 0 ;  /* 0x00000000ff037431 */ /* 0x00cfe200000001ff */
[----:B------:R-:W-:Y:S06]  /*0700*/  @!P1 BRA `(.L_x_351) ;  /* 0x0000000000589947 */ /* 0x000fec0003800000 */
[----:B------:R-:W-:-:S07]  /*0710*/  IMAD.MOV.U32 R3, RZ, RZ, RZ ;  /* 0x000000ffff037224 */ /* 0x000fce00078e00ff */
.L_x_352:
        /* <DEDUP_REMOVED lines=21> */
.L_x_351:
        /* <DEDUP_REMOVED lines=14> */
.L_x_353:
        /* <DEDUP_REMOVED lines=18> */
.L_x_346:
[----:B------:R-:W-:Y:S05]  /*0a70*/  BSYNC.RECONVERGENT B0 ;  /* 0x0000000000007941 */ /* 0x000fea0003800200 */
.L_x_345:
        /* <DEDUP_REMOVED lines=16> */
.L_x_359:
        /* <DEDUP_REMOVED lines=36> */
.L_x_355:
        /* <DEDUP_REMOVED lines=67> */
.L_x_356:
        /* <DEDUP_REMOVED lines=24> */
.L_x_358:
        /* <DEDUP_REMOVED lines=73> */
.L_x_357:
[----:B------:R-:W-:Y:S05]  /*1800*/  BRA.U !UP0, `(.L_x_359) ;  /* 0xfffffff108dc7547 */ /* 0x000fea000b83ffff */
.L_x_354:
        /* <DEDUP_REMOVED lines=9> */
.L_x_379:
        /* <DEDUP_REMOVED lines=16> */
.L_x_364:
[----:B------:R-:W-:Y:S05]  /*19a0*/  BSYNC.RECONVERGENT B1 ;  /* 0x0000000000017941 */ /* 0x000fea0003800200 */
.L_x_363:
        /* <DEDUP_REMOVED lines=15> */
.L_x_366:
[----:B------:R-:W-:Y:S05]  /*1aa0*/  BSYNC.RECONVERGENT B1 ;  /* 0x0000000000017941 */ /* 0x000fea0003800200 */
.L_x_365:
[----:B------:R-:W-:Y:S04]  /*1ab0*/  BSSY.RECONVERGENT B1, `(.L_x_367) ;  /* 0x0000007000017945 */ /* 0x000fe80003800200 */
[----:B------:R-:W-:Y:S05]  /*1ac0*/  @!P0 BRA `(.L_x_368) ;  /* 0x0000000000148947 */ /* 0x000fea0003800000 */
[----:B01----:R-:W-:Y:S02]  /*1ad0*/  IMAD R17, R5, 0x100, R4 ;  /* 0x0000010005117824 */ /* 0x003fe400078e0204 */
[----:B------:R-:W-:-:S03]  /*1ae0*/  IMAD.MOV.U32 R23, RZ, RZ, RZ ;  /* 0x000000ffff177224 */ /* 0x000fc600078e00ff */
[----:B------:R-:W-:-:S05]  /*1af0*/  IADD3 R17, PT, PT, R17, 0x200, RZ ;  /* 0x0000020011117810 */ /* 0x000fca0007ffe0ff */
[----:B------:R-:W-:-:S05]  /*1b00*/  IMAD.WIDE.U32 R16, R17, 0x8, R2 ;  /* 0x0000000811107825 */ /* 0x000fca00078e0002 */
[----:B------:R2:W-:Y:S02]  /*1b10*/  REDG.E.ADD.64.STRONG.GPU desc[UR20][R16.64], R22 ;  /* 0x000000161000798e */ /* 0x0005e4000c12e514 */
.L_x_368:
[----:B------:R-:W-:Y:S05]  /*1b20*/  BSYNC.RECONVERGENT B1 ;  /* 0x0000000000017941 */ /* 0x000fea0003800200 */
.L_x_367:
[----:B------:R-:W-:Y:S04]  /*1b30*/  BSSY.RECONVERGENT B1, `(.L_x_369) ;  /* 0x0000007000017945 */ /* 0x000fe80003800200 */
[----:B------:R-:W-:Y:S05]  /*1b40*/  @!P1 BRA `(.L_x_370) ;  /* 0x0000000000149947 */ /* 0x000fea0003800000 */
[----:B012---:R-:W-:Y:S02]  /*1b50*/  IMAD R17, R5, 0x100, R4 ;  /* 0x0000010005117824 */ /* 0x007fe400078e0204 */
[----:B------:R-:W-:Y:S02]  /*1b60*/  IMAD.MOV.U32 R15, RZ, RZ, RZ ;  /* 0x000000ffff0f7224 */ /* 0x000fe400078e00ff */
[----:B------:R-:W-:-:S04]  /*1b70*/  VIADD R17, R17, 0x300 ;  /* 0x0000030011117836 */ /* 0x000fc80000000000 */
[----:B------:R-:W-:-:S05]  /*1b80*/  IMAD.WIDE.U32 R16, R17, 0x8, R2 ;  /* 0x0000000811107825 */ /* 0x000fca00078e0002 */
[----:B------:R3:W-:Y:S02]  /*1b90*/  REDG.E.ADD.64.STRONG.GPU desc[UR20][R16.64], R14 ;  /* 0x0000000e1000798e */ /* 0x0007e4000c12e514 */
.L_x_370:
[----:B------:R-:W-:Y:S05]  /*1ba0*/  BSYNC.RECONVERGENT B1 ;  /* 0x0000000000017941 */ /* 0x000fea0003800200 */
.L_x_369:
[----:B------:R-:W-:Y:S04]  /*1bb0*/  BSSY.RECONVERGENT B1, `(.L_x_371) ;  /* 0x0000007000017945 */ /* 0x000fe80003800200 */
[----:B------:R-:W-:Y:S05]  /*1bc0*/  @!P2 BRA `(.L_x_372) ;  /* 0x000000000014a947 */ /* 0x000fea0003800000 */
[----:B---3--:R-:W-:Y:S02]  /*1bd0*/  IMAD R15, R5, 0x100, R4 ;  /* 0x00000100050f7824 */ /* 0x008fe400078e0204 */
[----:B------:R-:W-:Y:S02]  /*1be0*/  HFMA2 R13, -RZ, RZ, 0, 0 ;  /* 0x00000000ff0d7431 */ /* 0x000fe400000001ff */
[----:B------:R-:W-:-:S04]  /*1bf0*/  VIADD R15, R15, 0x400 ;  /* 0x000004000f0f7836 */ /* 0x000fc80000000000 */
[----:B------:R-:W-:-:S05]  /*1c00*/  IMAD.WIDE.U32 R14, R15, 0x8, R2 ;  /* 0x000000080f0e7825 */ /* 0x000fca00078e0002 */
[----:B------:R4:W-:Y:S02]  /*1c10*/  REDG.E.ADD.64.STRONG.GPU desc[UR20][R14.64], R12 ;  /* 0x0000000c0e00798e */ /* 0x0009e4000c12e514 */
.L_x_372:
[----:B------:R-:W-:Y:S05]  /*1c20*/  BSYNC.RECONVERGENT B1 ;  /* 0x0000000000017941 */ /* 0x000fea0003800200 */
.L_x_371:
[----:B------:R-:W-:Y:S04]  /*1c30*/  BSSY.RECONVERGENT B1, `(.L_x_373) ;  /* 0x0000007000017945 */ /* 0x000fe80003800200 */
[----:B------:R-:W-:Y:S05]  /*1c40*/  @!P3 BRA `(.L_x_374) ;  /* 0x000000000014b947 */ /* 0x000fea0003800000 */
[----:B----4-:R-:W-:Y:S02]  /*1c50*/  IMAD R13, R5, 0x100, R4 ;  /* 0x00000100050d7824 */ /* 0x010fe400078e0204 */
[----:B------:R-:W-:Y:S02]  /*1c60*/  IMAD.MOV.U32 R7, RZ, RZ, RZ ;  /* 0x000000ffff077224 */ /* 0x000fe400078e00ff */
[----:B------:R-:W-:-:S04]  /*1c70*/  VIADD R13, R13, 0x500 ;  /* 0x000005000d0d7836 */ /* 0x000fc80000000000 */
[----:B------:R-:W-:-:S05]  /*1c80*/  IMAD.WIDE.U32 R12, R13, 0x8, R2 ;  /* 0x000000080d0c7825 */ /* 0x000fca00078e0002 */
[----:B------:R4:W-:Y:S02]  /*1c90*/  REDG.E.ADD.64.STRONG.GPU desc[UR20][R12.64], R6 ;  /* 0x000000060c00798e */ /* 0x0009e4000c12e514 */
.L_x_374:
[----:B------:R-:W-:Y:S05]  /*1ca0*/  BSYNC.RECONVERGENT B1 ;  /* 0x0000000000017941 */ /* 0x000fea0003800200 */
.L_x_373:
[----:B------:R-:W-:Y:S04]  /*1cb0*/  BSSY.RECONVERGENT B1, `(.L_x_375) ;  /* 0x0000007000017945 */ /* 0x000fe80003800200 */
[----:B------:R-:W-:Y:S05]  /*1cc0*/  @!P4 BRA `(.L_x_376) ;  /* 0x000000000014c947 */ /* 0x000fea0003800000 */
[----:B----4-:R-:W-:Y:S02]  /*1cd0*/  IMAD R7, R5, 0x100, R4 ;  /* 0x0000010005077824 */ /* 0x010fe400078e0204 */
[----:B------:R-:W-:Y:S02]  /*1ce0*/  IMAD.MOV.U32 R9, RZ, RZ, RZ ;  /* 0x000000ffff097224 */ /* 0x000fe400078e00ff */
[----:B------:R-:W-:-:S04]  /*1cf0*/  VIADD R7, R7, 0x600 ;  /* 0x0000060007077836 */ /* 0x000fc80000000000 */
[----:B------:R-:W-:-:S05]  /*1d00*/  IMAD.WIDE.U32 R6, R7, 0x8, R2 ;  /* 0x0000000807067825 */ /* 0x000fca00078e0002 */
[----:B------:R4:W-:Y:S02]  /*1d10*/  REDG.E.ADD.64.STRONG.GPU desc[UR20][R6.64], R8 ;  /* 0x000000080600798e */ /* 0x0009e4000c12e514 */
.L_x_376:
[----:B------:R-:W-:Y:S05]  /*1d20*/  BSYNC.RECONVERGENT B1 ;  /* 0x0000000000017941 */ /* 0x000fea0003800200 */
.L_x_375:
[----:B------:R-:W-:Y:S04]  /*1d30*/  BSSY.RECONVERGENT B1, `(.L_x_377) ;  /* 0x0000007000017945 */ /* 0x000fe80003800200 */
[----:B------:R-:W-:Y:S05]  /*1d40*/  @!P5 BRA `(.L_x_378) ;  /* 0x000000000014d947 */ /* 0x000fea0003800000 */
[----:B----4-:R-:W-:Y:S01]  /*1d50*/  LEA R7, R5, R4, 0x8 ;  /* 0x0000000405077211 */ /* 0x010fe200078e40ff */
[----:B------:R-:W-:-:S04]  /*1d60*/  IMAD.MOV.U32 R11, RZ, RZ, RZ ;  /* 0x000000ffff0b7224 */ /* 0x000fc800078e00ff */
[----:B------:R-:W-:-:S04]  /*1d70*/  VIADD R7, R7, 0x700 ;  /* 0x0000070007077836 */ /* 0x000fc80000000000 */
[----:B------:R-:W-:-:S05]  /*1d80*/  IMAD.WIDE.U32 R6, R7, 0x8, R2 ;  /* 0x0000000807067825 */ /* 0x000fca00078e0002 */
[----:B------:R4:W-:Y:S02]  /*1d90*/  REDG.E.ADD.64.STRONG.GPU desc[UR20][R6.64], R10 ;  /* 0x0000000a0600798e */ /* 0x0009e4000c12e514 */
.L_x_378:
[----:B------:R-:W-:Y:S05]  /*1da0*/  BSYNC.RECONVERGENT B1 ;  /* 0x0000000000017941 */ /* 0x000fea0003800200 */
.L_x_377:
[----:B------:R-:W-:-:S05]  /*1db0*/  VIADD R5, R5, 0x8 ;  /* 0x0000000805057836 */ /* 0x000fca0000000000 */
[----:B------:R-:W-:-:S13]  /*1dc0*/  ISETP.NE.AND P0, PT, R5, UR27, PT ;  /* 0x0000001b05007c0c */ /* 0x000fda000bf05270 */
[----:B------:R-:W-:Y:S05]  /*1dd0*/  @P0 BRA `(.L_x_379) ;  /* 0xfffffff800b00947 */ /* 0x000fea000383ffff */
[----:B------:R-:W-:-:S07]  /*1de0*/  IMAD.U32 R3, RZ, RZ, UR27 ;  /* 0x0000001bff037e24 */ /* 0x000fce000f8e00ff */
.L_x_362:
        /* <DEDUP_REMOVED lines=24> */
.L_x_383:
[----:B------:R-:W-:Y:S05]  /*1f70*/  BSYNC.RECONVERGENT B1 ;  /* 0x0000000000017941 */ /* 0x000fea0003800200 */
.L_x_382:
        /* <DEDUP_REMOVED lines=9> */
.L_x_385:
[----:B------:R-:W-:Y:S05]  /*2010*/  BSYNC.RECONVERGENT B1 ;  /* 0x0000000000017941 */ /* 0x000fea0003800200 */
.L_x_384:
        /* <DEDUP_REMOVED lines=8> */
.L_x_387:
[----:B------:R-:W-:Y:S05]  /*20a0*/  BSYNC.RECONVERGENT B1 ;  /* 0x0000000000017941 */ /* 0x000fea0003800200 */
.L_x_386:
        /* <DEDUP_REMOVED lines=9> */
.L_x_389:
[----:B------:R-:W-:Y:S05]  /*2140*/  BSYNC.RECONVERGENT B1 ;  /* 0x0000000000017941 */ /* 0x000fea0003800200 */
.L_x_388:
[----:B------:R-:W-:-:S07]  /*2150*/  VIADD R3, R3, 0x4 ;  /* 0x0000000403037836 */ /* 0x000fce0000000000 */
.L_x_381:
        /* <DEDUP_REMOVED lines=18> */
.L_x_393:
[----:B------:R-:W-:Y:S05]  /*2280*/  BSYNC.RECONVERGENT B2 ;  /* 0x0000000000027941 */ /* 0x000fea0003800200 */
.L_x_392:
        /* <DEDUP_REMOVED lines=9> */
.L_x_395:
[----:B------:R-:W-:Y:S05]  /*2320*/  BSYNC.RECONVERGENT B2 ;  /* 0x0000000000027941 */ /* 0x000fea0003800200 */
.L_x_394:
[----:B------:R-:W-:-:S07]  /*2330*/  VIADD R3, R3, 0x2 ;  /* 0x0000000203037836 */ /* 0x000fce0000000000 */
.L_x_391:
        /* <DEDUP_REMOVED lines=12> */
.L_x_390:
[----:B------:R-:W-:Y:S05]  /*2400*/  BSYNC.RECONVERGENT B1 ;  /* 0x0000000000017941 */ /* 0x000fea0003800200 */
.L_x_380:
[----:B------:R-:W-:-:S13]  /*2410*/  ISETP.GT.U32.AND P0, PT, R4, 0x7f, PT ;  /* 0x0000007f0400780c */ /* 0x000fda0003f04070 */
[----:B------:R-:W-:Y:S05]  /*2420*/  @P0 BRA `(.L_x_361) ;  /* 0x0000000800900947 */ /* 0x000fea0003800000 */
[----:B------:R-:W-:Y:S01]  /*2430*/  UISETP.GE.U32.AND UP0, UPT, UR22, 0x7, UPT ;  /* 0x000000071600788c */ /* 0x000fe2000bf06070 */
[----:B0-----:R-:W-:-:S08]  /*2440*/  IMAD.MOV.U32 R3, RZ, RZ, RZ ;  /* 0x000000ffff037224 */ /* 0x001fd000078e00ff */
[----:B------:R-:W-:Y:S05]  /*2450*/  BRA.U !UP0, `(.L_x_396) ;  /* 0x0000000508147547 */ /* 0x000fea000b800000 */
[----:B------:R-:W0:Y:S01]  /*2460*/  LDC.64 R2, c[0x0][0x380] ;  /* 0x0000e000ff027b82 */ /* 0x000e220000000a00 */
[----:B------:R-:W-:-:S07]  /*2470*/  IMAD.MOV.U32 R9, RZ, RZ, RZ ;  /* 0x000000ffff097224 */ /* 0x000fce00078e00ff */
.L_x_413:
        /* <DEDUP_REMOVED lines=18> */
.L_x_398:
[----:B------:R-:W-:Y:S05]  /*25a0*/  BSYNC.RECONVERGENT B1 ;  /* 0x0000000000017941 */ /* 0x000fea0003800200 */
.L_x_397:
[----:B------:R-:W-:Y:S04]  /*25b0*/  BSSY.RECONVERGENT B1, `(.L_x_399) ;  /* 0x0000005000017945 */ /* 0x000fe80003800200 */
[----:B------:R-:W-:Y:S05]  /*25c0*/  @!P1 BRA `(.L_x_400) ;  /* 0x00000000000c9947 */ /* 0x000fea0003800000 */
[----:B0-----:R-:W-:Y:S02]  /*25d0*/  IMAD.MOV.U32 R14, RZ, RZ, R13 ;  /* 0x000000ffff0e7224 */ /* 0x001fe400078e000d */
[----:B------:R-:W-:-:S05]  /*25e0*/  IMAD.MOV.U32 R15, RZ, RZ, RZ ;  /* 0x000000ffff0f7224 */ /* 0x000fca00078e00ff */
[----:B------:R1:W-:Y:S02]  /*25f0*/  REDG.E.ADD.64.STRONG.GPU desc[UR20][R6.64+0xc00], R14 ;  /* 0x000c000e0600798e */ /* 0x0003e4000c12e514 */
.L_x_400:
[----:B------:R-:W-:Y:S05]  /*2600*/  BSYNC.RECONVERGENT B1 ;  /* 0x0000000000017941 */ /* 0x000fea0003800200 */
.L_x_399:
        /* <DEDUP_REMOVED lines=12> */
.L_x_402:
[----:B------:R-:W-:Y:S05]  /*26d0*/  BSYNC.RECONVERGENT B1 ;  /* 0x0000000000017941 */ /* 0x000fea0003800200 */
.L_x_401:
[----:B------:R-:W-:Y:S04]  /*26e0*/  BSSY.RECONVERGENT B1, `(.L_x_403) ;  /* 0x0000005000017945 */ /* 0x000fe80003800200 */
[----:B------:R-:W-:Y:S05]  /*26f0*/  @!P1 BRA `(.L_x_404) ;  /* 0x00000000000c9947 */ /* 0x000fea0003800000 */
[----:B012---:R-:W-:Y:S02]  /*2700*/  IMAD.MOV.U32 R14, RZ, RZ, R18 ;  /* 0x000000ffff0e7224 */ /* 0x007fe400078e0012 */
[----:B------:R-:W-:-:S05]  /*2710*/  IMAD.MOV.U32 R15, RZ, RZ, RZ ;  /* 0x000000ffff0f7224 */ /* 0x000fca00078e00ff */
[----:B------:R3:W-:Y:S02]  /*2720*/  REDG.E.ADD.64.STRONG.GPU desc[UR20][R6.64+0x1c00], R14 ;  /* 0x001c000e0600798e */ /* 0x0007e4000c12e514 */
.L_x_404:
[----:B------:R-:W-:Y:S05]  /*2730*/  BSYNC.RECONVERGENT B1 ;  /* 0x0000000000017941 */ /* 0x000fea0003800200 */
.L_x_403:
[----:B------:R-:W-:Y:S04]  /*2740*/  BSSY.RECONVERGENT B1, `(.L_x_405) ;  /* 0x0000005000017945 */ /* 0x000fe80003800200 */
[----:B------:R-:W-:Y:S05]  /*2750*/  @!P2 BRA `(.L_x_406) ;  /* 0x00000000000ca947 */ /* 0x000fea0003800000 */
[----:B0123--:R-:W-:Y:S01]  /*2760*/  MOV R14, R19 ;  /* 0x00000013000e7202 */ /* 0x00ffe20000000f00 */
[----:B------:R-:W-:-:S05]  /*2770*/  IMAD.MOV.U32 R15, RZ, RZ, RZ ;  /* 0x000000ffff0f7224 */ /* 0x000fca00078e00ff */
[----:B------:R4:W-:Y:S02]  /*2780*/  REDG.E.ADD.64.STRONG.GPU desc[UR20][R6.64+0x2400], R14 ;  /* 0x0024000e0600798e */ /* 0x0009e4000c12e514 */
.L_x_406:
[----:B------:R-:W-:Y:S05]  /*2790*/  BSYNC.RECONVERGENT B1 ;  /* 0x0000000000017941 */ /* 0x000fea0003800200 */
.L_x_405:
[----:B------:R-:W-:Y:S04]  /*27a0*/  BSSY.RECONVERGENT B1, `(.L_x_407) ;  /* 0x0000004000017945 */ /* 0x000fe80003800200 */
[----:B------:R-:W-:Y:S05]  /*27b0*/  @!P3 BRA `(.L_x_408) ;  /* 0x000000000008b947 */ /* 0x000fea0003800000 */
[----:B------:R-:W-:-:S05]  /*27c0*/  IMAD.MOV.U32 R17, RZ, RZ, RZ ;  /* 0x000000ffff117224 */ /* 0x000fca00078e00ff */
[----:B------:R0:W-:Y:S02]  /*27d0*/  REDG.E.ADD.64.STRONG.GPU desc[UR20][R6.64+0x2c00], R16 ;  /* 0x002c00100600798e */ /* 0x0001e4000c12e514 */
.L_x_408:
[----:B------:R-:W-:Y:S05]  /*27e0*/  BSYNC.RECONVERGENT B1 ;  /* 0x0000000000017941 */ /* 0x000fea0003800200 */
.L_x_407:
[----:B------:R-:W-:Y:S04]  /*27f0*/  BSSY.RECONVERGENT B1, `(.L_x_409) ;  /* 0x0000004000017945 */ /* 0x000fe80003800200 */
[----:B------:R-:W-:Y:S05]  /*2800*/  @!P4 BRA `(.L_x_410) ;  /* 0x000000000008c947 */ /* 0x000fea0003800000 */
[----:B------:R-:W-:-:S05]  /*2810*/  IMAD.MOV.U32 R13, RZ, RZ, RZ ;  /* 0x000000ffff0d7224 */ /* 0x000fca00078e00ff */
[----:B------:R0:W-:Y:S02]  /*2820*/  REDG.E.ADD.64.STRONG.GPU desc[UR20][R6.64+0x3400], R12 ;  /* 0x0034000c0600798e */ /* 0x0001e4000c12e514 */
.L_x_410:
[----:B------:R-:W-:Y:S05]  /*2830*/  BSYNC.RECONVERGENT B1 ;  /* 0x0000000000017941 */ /* 0x000fea0003800200 */
.L_x_409:
[----:B------:R-:W-:Y:S04]  /*2840*/  BSSY.RECONVERGENT B1, `(.L_x_411) ;  /* 0x0000004000017945 */ /* 0x000fe80003800200 */
[----:B------:R-:W-:Y:S05]  /*2850*/  @!P5 BRA `(.L_x_412) ;  /* 0x000000000008d947 */ /* 0x000fea0003800000 */
[----:B------:R-:W-:-:S05]  /*2860*/  IMAD.MOV.U32 R11, RZ, RZ, RZ ;  /* 0x000000ffff0b7224 */ /* 0x000fca00078e00ff */
[----:B------:R0:W-:Y:S02]  /*2870*/  REDG.E.ADD.64.STRONG.GPU desc[UR20][R6.64+0x3c00], R10 ;  /* 0x003c000a0600798e */ /* 0x0001e4000c12e514 */
.L_x_412:
[----:B------:R-:W-:Y:S05]  /*2880*/  BSYNC.RECONVERGENT B1 ;  /* 0x0000000000017941 */ /* 0x000fea0003800200 */
.L_x_411:
[----:B------:R-:W-:Y:S05]  /*2890*/  @P0 BRA `(.L_x_413) ;  /* 0xfffffff800f80947 */ /* 0x000fea000383ffff */
[----:B------:R-:W-:-:S07]  /*28a0*/  IMAD.U32 R3, RZ, RZ, UR27 ;  /* 0x0000001bff037e24 */ /* 0x000fce000f8e00ff */
.L_x_396:
        /* <DEDUP_REMOVED lines=20> */
.L_x_416:
[----:B------:R-:W-:Y:S05]  /*29f0*/  BSYNC.RECONVERGENT B1 ;  /* 0x0000000000017941 */ /* 0x000fea0003800200 */
.L_x_415:
        /* <DEDUP_REMOVED lines=9> */
.L_x_418:
[----:B------:R-:W-:Y:S05]  /*2a90*/  BSYNC.RECONVERGENT B1 ;  /* 0x0000000000017941 */ /* 0x000fea0003800200 */
.L_x_417:
        /* <DEDUP_REMOVED lines=8> */
.L_x_420:
[----:B------:R-:W-:Y:S05]  /*2b20*/  BSYNC.RECONVERGENT B1 ;  /* 0x0000000000017941 */ /* 0x000fea0003800200 */
.L_x_419:
        /* <DEDUP_REMOVED lines=9> */
.L_x_422:
[----:B------:R-:W-:Y:S05]  /*2bc0*/  BSYNC.RECONVERGENT B1 ;  /* 0x0000000000017941 */ /* 0x000fea0003800200 */
.L_x_421:
[----:B------:R-:W-:-:S07]  /*2bd0*/  VIADD R3, R3, 0x4 ;  /* 0x0000000403037836 */ /* 0x000fce0000000000 */
.L_x_414:
        /* <DEDUP_REMOVED lines=17> */
.L_x_425:
[----:B------:R-:W-:Y:S05]  /*2cf0*/  BSYNC.RECONVERGENT B1 ;  /* 0x0000000000017941 */ /* 0x000fea0003800200 */
.L_x_424:
        /* <DEDUP_REMOVED lines=9> */
.L_x_427:
[----:B------:R-:W-:Y:S05]  /*2d90*/  BSYNC.RECONVERGENT B1 ;  /* 0x0000000000017941 */ /* 0x000fea0003800200 */
.L_x_426:
[----:B------:R-:W-:-:S07]  /*2da0*/  VIADD R3, R3, 0x2 ;  /* 0x0000000203037836 */ /* 0x000fce0000000000 */
.L_x_423:
        /* <DEDUP_REMOVED lines=12> */
.L_x_361:
[----:B------:R-:W-:Y:S05]  /*2e70*/  BSYNC.RECONVERGENT B0 ;  /* 0x0000000000007941 */ /* 0x000fea0003800200 */
.L_x_360:
[----:B------:R-:W-:Y:S01]  /*2e80*/  BAR.SYNC.DEFER_BLOCKING 0x0 ;  /* 0x0000000000007b1d */ /* 0x000fe20000010000 */
[----:B------:R-:W-:-:S04]  /*2e90*/  UIADD3 UR6, UP0, UPT, UR6, 0x1, URZ ;  /* 0x0000000106067890 */ /* 0x000fc8000ff1e0ff */
[----:B------:R-:W-:Y:S02]  /*2ea0*/  UIADD3.X UR7, UPT, UPT, URZ, UR7, URZ, UP0, !UPT ;  /* 0x00000007ff077290 */ /* 0x000fe400087fe4ff */
[----:B------:R-:W-:-:S04]  /*2eb0*/  UISETP.NE.U32.AND UP0, UPT, UR6, UR11, UPT ;  /* 0x0000000b0600728c */ /* 0x000fc8000bf05070 */
[----:B------:R-:W-:-:S09]  /*2ec0*/  UISETP.NE.AND.EX UP0, UPT, UR7, UR12, UPT, UP0 ;  /* 0x0000000c0700728c */ /* 0x000fd2000bf05300 */
[----:B------:R-:W-:Y:S05]  /*2ed0*/  BRA.U UP0, `(.L_x_428) ;  /* 0xffffffd100f07547 */ /* 0x000fea000b83ffff */
[----:B------:R-:W-:Y:S05]  /*2ee0*/  EXIT ;  /* 0x000000000000794d */ /* 0x000fea0003800000 */
.L_x_429:
        /* <DEDUP_REMOVED lines=9> */
.L_x_734:


//--------------------- .text._ZN3cub18CUB_300001_SM_10006detail10radix_sort31DeviceRadixSortSingleTileKernelINS1_5radix10policy_hubIiN4cuda3std3__45tupleIJfffEEEyE10Policy1000ELNS0_9SortOrderE0EiSA_yNS1_21identity_decomposer_tEEEvPKT1_PSF_PKT2_PSJ_T3_iiT4_ --------------------------
	.section	.text._ZN3cub18CUB_300001_SM_10006detail10radix_sort31DeviceRadixSortSingleTileKernelINS1_5radix10policy_hubIiN4cuda3std3__45tupleIJfffEEEyE10Policy1000ELNS0_9SortOrderE0EiSA_yNS1_21identity_decomposer_tEEEvPKT1_PSF_PKT2_PSJ_T3_iiT4_,"ax",@progbits
	.align	128
        .global         _ZN3cub18CUB_300001_SM_10006detail10radix_sort31DeviceRadixSortSingleTileKernelINS1_5radix10policy_hubIiN4cuda3std3__45tupleIJfffEEEyE10Policy1000ELNS0_9SortOrderE0EiSA_yNS1_21identity_decomposer_tEEEvPKT1_PSF_PKT2_PSJ_T3_iiT4_
        .type           _ZN3cub18CUB_300001_SM_10006detail10radix_sort31DeviceRadixSortSingleTileKernelINS1_5radix10policy_hubIiN4cuda3std3__45tupleIJfffEEEyE10Policy1000ELNS0_9SortOrderE0EiSA_yNS1_21identity_decomposer_tEEEvPKT1_PSF_PKT2_PSJ_T3_iiT4_,@function
        .size           _ZN3cub18CUB_300001_SM_10006detail10radix_sort31DeviceRadixSortSingleTileKernelINS1_5radix10policy_hubIiN4cuda3std3__45tupleIJfffEEEyE10Policy1000ELNS0_9SortOrderE0EiSA_yNS1_21identity_decomposer_tEEEvPKT1_PSF_PKT2_PSJ_T3_iiT4_,(.L_x_735 - _ZN3cub18CUB_300001_SM_10006detail10radix_sort31DeviceRadixSortSingleTileKernelINS1_5radix10policy_hubIiN4cuda3std3__45tupleIJfffEEEyE10Policy1000ELNS0_9SortOrderE0EiSA_yNS1_21identity_decomposer_tEEEvPKT1_PSF_PKT2_PSJ_T3_iiT4_)
        .other          _ZN3cub18CUB_300001_SM_10006detail10radix_sort31DeviceRadixSortSingleTileKernelINS1_5radix10policy_hubIiN4cuda3std3__45tupleIJfffEEEyE10Policy1000ELNS0_9SortOrderE0EiSA_yNS1_21identity_decomposer_tEEEvPKT1_PSF_PKT2_PSJ_T3_iiT4_,@"STO_CUDA_ENTRY STV_DEFAULT"
_ZN3cub18CUB_300001_SM_10006detail10radix_sort31DeviceRadixSortSingleTileKernelINS1_5radix10policy_hubIiN4cuda3std3__45tupleIJfffEEEyE10Policy1000ELNS0_9SortOrderE0EiSA_yNS1_21identity_decomposer_tEEEvPKT1_PSF_PKT2_PSJ_T3_iiT4_:
.text._ZN3cub18CUB_300001_SM_10006detail10radix_sort31DeviceRadixSortSingleTileKernelINS1_5radix10policy_hubIiN4cuda3std3__45tupleIJfffEEEyE10Policy1000ELNS0_9SortOrderE0EiSA_yNS1_21identity_decomposer_tEEEvPKT1_PSF_PKT2_PSJ_T3_iiT4_:
[----:B------:R-:W-:Y:S01]  /*0000*/  LDC R1, c[0x0][0x37c] ;  /* 0x0000df00ff017b82 */ /* 0x000fe20000000800 */
[----:B------:R-:W0:Y:S01]  /*0010*/  S2R R0, SR_TID.X ;  /* 0x0000000000007919 */ /* 0x000e220000002100 */
[----:B------:R-:W1:Y:S06]  /*0020*/  LDCU UR4, c[0x0][0x3a0] ;  /* 0x00007400ff0477ac */ /* 0x000e6c0008000800 */
[----:B------:R-:W2:Y:S01]  /*0030*/  LDC.64 R4, c[0x0][0x380] ;  /* 0x0000e000ff047b82 */ /* 0x000ea20000000a00 */
[----:B------:R-:W3:Y:S07]  /*0040*/  LDCU.64 UR10, c[0x0][0x358] ;  /* 0x00006b00ff0a77ac */ /* 0x000eee0008000a00 */
[----:B------:R-:W4:Y:S01]  /*0050*/  LDC.64 R6, c[0x0][0x390] ;  /* 0x0000e400ff067b82 */ /* 0x000f220000000a00 */
[----:B------:R-:W-:-:S02]  /*0060*/  CS2R R12, SRZ ;  /* 0x00000000000c7805 */ /* 0x000fc4000001ff00 */
[----:B------:R-:W-:Y:S02]  /*0070*/  CS2R R14, SRZ ;  /* 0x00000000000e7805 */ /* 0x000fe4000001ff00 */
[----:B------:R-:W-:Y:S02]  /*0080*/  CS2R R16, SRZ ;  /* 0x0000000000107805 */ /* 0x000fe4000001ff00 */
[----:B------:R-:W-:Y:S02]  /*0090*/  CS2R R18, SRZ ;  /* 0x0000000000127805 */ /* 0x000fe4000001ff00 */
[----:B------:R-:W-:Y:S02]  /*00a0*/  CS2R R20, SRZ ;  /* 0x0000000000147805 */ /* 0x000fe4000001ff00 */
[----:B------:R-:W-:Y:S02]  /*00b0*/  CS2R R22, SRZ ;  /* 0x0000000000167805 */ /* 0x000fe4000001ff00 */
[----:B------:R-:W-:Y:S01]  /*00c0*/  CS2R R24, SRZ ;  /* 0x0000000000187805 */ /* 0x000fe2000001ff00 */
[----:B------:R-:W4:Y:S01]  /*00d0*/  S2UR UR5, SR_CgaCtaId ;  /* 0x00000000000579c3 */ /* 0x000f220000008800 */
[----:B------:R-:W-:Y:S01]  /*00e0*/  CS2R R26, SRZ ;  /* 0x00000000001a7805 */ /* 0x000fe2000001ff00 */
[----:B------:R-:W4:Y:S01]  /*00f0*/  LDCU.64 UR6, c[0x0][0x3a8] ;  /* 0x00007500ff0677ac */ /* 0x000f220008000a00 */
[----:B0-----:R-:W-:-:S04]  /*0100*/  IMAD R3, R0, 0x6, RZ ;  /* 0x0000000600037824 */ /* 0x001fc800078e02ff */
[C---:B------:R-:W-:Y:S01]  /*0110*/  VIADD R2, R3.reuse, 0x1 ;  /* 0x0000000103027836 */ /* 0x040fe20000000000 */
[C---:B-1----:R-:W-:Y:S01]  /*0120*/  ISETP.GE.AND P0, PT, R3.reuse, UR4, PT ;  /* 0x0000000403007c0c */ /* 0x042fe2000bf06270 */
[C---:B------:R-:W-:Y:S02]  /*0130*/  VIADD R10, R3.reuse, 0x5 ;  /* 0x00000005030a7836 */ /* 0x040fe40000000000 */
[C---:B------:R-:W-:Y:S01]  /*0140*/  VIADD R8, R3.reuse, 0x3 ;  /* 0x0000000303087836 */ /* 0x040fe20000000000 */
[----:B------:R-:W-:Y:S01]  /*0150*/  ISETP.GE.AND P1, PT, R2, UR4, PT ;  /* 0x0000000402007c0c */ /* 0x000fe2000bf26270 */
[C---:B------:R-:W-:Y:S01]  /*0160*/  VIADD R2, R3.reuse, 0x2 ;  /* 0x0000000203027836 */ /* 0x040fe20000000000 */
[----:B------:R-:W-:Y:S01]  /*0170*/  ISETP.GE.AND P5, PT, R10, UR4, PT ;  /* 0x000000040a007c0c */ /* 0x000fe2000bfa6270 */
[C---:B------:R-:W-:Y:S01]  /*0180*/  VIADD R9, R3.reuse, 0x4 ;  /* 0x0000000403097836 */ /* 0x040fe20000000000 */
[----:B------:R-:W-:Y:S01]  /*0190*/  ISETP.GE.AND P3, PT, R8, UR4, PT ;  /* 0x0000000408007c0c */ /* 0x000fe2000bf66270 */
[----:B--2---:R-:W-:Y:S01]  /*01a0*/  IMAD.WIDE.U32 R4, R3, 0x4, R4 ;  /* 0x0000000403047825 */ /* 0x004fe200078e0004 */
[----:B------:R-:W-:-:S02]  /*01b0*/  ISETP.GE.AND P2, PT, R2, UR4, PT ;  /* 0x0000000402007c0c */ /* 0x000fc4000bf46270 */
[----:B------:R-:W-:Y:S02]  /*01c0*/  ISETP.GE.AND P4, PT, R9, UR4, PT ;  /* 0x0000000409007c0c */ /* 0x000fe4000bf86270 */
[----:B---3--:R-:W2:Y:S04]  /*01d0*/  @!P0 LDG.E R30, desc[UR10][R4.64] ;  /* 0x0000000a041e8981 */ /* 0x008ea8000c1e1900 */
[----:B------:R-:W3:Y:S04]  /*01e0*/  @!P1 LDG.E R8, desc[UR10][R4.64+0x4] ;  /* 0x0000040a04089981 */ /* 0x000ee8000c1e1900 */
[----:B------:R-:W3:Y:S04]  /*01f0*/  @!P5 LDG.E R36, desc[UR10][R4.64+0x14] ;  /* 0x0000140a0424d981 */ /* 0x000ee8000c1e1900 */
[----:B------:R-:W3:Y:S04]  /*0200*/  @!P2 LDG.E R9, desc[UR10][R4.64+0x8] ;  /* 0x0000080a0409a981 */ /* 0x000ee8000c1e1900 */
[----:B------:R-:W3:Y:S04]  /*0210*/  @!P3 LDG.E R10, desc[UR10][R4.64+0xc] ;  /* 0x00000c0a040ab981 */ /* 0x000ee8000c1e1900 */
[----:B------:R-:W3:Y:S01]  /*0220*/  @!P4 LDG.E R11, desc[UR10][R4.64+0x10] ;  /* 0x0000100a040bc981 */ /* 0x000ee2000c1e1900 */
[----:B----4-:R-:W-:Y:S01]  /*0230*/  IMAD.WIDE.U32 R6, R3, 0xc, R6 ;  /* 0x0000000c03067825 */ /* 0x010fe200078e0006 */
[----:B------:R-:W-:Y:S01]  /*0240*/  BAR.SYNC.DEFER_BLOCKING 0x0 ;  /* 0x0000000000007b1d */ /* 0x000fe20000010000 */
[----:B------:R-:W-:-:S05]  /*0250*/  CS2R R2, SRZ ;  /* 0x0000000000027805 */ /* 0x000fca000001ff00 */
[----:B------:R-:W-:Y:S01]  /*0260*/  UMOV UR4, 0x400 ;  /* 0x0000040000047882 */ /* 0x000fe20000000000 */
[----:B------:R-:W0:Y:S01]  /*0270*/  S2R R34, SR_LANEID ;  /* 0x0000000000227919 */ /* 0x000e220000000000 */
[----:B------:R-:W-:-:S06]  /*0280*/  ULEA UR4, UR5, UR4, 0x18 ;  /* 0x0000000405047291 */ /* 0x000fcc000f8ec0ff */
[C---:B------:R-:W-:Y:S01]  /*0290*/  LEA R35, R0.reuse, UR4, 0x2 ;  /* 0x0000000400237c11 */ /* 0x040fe2000f8e10ff */
        /* <DEDUP_REMOVED lines=17> */
[----:B------:R1:W5:Y:S01]  /*03b0*/  @!P5 LDG.E R27, desc[UR10][R6.64+0x44] ;  /* 0x0000440a061bd981 */ /* 0x000362000c1e1900 */
[----:B------:R-:W-:Y:S01]  /*03c0*/  IMAD R37, R0, 0x80, R35 ;  /* 0x0000008000257824 */ /* 0x000fe200078e0223 */
[----:B------:R-:W-:Y:S01]  /*03d0*/  SHF.R.U32.HI R84, RZ, 0x5, R0 ;  /* 0x00000005ff547819 */ /* 0x000fe20000011600 */
[----:B------:R-:W-:-:S02]  /*03e0*/  IMAD.MOV.U32 R28, RZ, RZ, -0x1 ;  /* 0xffffffffff1c7424 */ /* 0x000fc400078e00ff */
[C---:B------:R-:W-:Y:S01]  /*03f0*/  IMAD R39, R0.reuse, -0x6c, R37 ;  /* 0xffffff9400277824 */ /* 0x040fe200078e0225 */
[----:B------:R-:W-:Y:S01]  /*0400*/  MOV R31, 0xffffffff ;  /* 0xffffffff001f7802 */ /* 0x000fe20000000f00 */
[----:B------:R-:W-:Y:S02]  /*0410*/  IMAD.MOV.U32 R33, RZ, RZ, -0x1 ;  /* 0xffffffffff217424 */ /* 0x000fe400078e00ff */
[----:B------:R-:W-:Y:S02]  /*0420*/  IMAD.MOV.U32 R29, RZ, RZ, -0x1 ;  /* 0xffffffffff1d7424 */ /* 0x000fe400078e00ff */
[----:B------:R-:W-:Y:S02]  /*0430*/  IMAD.MOV.U32 R32, RZ, RZ, -0x1 ;  /* 0xffffffffff207424 */ /* 0x000fe400078e00ff */
[----:B------:R-:W-:Y:S01]  /*0440*/  IMAD R41, R0, 0x30, R39 ;  /* 0x0000003000297824 */ /* 0x000fe200078e0227 */
[----:B------:R-:W-:Y:S02]  /*0450*/  UIADD3 UR5, UPT, UPT, -UR6, UR7, URZ ;  /* 0x0000000706057290 */ /* 0x000fe4000fffe1ff */
[----:B------:R-:W-:Y:S01]  /*0460*/  UIADD3 UR8, UPT, UPT, UR6, 0x6, URZ ;  /* 0x0000000606087890 */ /* 0x000fe2000fffe0ff */
[----:B------:R-:W4:Y:S01]  /*0470*/  LDCU UR7, c[0x0][0x3ac] ;  /* 0x00007580ff0777ac */ /* 0x000f220008000800 */
[----:B--2---:R-:W-:Y:S01]  /*0480*/  @!P0 LOP3.LUT R28, R30, 0x80000000, RZ, 0x3c, !PT ;  /* 0x800000001e1c8812 */ /* 0x004fe200078e3cff */
[----:B------:R-:W-:Y:S01]  /*0490*/  IMAD.MOV.U32 R30, RZ, RZ, -0x1 ;  /* 0xffffffffff1e7424 */ /* 0x000fe200078e00ff */
[----:B---3--:R-:W-:-:S02]  /*04a0*/  @!P1 LOP3.LUT R29, R8, 0x80000000, RZ, 0x3c, !PT ;  /* 0x80000000081d9812 */ /* 0x008fc400078e3cff */
[----:B------:R-:W-:Y:S02]  /*04b0*/  @!P5 LOP3.LUT R33, R36, 0x80000000, RZ, 0x3c, !PT ;  /* 0x800000002421d812 */ /* 0x000fe400078e3cff */
[----:B------:R-:W-:Y:S02]  /*04c0*/  LEA R36, R84, UR4, 0x2 ;  /* 0x0000000454247c11 */ /* 0x000fe4000f8e10ff */
[----:B------:R-:W-:Y:S02]  /*04d0*/  @!P2 LOP3.LUT R30, R9, 0x80000000, RZ, 0x3c, !PT ;  /* 0x80000000091ea812 */ /* 0x000fe400078e3cff */
[----:B------:R-:W-:Y:S02]  /*04e0*/  @!P3 LOP3.LUT R31, R10, 0x80000000, RZ, 0x3c, !PT ;  /* 0x800000000a1fb812 */ /* 0x000fe400078e3cff */
[----:B------:R-:W-:Y:S01]  /*04f0*/  @!P4 LOP3.LUT R32, R11, 0x80000000, RZ, 0x3c, !PT ;  /* 0x800000000b20c812 */ /* 0x000fe200078e3cff */
[----:B01--4-:R-:W-:Y:S06]  /*0500*/  BAR.SYNC.DEFER_BLOCKING 0x0 ;  /* 0x0000000000007b1d */ /* 0x013fec0000010000 */
.L_x_431:
[----:B------:R-:W-:Y:S01]  /*0510*/  UISETP.LT.AND UP0, UPT, UR5, 0x6, UPT ;  /* 0x000000060500788c */ /* 0x000fe2000bf01270 */
[----:B------:R-:W-:Y:S01]  /*0520*/  STS [R35], RZ ;  /* 0x000000ff23007388 */ /* 0x000fe20000000800 */
[----:B------:R-:W-:Y:S01]  /*0530*/  UIADD3 UR6, UPT, UPT, UR8, -0x6, URZ ;  /* 0xfffffffa08067890 */ /* 0x000fe2000fffe0ff */
[----:B------:R-:W-:Y:S01]  /*0540*/  ISETP.NE.AND P1, PT, R34, 0x1f, PT ;  /* 0x0000001f2200780c */ /* 0x000fe20003f25270 */
[----:B------:R-:W-:Y:S01]  /*0550*/  USEL UR4, UR5, 0x6, UP0 ;  /* 0x0000000605047887 */ /* 0x000fe20008000000 */
[----:B------:R-:W-:Y:S01]  /*0560*/  STS [R35+0x400], RZ ;  /* 0x000400ff23007388 */ /* 0x000fe20000000800 */
[C---:B------:R-:W-:Y:S01]  /*0570*/  ISETP.NE.AND P2, PT, R84.reuse, 0x6, PT ;  /* 0x000000065400780c */ /* 0x040fe20003f45270 */
[----:B------:R-:W-:Y:S01]  /*0580*/  UISETP.GE.AND UP0, UPT, UR8, UR7, UPT ;  /* 0x000000070800728c */ /* 0x000fe2000bf06270 */
[----:B01----:R-:W-:Y:S01]  /*0590*/  SHF.R.U32.HI R4, RZ, UR6, R28 ;  /* 0x00000006ff047c19 */ /* 0x003fe2000801161c */
        /* <DEDUP_REMOVED lines=17> */
[----:B------:R-:W-:Y:S03]  /*06b0*/  STS [R35+0x2400], RZ ;  /* 0x002400ff23007388 */ /* 0x000fe60000000800 */
[----:B------:R-:W-:Y:S01]  /*06c0*/  SHF.R.U32.HI R6, RZ, 0x4, R4 ;  /* 0x00000004ff067819 */ /* 0x000fe20000011604 */
[----:B------:R-:W-:Y:S01]  /*06d0*/  STS [R35+0x2800], RZ ;  /* 0x002800ff23007388 */ /* 0x000fe20000000800 */
[----:B------:R-:W-:-:S02]  /*06e0*/  IMAD.SHL.U32 R5, R4, 0x400, RZ ;  /* 0x0000040004057824 */ /* 0x000fc400078e00ff */
[----:B------:R-:W-:Y:S01]  /*06f0*/  LOP3.LUT R6, R6, 0xffffffe, RZ, 0xc0, !PT ;  /* 0x0ffffffe06067812 */ /* 0x000fe200078ec0ff */
[----:B------:R-:W-:Y:S02]  /*0700*/  STS [R35+0x2c00], RZ ;  /* 0x002c00ff23007388 */ /* 0x000fe40000000800 */
[----:B------:R-:W-:Y:S02]  /*0710*/  LOP3.LUT R4, R5, 0x7c00, RZ, 0xc0, !PT ;  /* 0x00007c0005047812 */ /* 0x000fe400078ec0ff */
[----:B------:R-:W-:Y:S02]  /*0720*/  STS [R35+0x3000], RZ ;  /* 0x003000ff23007388 */ /* 0x000fe40000000800 */
[----:B------:R-:W-:Y:S02]  /*0730*/  IADD3 R45, PT, PT, R6, R35, R4 ;  /* 0x00000023062d7210 */ /* 0x000fe40007ffe004 */
[----:B------:R-:W-:Y:S01]  /*0740*/  STS [R35+0x3400], RZ ;  /* 0x003400ff23007388 */ /* 0x000fe20000000800 */
[----:B------:R-:W-:-:S03]  /*0750*/  SHF.R.U32.HI R4, RZ, UR6, R30 ;  /* 0x00000006ff047c19 */ /* 0x000fc6000801161e */
        /* <DEDUP_REMOVED lines=10> */
[----:B------:R-:W-:-:S03]  /*0800*/  IADD3 R38, PT, PT, R38, R35, R6 ;  /* 0x0000002326267210 */ /* 0x000fc60007ffe006 */
        /* <DEDUP_REMOVED lines=18> */
[----:B0-----:R-:W-:-:S04]  /*0930*/  SHF.R.U32.HI R5, RZ, UR6, R31 ;  /* 0x00000006ff057c19 */ /* 0x001fc8000801161f */
[----:B------:R-:W-:-:S04]  /*0940*/  LOP3.LUT R5, R5, UR4, RZ, 0xc0, !PT ;  /* 0x0000000405057c12 */ /* 0x000fc8000f8ec0ff */
[----:B------:R-:W-:Y:S02]  /*0950*/  SHF.L.U32 R6, R5, 0xa, RZ ;  /* 0x0000000a05067819 */ /* 0x000fe400000006ff */
[----:B------:R-:W-:Y:S02]  /*0960*/  SHF.R.U32.HI R5, RZ, 0x4, R5 ;  /* 0x00000004ff057819 */ /* 0x000fe40000011605 */
[----:B------:R-:W-:Y:S02]  /*0970*/  LOP3.LUT R6, R6, 0x7c00, RZ, 0xc0, !PT ;  /* 0x00007c0006067812 */ /* 0x000fe400078ec0ff */
[----:B------:R-:W-:-:S04]  /*0980*/  LOP3.LUT R40, R5, 0xffffffe, RZ, 0xc0, !PT ;  /* 0x0ffffffe05287812 */ /* 0x000fc800078ec0ff */
[----:B------:R-:W-:Y:S01]  /*0990*/  IADD3 R40, PT, PT, R40, R35, R6 ;  /* 0x0000002328287210 */ /* 0x000fe20007ffe006 */
[----:B-1----:R-:W-:-:S05]  /*09a0*/  VIADD R4, R50, 0x1 ;  /* 0x0000000132047836 */ /* 0x002fca0000000000 */
[----:B------:R0:W-:Y:S04]  /*09b0*/  STS.U16 [R45], R4 ;  /* 0x000000042d007388 */ /* 0x0001e80000000400 */
[----:B------:R-:W1:Y:S01]  /*09c0*/  LDS.U16 R49, [R38] ;  /* 0x0000000026317984 */ /* 0x000e620000000400 */
[----:B0-----:R-:W-:-:S04]  /*09d0*/  SHF.R.U32.HI R4, RZ, UR6, R32 ;  /* 0x00000006ff047c19 */ /* 0x001fc80008011620 */
[----:B------:R-:W-:-:S05]  /*09e0*/  LOP3.LUT R4, R4, UR4, RZ, 0xc0, !PT ;  /* 0x0000000404047c12 */ /* 0x000fca000f8ec0ff */
[----:B------:R-:W-:Y:S01]  /*09f0*/  IMAD.SHL.U32 R6, R4, 0x400, RZ ;  /* 0x0000040004067824 */ /* 0x000fe200078e00ff */
[----:B------:R-:W-:-:S04]  /*0a00*/  SHF.R.U32.HI R4, RZ, 0x4, R4 ;  /* 0x00000004ff047819 */ /* 0x000fc80000011604 */
[----:B------:R-:W-:Y:S02]  /*0a10*/  LOP3.LUT R6, R6, 0x7c00, RZ, 0xc0, !PT ;  /* 0x00007c0006067812 */ /* 0x000fe400078ec0ff */
[----:B------:R-:W-:-:S04]  /*0a20*/  LOP3.LUT R4, R4, 0xffffffe, RZ, 0xc0, !PT ;  /* 0x0ffffffe04047812 */ /* 0x000fc800078ec0ff */
[----:B------:R-:W-:Y:S02]  /*0a30*/  IADD3 R42, PT, PT, R4, R35, R6 ;  /* 0x00000023042a7210 */ /* 0x000fe40007ffe006 */
[----:B------:R-:W-:Y:S01]  /*0a40*/  SHF.R.U32.HI R4, RZ, UR6, R33 ;  /* 0x00000006ff047c19 */ /* 0x000fe20008011621 */
[----:B------:R-:W0:Y:S03]  /*0a50*/  S2UR UR6, SR_CgaCtaId ;  /* 0x00000000000679c3 */ /* 0x000e260000008800 */
[----:B------:R-:W-:Y:S01]  /*0a60*/  LOP3.LUT R4, R4, UR4, RZ, 0xc0, !PT ;  /* 0x0000000404047c12 */ /* 0x000fe2000f8ec0ff */
[----:B------:R-:W-:Y:S01]  /*0a70*/  UMOV UR4, 0x400 ;  /* 0x0000040000047882 */ /* 0x000fe20000000000 */
[----:B-1----:R-:W-:-:S05]  /*0a80*/  VIADD R5, R49, 0x1 ;  /* 0x0000000131057836 */ /* 0x002fca0000000000 */
[----:B------:R1:W-:Y:S04]  /*0a90*/  STS.U16 [R38], R5 ;  /* 0x0000000526007388 */ /* 0x0003e80000000400 */
[----:B------:R-:W2:Y:S01]  /*0aa0*/  LDS.U16 R48, [R40] ;  /* 0x0000000028307984 */ /* 0x000ea20000000400 */
[----:B0-----:R-:W-:Y:S01]  /*0ab0*/  ULEA UR4, UR6, UR4, 0x18 ;  /* 0x0000000406047291 */ /* 0x001fe2000f8ec0ff */
[----:B-1----:R-:W-:Y:S01]  /*0ac0*/  IMAD.SHL.U32 R5, R4, 0x400, RZ ;  /* 0x0000040004057824 */ /* 0x002fe200078e00ff */
[----:B------:R-:W-:-:S04]  /*0ad0*/  SHF.R.U32.HI R4, RZ, 0x4, R4 ;  /* 0x00000004ff047819 */ /* 0x000fc80000011604 */
[----:B------:R-:W-:Y:S02]  /*0ae0*/  LOP3.LUT R44, R5, 0x7c00, RZ, 0xc0, !PT ;  /* 0x00007c00052c7812 */ /* 0x000fe400078ec0ff */
[----:B------:R-:W-:-:S04]  /*0af0*/  LOP3.LUT R4, R4, 0xffffffe, RZ, 0xc0, !PT ;  /* 0x0ffffffe04047812 */ /* 0x000fc800078ec0ff */
[----:B------:R-:W-:Y:S01]  /*0b00*/  IADD3 R44, PT, PT, R4, R35, R44 ;  /* 0x00000023042c7210 */ /* 0x000fe20007ffe02c */
[----:B--2---:R-:W-:-:S05]  /*0b10*/  VIADD R7, R48, 0x1 ;  /* 0x0000000130077836 */ /* 0x004fca0000000000 */
        /* <DEDUP_REMOVED lines=13> */
[----:B----4-:R-:W4:Y:S04]  /*0bf0*/  LDS R54, [R37+0x14] ;  /* 0x0000140025367984 */ /* 0x010f280000000800 */
        /* <DEDUP_REMOVED lines=8> */
[----:B------:R-:W1:Y:S02]  /*0c80*/  LDS R72, [R37+0x30] ;  /* 0x0000300025487984 */ /* 0x000e640000000800 */
[----:B--2---:R-:W-:Y:S02]  /*0c90*/  IADD3 R85, PT, PT, R8, R83, RZ ;  /* 0x0000005308557210 */ /* 0x004fe40007ffe0ff */
[----:B------:R-:W2:Y:S03]  /*0ca0*/  LDS R71, [R37+0x34] ;  /* 0x0000340025477984 */ /* 0x000ea60000000800 */
[----:B---3--:R-:W-:Y:S01]  /*0cb0*/  IMAD.IADD R87, R10, 0x1, R85 ;  /* 0x000000010a577824 */ /* 0x008fe200078e0255 */
[----:B------:R-:W3:Y:S03]  /*0cc0*/  LDS R70, [R37+0x38] ;  /* 0x0000380025467984 */ /* 0x000ee60000000800 */
[----:B----4-:R-:W-:Y:S01]  /*0cd0*/  IMAD.IADD R89, R54, 0x1, R87 ;  /* 0x0000000136597824 */ /* 0x010fe200078e0257 */
[----:B------:R-:W4:Y:S03]  /*0ce0*/  LDS R69, [R37+0x3c] ;  /* 0x00003c0025457984 */ /* 0x000f260000000800 */
[----:B------:R-:W-:Y:S01]  /*0cf0*/  IMAD.IADD R78, R78, 0x1, R89 ;  /* 0x000000014e4e7824 */ /* 0x000fe200078e0259 */
        /* <DEDUP_REMOVED lines=9> */
[----:B0-----:R-:W-:Y:S01]  /*0d90*/  IMAD.IADD R73, R73, 0x1, R74 ;  /* 0x0000000149497824 */ /* 0x001fe200078e024a */
[----:B------:R-:W0:Y:S04]  /*0da0*/  LDS R63, [R37+0x54] ;  /* 0x00005400253f7984 */ /* 0x000e280000000800 */
[----:B-1----:R-:W-:Y:S01]  /*0db0*/  IADD3 R72, PT, PT, R72, R73, RZ ;  /* 0x0000004948487210 */ /* 0x002fe20007ffe0ff */
[----:B------:R-:W1:Y:S04]  /*0dc0*/  LDS R62, [R37+0x58] ;  /* 0x00005800253e7984 */ /* 0x000e680000000800 */
[----:B--2---:R-:W-:Y:S01]  /*0dd0*/  IMAD.IADD R71, R71, 0x1, R72 ;  /* 0x0000000147477824 */ /* 0x004fe200078e0248 */
        /* <DEDUP_REMOVED lines=14> */
[----:B------:R-:W4:Y:S04]  /*0ec0*/  LDS R54, [R37+0x78] ;  /* 0x0000780025367984 */ /* 0x000f280000000800 */
[----:B0-----:R-:W-:Y:S01]  /*0ed0*/  IADD3 R63, PT, PT, R63, R64, RZ ;  /* 0x000000403f3f7210 */ /* 0x001fe20007ffe0ff */
[----:B------:R-:W0:Y:S04]  /*0ee0*/  LDS R53, [R37+0x7c] ;  /* 0x00007c0025357984 */ /* 0x000e280000000800 */
[----:B-1----:R-:W-:Y:S01]  /*0ef0*/  IMAD.IADD R62, R62, 0x1, R63 ;  /* 0x000000013e3e7824 */ /* 0x002fe200078e023f */
[----:B------:R-:W1:Y:S03]  /*0f00*/  LDS R80, [R37+0x80] ;  /* 0x0000800025507984 */ /* 0x000e660000000800 */
[----:B--2---:R-:W-:-:S04]  /*0f10*/  IMAD.IADD R61, R61, 0x1, R62 ;  /* 0x000000013d3d7824 */ /* 0x004fc800078e023e */
[----:B---3--:R-:W-:-:S04]  /*0f20*/  IMAD.IADD R60, R60, 0x1, R61 ;  /* 0x000000013c3c7824 */ /* 0x008fc800078e023d */
[----:B----4-:R-:W-:-:S04]  /*0f30*/  IMAD.IADD R59, R59, 0x1, R60 ;  /* 0x000000013b3b7824 */ /* 0x010fc800078e023c */
[----:B------:R-:W-:-:S04]  /*0f40*/  IMAD.IADD R58, R58, 0x1, R59 ;  /* 0x000000013a3a7824 */ /* 0x000fc800078e023b */
[----:B------:R-:W-:-:S04]  /*0f50*/  IMAD.IADD R57, R57, 0x1, R58 ;  /* 0x0000000139397824 */ /* 0x000fc800078e023a */
[----:B------:R-:W-:-:S04]  /*0f60*/  IMAD.IADD R56, R56, 0x1, R57 ;  /* 0x0000000138387824 */ /* 0x000fc800078e0239 */
[----:B------:R-:W-:-:S05]  /*0f70*/  IMAD.IADD R55, R55, 0x1, R56 ;  /* 0x0000000137377824 */ /* 0x000fca00078e0238 */
[----:B------:R-:W-:-:S05]  /*0f80*/  IADD3 R54, PT, PT, R54, R55, RZ ;  /* 0x0000003736367210 */ /* 0x000fca0007ffe0ff */
[----:B0-----:R-:W-:-:S04]  /*0f90*/  IMAD.IADD R53, R53, 0x1, R54 ;  /* 0x0000000135357824 */ /* 0x001fc800078e0236 */
[----:B-1----:R-:W-:-:S05]  /*0fa0*/  IMAD.IADD R80, R80, 0x1, R53 ;  /* 0x0000000150507824 */ /* 0x002fca00078e0235 */
        /* <DEDUP_REMOVED lines=10> */
[----:B------:R-:W-:-:S04]  /*1050*/  ISETP.NE.AND P0, PT, R84, 0x1, PT ;  /* 0x000000015400780c */ /* 0x000fc80003f05270 */
[----:B------:R0:W-:Y:S01]  /*1060*/  @!P1 STS [R36+0x8400], R91 ;  /* 0x0084005b24009388 */ /* 0x0001e20000000800 */
[----:B------:R-:W-:Y:S01]  /*1070*/  BAR.SYNC.DEFER_BLOCKING 0x0 ;  /* 0x0000000000007b1d */ /* 0x000fe20000010000 */
[----:B------:R-:W-:Y:S01]  /*1080*/  ISETP.NE.AND P1, PT, R84, 0x4, PT ;  /* 0x000000045400780c */ /* 0x000fe20003f25270 */
[----:B0-----:R-:W-:-:S04]  /*1090*/  IMAD.IADD R91, R91, 0x1, -R80 ;  /* 0x000000015b5b7824 */ /* 0x001fc800078e0a50 */
[----:B------:R-:W0:Y:S04]  /*10a0*/  LDS.128 R4, [UR4+0x8400] ;  /* 0x00840004ff047984 */ /* 0x000e280008000c00 */
[----:B------:R-:W1:Y:S01]  /*10b0*/  LDS.128 R8, [UR4+0x8410] ;  /* 0x00841004ff087984 */ /* 0x000e620008000c00 */
[C---:B0-----:R-:W-:Y:S02]  /*10c0*/  SEL R43, R4.reuse, R43, !P0 ;  /* 0x0000002b042b7207 */ /* 0x041fe40004000000 */
[----:B------:R-:W-:Y:S02]  /*10d0*/  IADD3 R5, PT, PT, R4, R5, RZ ;  /* 0x0000000504057210 */ /* 0x000fe40007ffe0ff */
        /* <DEDUP_REMOVED lines=19> */
[----:B------:R-:W-:Y:S02]  /*1210*/  @P0 IADD3 R91, PT, PT, R43, R4, RZ ;  /* 0x000000042b5b0210 */ /* 0x000fe40007ffe0ff */
[----:B------:R-:W-:Y:S02]  /*1220*/  ISETP.NE.AND P0, PT, R0, RZ, PT ;  /* 0x000000ff0000720c */ /* 0x000fe40003f05270 */
[----:B------:R-:W-:-:S05]  /*1230*/  @!P2 IMAD.U32 R91, R11, 0x10000, RZ ;  /* 0x000100000b5ba824 */ /* 0x000fca00078e00ff */
[----:B------:R-:W-:Y:S01]  /*1240*/  @!P2 STS [UR4+0x8428], R91 ;  /* 0x0084285bff00a988 */ /* 0x000fe20008000804 */
[----:B------:R-:W-:Y:S06]  /*1250*/  BAR.SYNC.DEFER_BLOCKING 0x0 ;  /* 0x0000000000007b1d */ /* 0x000fec0000010000 */
[----:B------:R-:W0:Y:S02]  /*1260*/  LDS R4, [UR4+0x8428] ;  /* 0x00842804ff047984 */ /* 0x000e240008000800 */
[----:B0-----:R-:W-:-:S05]  /*1270*/  SEL R4, R4, RZ, P0 ;  /* 0x000000ff04047207 */ /* 0x001fca0000000000 */
[----:B------:R-:W-:-:S04]  /*1280*/  IMAD.IADD R4, R4, 0x1, R91 ;  /* 0x0000000104047824 */ /* 0x000fc800078e025b */
[--C-:B------:R-:W-:Y:S01]  /*1290*/  IMAD.IADD R6, R79, 0x1, R4.reuse ;  /* 0x000000014f067824 */ /* 0x100fe200078e0204 */
[-C--:B------:R-:W-:Y:S01]  /*12a0*/  IADD3 R86, PT, PT, R89, R4.reuse, RZ ;  /* 0x0000000459567210 */ /* 0x080fe20007ffe0ff */
[--C-:B------:R-:W-:Y:S01]  /*12b0*/  IMAD.IADD R8, R81, 0x1, R4.reuse ;  /* 0x0000000151087824 */ /* 0x100fe200078e0204 */
[-C--:B------:R-:W-:Y:S01]  /*12c0*/  IADD3 R71, PT, PT, R71, R4.reuse, RZ ;  /* 0x0000000447477210 */ /* 0x080fe20007ffe0ff */
[--C-:B------:R-:W-:Y:S01]  /*12d0*/  IMAD.IADD R10, R83, 0x1, R4.reuse ;  /* 0x00000001530a7824 */ /* 0x100fe200078e0204 */
[-C--:B------:R-:W-:Y:S01]  /*12e0*/  IADD3 R63, PT, PT, R63, R4.reuse, RZ ;  /* 0x000000043f3f7210 */ /* 0x080fe20007ffe0ff */
[--C-:B------:R-:W-:Y:S01]  /*12f0*/  IMAD.IADD R80, R85, 0x1, R4.reuse ;  /* 0x0000000155507824 */ /* 0x100fe200078e0204 */
[----:B------:R-:W-:Y:S01]  /*1300*/  IADD3 R55, PT, PT, R55, R4, RZ ;  /* 0x0000000437377210 */ /* 0x000fe20007ffe0ff */
[--C-:B------:R-:W-:Y:S01]  /*1310*/  IMAD.IADD R82, R87, 0x1, R4.reuse ;  /* 0x0000000157527824 */ /* 0x100fe200078e0204 */
[----:B------:R-:W-:Y:S01]  /*1320*/  STS [R37], R4 ;  /* 0x0000000425007388 */ /* 0x000fe20000000800 */
        /* <DEDUP_REMOVED lines=61> */
[----:B------:R-:W4:Y:S01]  /*1700*/  LDS.U16 R7, [R44] ;  /* 0x000000002c077984 */ /* 0x000f220000000400 */
[----:B0-----:R-:W-:-:S02]  /*1710*/  IMAD.IADD R8, R49, 0x1, R38 ;  /* 0x0000000131087824 */ /* 0x001fc400078e0226 */
[----:B-1----:R-:W-:Y:S02]  /*1720*/  IMAD.IADD R49, R48, 0x1, R5 ;  /* 0x0000000130317824 */ /* 0x002fe400078e0205 */
[----:B--2---:R-:W-:Y:S02]  /*1730*/  IMAD.IADD R48, R47, 0x1, R42 ;  /* 0x000000012f307824 */ /* 0x004fe400078e022a */
[----:B---3--:R-:W-:Y:S02]  /*1740*/  IMAD.IADD R6, R51, 0x1, R52 ;  /* 0x0000000133067824 */ /* 0x008fe400078e0234 */
[----:B----4-:R-:W-:Y:S01]  /*1750*/  IMAD.IADD R9, R50, 0x1, R45 ;  /* 0x0000000132097824 */ /* 0x010fe200078e022d */
[----:B------:R-:W-:Y:S01]  /*1760*/  IADD3 R47, PT, PT, R46, R7, RZ ;  /* 0x000000072e2f7210 */ /* 0x000fe20007ffe0ff */
[----:B------:R-:W-:Y:S06]  /*1770*/  BAR.SYNC.DEFER_BLOCKING 0x0 ;  /* 0x0000000000007b1d */ /* 0x000fec0000010000 */
[----:B------:R-:W-:Y:S05]  /*1780*/  BRA.U UP0, `(.L_x_430) ;  /* 0x0000000100dc7547 */ /* 0x000fea000b800000 */
[----:B------:R-:W-:Y:S01]  /*1790*/  LEA R5, R6, UR4, 0x2 ;  /* 0x0000000406057c11 */ /* 0x000fe2000f8e10ff */
[----:B------:R-:W-:Y:S01]  /*17a0*/  UIADD3 UR8, UPT, UPT, UR8, 0x6, URZ ;  /* 0x0000000608087890 */ /* 0x000fe2000fffe0ff */
[----:B------:R-:W-:Y:S01]  /*17b0*/  LEA R4, R9, UR4, 0x2 ;  /* 0x0000000409047c11 */ /* 0x000fe2000f8e10ff */
[----:B------:R-:W-:Y:S01]  /*17c0*/  UIADD3 UR5, UPT, UPT, UR5, -0x6, URZ ;  /* 0xfffffffa05057890 */ /* 0x000fe2000fffe0ff */
[----:B------:R-:W-:Y:S01]  /*17d0*/  LEA R7, R8, UR4, 0x2 ;  /* 0x0000000408077c11 */ /* 0x000fe2000f8e10ff */
[----:B------:R-:W-:Y:S01]  /*17e0*/  IMAD R11, R6, 0x8, R5 ;  /* 0x00000008060b7824 */ /* 0x000fe200078e0205 */
[----:B------:R-:W-:Y:S01]  /*17f0*/  LEA R6, R49, UR4, 0x2 ;  /* 0x0000000431067c11 */ /* 0x000fe2000f8e10ff */
[----:B------:R-:W-:Y:S01]  /*1800*/  IMAD R10, R9, 0x8, R4 ;  /* 0x00000008090a7824 */ /* 0x000fe200078e0204 */
[----:B------:R-:W-:Y:S01]  /*1810*/  LEA R9, R48, UR4, 0x2 ;  /* 0x0000000430097c11 */ /* 0x000fe2000f8e10ff */
[----:B------:R-:W-:Y:S01]  /*1820*/  IMAD R45, R8, 0x8, R7 ;  /* 0x00000008082d7824 */ /* 0x000fe200078e0207 */
[----:B------:R0:W-:Y:S01]  /*1830*/  STS [R5], R28 ;  /* 0x0000001c05007388 */ /* 0x0001e20000000800 */
[----:B------:R-:W-:Y:S01]  /*1840*/  LEA R8, R47, UR4, 0x2 ;  /* 0x000000042f087c11 */ /* 0x000fe2000f8e10ff */
[----:B------:R-:W-:-:S02]  /*1850*/  IMAD R38, R49, 0x8, R6 ;  /* 0x0000000831267824 */ /* 0x000fc400078e0206 */
[----:B------:R1:W-:Y:S02]  /*1860*/  STS [R4], R29 ;  /* 0x0000001d04007388 */ /* 0x0003e40000000800 */
[----:B------:R-:W-:Y:S02]  /*1870*/  IMAD R40, R47, 0x8, R8 ;  /* 0x000000082f287824 */ /* 0x000fe400078e0208 */
[----:B------:R1:W-:Y:S01]  /*1880*/  STS [R7], R30 ;  /* 0x0000001e07007388 */ /* 0x0003e20000000800 */
[----:B0-----:R-:W-:-:S03]  /*1890*/  IMAD R5, R48, 0x8, R9 ;  /* 0x0000000830057824 */ /* 0x001fc600078e0209 */
[----:B------:R1:W-:Y:S04]  /*18a0*/  STS [R6], R31 ;  /* 0x0000001f06007388 */ /* 0x0003e80000000800 */
[----:B------:R1:W-:Y:S04]  /*18b0*/  STS [R9], R32 ;  /* 0x0000002009007388 */ /* 0x0003e80000000800 */
[----:B------:R1:W-:Y:S01]  /*18c0*/  STS [R8], R33 ;  /* 0x0000002108007388 */ /* 0x0003e20000000800 */
[----:B------:R-:W-:Y:S06]  /*18d0*/  BAR.SYNC.DEFER_BLOCKING 0x0 ;  /* 0x0000000000007b1d */ /* 0x000fec0000010000 */
[----:B------:R1:W0:Y:S04]  /*18e0*/  LDS.64 R28, [R39] ;  /* 0x00000000271c7984 */ /* 0x0002280000000a00 */
[----:B------:R1:W2:Y:S04]  /*18f0*/  LDS.64 R30, [R39+0x8] ;  /* 0x00000800271e7984 */ /* 0x0002a80000000a00 */
[----:B------:R1:W3:Y:S01]  /*1900*/  LDS.64 R32, [R39+0x10] ;  /* 0x0000100027207984 */ /* 0x0002e20000000a00 */
[----:B------:R-:W-:Y:S06]  /*1910*/  BAR.SYNC.DEFER_BLOCKING 0x0 ;  /* 0x0000000000007b1d */ /* 0x000fec0000010000 */
[----:B-----5:R1:W-:Y:S04]  /*1920*/  STS [R11], R2 ;  /* 0x000000020b007388 */ /* 0x0203e80000000800 */
[----:B------:R1:W-:Y:S04]  /*1930*/  STS [R11+0x4], R3 ;  /* 0x000004030b007388 */ /* 0x0003e80000000800 */
[----:B------:R1:W-:Y:S04]  /*1940*/  STS [R11+0x8], R12 ;  /* 0x0000080c0b007388 */ /* 0x0003e80000000800 */
[----:B------:R1:W-:Y:S04]  /*1950*/  STS [R10], R13 ;  /* 0x0000000d0a007388 */ /* 0x0003e80000000800 */
        /* <DEDUP_REMOVED lines=13> */
[----:B------:R1:W-:Y:S01]  /*1a30*/  STS [R40+0x8], R27 ;  /* 0x0000081b28007388 */ /* 0x0003e20000000800 */
[----:B------:R-:W-:Y:S06]  /*1a40*/  BAR.SYNC.DEFER_BLOCKING 0x0 ;  /* 0x0000000000007b1d */ /* 0x000fec0000010000 */
[----:B------:R1:W4:Y:S04]  /*1a50*/  LDS.64 R2, [R41] ;  /* 0x0000000029027984 */ /* 0x0003280000000a00 */
[----:B------:R1:W0:Y:S04]  /*1a60*/  LDS.64 R12, [R41+0x8] ;  /* 0x00000800290c7984 */ /* 0x0002280000000a00 */
[----:B------:R1:W0:Y:S04]  /*1a70*/  LDS.64 R14, [R41+0x10] ;  /* 0x00001000290e7984 */ /* 0x0002280000000a00 */
[----:B------:R1:W0:Y:S04]  /*1a80*/  LDS.64 R16, [R41+0x18] ;  /* 0x0000180029107984 */ /* 0x0002280000000a00 */
[----:B------:R1:W0:Y:S04]  /*1a90*/  LDS.64 R18, [R41+0x20] ;  /* 0x0000200029127984 */ /* 0x0002280000000a00 */
[----:B------:R1:W0:Y:S04]  /*1aa0*/  LDS.64 R20, [R41+0x28] ;  /* 0x0000280029147984 */ /* 0x0002280000000a00 */
[----:B------:R1:W0:Y:S04]  /*1ab0*/  LDS.64 R22, [R41+0x30] ;  /* 0x0000300029167984 */ /* 0x0002280000000a00 */
[----:B------:R1:W0:Y:S04]  /*1ac0*/  LDS.64 R24, [R41+0x38] ;  /* 0x0000380029187984 */ /* 0x0002280000000a00 */
[----:B------:R1:W0:Y:S01]  /*1ad0*/  LDS.64 R26, [R41+0x40] ;  /* 0x00004000291a7984 */ /* 0x0002220000000a00 */
[----:B------:R-:W-:Y:S06]  /*1ae0*/  BAR.SYNC.DEFER_BLOCKING 0x0 ;  /* 0x0000000000007b1d */ /* 0x000fec0000010000 */
[----:B--23--:R-:W-:Y:S05]  /*1af0*/  BRA `(.L_x_431) ;  /* 0xffffffe800847947 */ /* 0x00cfea000383ffff */
.L_x_430:
[----:B------:R-:W0:Y:S01]  /*1b00*/  LDCU.64 UR8, c[0x0][0x3a0] ;  /* 0x00007400ff0877ac */ /* 0x000e220008000a00 */
[----:B------:R-:W-:Y:S01]  /*1b10*/  VIADD R4, R0, 0x100 ;  /* 0x0000010000047836 */ /* 0x000fe20000000000 */
[----:B------:R-:W-:Y:S01]  /*1b20*/  LEA R5, R6, UR4, 0x2 ;  /* 0x0000000406057c11 */ /* 0x000fe2000f8e10ff */
[----:B------:R-:W-:Y:S01]  /*1b30*/  IMAD R41, R0, -0x44, R41 ;  /* 0xffffffbc00297824 */ /* 0x000fe200078e0229 */
[----:B------:R-:W-:Y:S02]  /*1b40*/  LEA R7, R8, UR4, 0x2 ;  /* 0x0000000408077c11 */ /* 0x000fe4000f8e10ff */
[----:B------:R-:W-:Y:S01]  /*1b50*/  LEA R35, R6, R5, 0x3 ;  /* 0x0000000506237211 */ /* 0x000fe200078e18ff */
[----:B------:R1:W-:Y:S01]  /*1b60*/  STS [R5], R28 ;  /* 0x0000001c05007388 */ /* 0x0003e20000000800 */
[----:B------:R-:W-:Y:S01]  /*1b70*/  LEA R10, R49, UR4, 0x2 ;  /* 0x00000004310a7c11 */ /* 0x000fe2000f8e10ff */
[----:B------:R-:W-:-:S04]  /*1b80*/  IMAD R37, R8, 0x8, R7 ;  /* 0x0000000808257824 */ /* 0x000fc800078e0207 */
[----:B------:R-:W-:Y:S01]  /*1b90*/  IMAD R36, R49, 0x8, R10 ;  /* 0x0000000831247824 */ /* 0x000fe200078e020a */
[----:B-1----:R-:W-:Y:S01]  /*1ba0*/  LEA R5, R48, UR4, 0x2 ;  /* 0x0000000430057c11 */ /* 0x002fe2000f8e10ff */
[----:B0-----:R-:W-:Y:S01]  /*1bb0*/  IMAD.U32 R6, RZ, RZ, UR9 ;  /* 0x00000009ff067e24 */ /* 0x001fe2000f8e00ff */
[----:B------:R-:W-:Y:S02]  /*1bc0*/  ISETP.LT.U32.AND P2, PT, R4, UR8, PT ;  /* 0x0000000804007c0c */ /* 0x000fe4000bf41070 */
[----:B------:R-:W-:Y:S01]  /*1bd0*/  LEA R4, R9, UR4, 0x2 ;  /* 0x0000000409047c11 */ /* 0x000fe2000f8e10ff */
[----:B------:R-:W-:Y:S01]  /*1be0*/  IMAD R49, R48, 0x8, R5 ;  /* 0x0000000830317824 */ /* 0x000fe200078e0205 */
[----:B------:R-:W-:Y:S02]  /*1bf0*/  LEA R28, R47, UR4, 0x2 ;  /* 0x000000042f1c7c11 */ /* 0x000fe4000f8e10ff */
[----:B------:R-:W-:Y:S01]  /*1c00*/  ISETP.LT.U32.AND P0, PT, R0, UR8, PT ;  /* 0x0000000800007c0c */ /* 0x000fe2000bf01070 */
[----:B------:R0:W-:Y:S01]  /*1c10*/  STS [R4], R29 ;  /* 0x0000001d04007388 */ /* 0x0001e20000000800 */
[----:B------:R-:W-:-:S02]  /*1c20*/  IMAD R34, R9, 0x8, R4 ;  /* 0x0000000809227824 */ /* 0x000fc400078e0204 */
[----:B------:R-:W-:Y:S01]  /*1c30*/  ISETP.GT.U32.AND.EX P0, PT, R6, RZ, PT, P0 ;  /* 0x000000ff0600720c */ /* 0x000fe20003f04100 */
[----:B------:R-:W-:Y:S04]  /*1c40*/  STS [R7], R30 ;  /* 0x0000001e07007388 */ /* 0x000fe80000000800 */
[----:B------:R-:W-:Y:S01]  /*1c50*/  STS [R10], R31 ;  /* 0x0000001f0a007388 */ /* 0x000fe20000000800 */
[----:B0-----:R-:W-:-:S03]  /*1c60*/  IMAD R4, R47, 0x8, R28 ;  /* 0x000000082f047824 */ /* 0x001fc600078e021c */
[----:B------:R-:W-:Y:S04]  /*1c70*/  STS [R5], R32 ;  /* 0x0000002005007388 */ /* 0x000fe80000000800 */
[----:B------:R-:W-:Y:S01]  /*1c80*/  STS [R28], R33 ;  /* 0x000000211c007388 */ /* 0x000fe20000000800 */
[----:B------:R-:W-:Y:S06]  /*1c90*/  BAR.SYNC.DEFER_BLOCKING 0x0 ;  /* 0x0000000000007b1d */ /* 0x000fec0000010000 */
[----:B------:R-:W0:Y:S04]  /*1ca0*/  LDS R6, [R41] ;  /* 0x0000000029067984 */ /* 0x000e280000000800 */
[----:B------:R-:W-:Y:S04]  /*1cb0*/  LDS R7, [R41+0x400] ;  /* 0x0004000029077984 */ /* 0x000fe80000000800 */
[----:B------:R-:W-:Y:S04]  /*1cc0*/  LDS R8, [R41+0x800] ;  /* 0x0008000029087984 */ /* 0x000fe80000000800 */
[----:B------:R-:W1:Y:S04]  /*1cd0*/  LDS R9, [R41+0xc00] ;  /* 0x000c000029097984 */ /* 0x000e680000000800 */
[----:B------:R-:W-:Y:S04]  /*1ce0*/  LDS R10, [R41+0x1000] ;  /* 0x00100000290a7984 */ /* 0x000fe80000000800 */
[----:B------:R2:W-:Y:S01]  /*1cf0*/  LDS R11, [R41+0x1400] ;  /* 0x00140000290b7984 */ /* 0x0005e20000000800 */
[----:B------:R-:W-:Y:S01]  /*1d00*/  BAR.SYNC.DEFER_BLOCKING 0x0 ;  /* 0x0000000000007b1d */ /* 0x000fe20000010000 */
[----:B--2---:R-:W-:-:S05]  /*1d10*/  IMAD R41, R0, 0x8, R41 ;  /* 0x0000000800297824 */ /* 0x004fca00078e0229 */
[----:B-----5:R-:W-:Y:S04]  /*1d20*/  STS [R35], R2 ;  /* 0x0000000223007388 */ /* 0x020fe80000000800 */
[----:B------:R2:W-:Y:S04]  /*1d30*/  STS [R35+0x4], R3 ;  /* 0x0000040323007388 */ /* 0x0005e80000000800 */
[----:B------:R3:W-:Y:S04]  /*1d40*/  STS [R35+0x8], R12 ;  /* 0x0000080c23007388 */ /* 0x0007e80000000800 */
[----:B------:R-:W-:Y:S01]  /*1d50*/  STS [R34], R13 ;  /* 0x0000000d22007388 */ /* 0x000fe20000000800 */
[----:B--2---:R-:W2:Y:S03]  /*1d60*/  LDC.64 R2, c[0x0][0x388] ;  /* 0x0000e200ff027b82 */ /* 0x004ea60000000a00 */
[----:B------:R4:W-:Y:S01]  /*1d70*/  STS [R34+0x4], R14 ;  /* 0x0000040e22007388 */ /* 0x0009e20000000800 */
[----:B---3--:R-:W-:-:S03]  /*1d80*/  IADD3 R12, PT, PT, R0, 0x200, RZ ;  /* 0x00000200000c7810 */ /* 0x008fc60007ffe0ff */
[----:B------:R-:W-:Y:S01]  /*1d90*/  STS [R34+0x8], R15 ;  /* 0x0000080f22007388 */ /* 0x000fe20000000800 */
[----:B------:R-:W-:-:S03]  /*1da0*/  ISETP.LT.U32.AND P4, PT, R12, UR8, PT ;  /* 0x000000080c007c0c */ /* 0x000fc6000bf81070 */
[----:B------:R3:W-:Y:S01]  /*1db0*/  STS [R37], R16 ;  /* 0x0000001025007388 */ /* 0x0007e20000000800 */
[C---:B------:R-:W-:Y:S01]  /*1dc0*/  LOP3.LUT R12, R0.reuse, 0x400, RZ, 0xfc, !PT ;  /* 0x00000400000c7812 */ /* 0x040fe200078efcff */
[----:B----4-:R-:W-:Y:S02]  /*1dd0*/  VIADD R14, R0, 0x300 ;  /* 0x00000300000e7836 */ /* 0x010fe40000000000 */
[----:B------:R-:W-:Y:S01]  /*1de0*/  STS [R37+0x4], R17 ;  /* 0x0000041125007388 */ /* 0x000fe20000000800 */
[----:B------:R-:W-:Y:S01]  /*1df0*/  ISETP.LT.U32.AND P1, PT, R12, UR8, PT ;  /* 0x000000080c007c0c */ /* 0x000fe2000bf21070 */
[----:B------:R-:W-:Y:S01]  /*1e00*/  IMAD.U32 R12, RZ, RZ, UR9 ;  /* 0x00000009ff0c7e24 */ /* 0x000fe2000f8e00ff */
[----:B------:R-:W-:Y:S01]  /*1e10*/  ISETP.LT.U32.AND P5, PT, R14, UR8, PT ;  /* 0x000000080e007c0c */ /* 0x000fe2000bfa1070 */
[----:B------:R4:W-:Y:S01]  /*1e20*/  STS [R37+0x8], R18 ;  /* 0x0000081225007388 */ /* 0x0009e20000000800 */
[----:B------:R-:W-:Y:S02]  /*1e30*/  VIADD R14, R0, 0x500 ;  /* 0x00000500000e7836 */ /* 0x000fe40000000000 */
[----:B---3--:R-:W-:Y:S01]  /*1e40*/  IMAD.U32 R16, RZ, RZ, UR9 ;  /* 0x00000009ff107e24 */ /* 0x008fe2000f8e00ff */
[----:B------:R-:W-:Y:S01]  /*1e50*/  STS [R36], R19 ;  /* 0x0000001324007388 */ /* 0x000fe20000000800 */
[----:B------:R-:W-:Y:S01]  /*1e60*/  ISETP.GT.U32.AND.EX P5, PT, R12, RZ, PT, P5 ;  /* 0x000000ff0c00720c */ /* 0x000fe20003fa4150 */
[----:B--2---:R-:W-:Y:S01]  /*1e70*/  IMAD.WIDE.U32 R2, R0, 0x4, R2 ;  /* 0x0000000400027825 */ /* 0x004fe200078e0002 */
[----:B------:R-:W-:Y:S01]  /*1e80*/  ISETP.LT.U32.AND P3, PT, R14, UR8, PT ;  /* 0x000000080e007c0c */ /* 0x000fe2000bf61070 */
[----:B------:R-:W-:Y:S01]  /*1e90*/  STS [R36+0x4], R20 ;  /* 0x0000041424007388 */ /* 0x000fe20000000800 */
[----:B------:R-:W-:Y:S01]  /*1ea0*/  ISETP.GT.U32.AND.EX P2, PT, R16, RZ, PT, P2 ;  /* 0x000000ff1000720c */ /* 0x000fe20003f44120 */
[----:B----4-:R-:W-:Y:S01]  /*1eb0*/  IMAD.U32 R18, RZ, RZ, UR9 ;  /* 0x00000009ff127e24 */ /* 0x010fe2000f8e00ff */
[----:B0-----:R-:W-:Y:S01]  /*1ec0*/  @P0 LOP3.LUT R37, R6, 0x80000000, RZ, 0x3c, !PT ;  /* 0x8000000006250812 */ /* 0x001fe200078e3cff */
[----:B------:R-:W-:Y:S01]  /*1ed0*/  STS [R36+0x8], R21 ;  /* 0x0000081524007388 */ /* 0x000fe20000000800 */
[----:B------:R-:W-:Y:S01]  /*1ee0*/  IMAD.U32 R14, RZ, RZ, UR9 ;  /* 0x00000009ff0e7e24 */ /* 0x000fe2000f8e00ff */
[----:B------:R-:W-:-:S02]  /*1ef0*/  ISETP.GT.U32.AND.EX P3, PT, R16, RZ, PT, P3 ;  /* 0x000000ff1000720c */ /* 0x000fc40003f64130 */
[----:B------:R-:W-:Y:S01]  /*1f00*/  STS [R49], R22 ;  /* 0x0000001631007388 */ /* 0x000fe20000000800 */
[----:B------:R-:W-:Y:S02]  /*1f10*/  ISETP.GT.U32.AND.EX P4, PT, R18, RZ, PT, P4 ;  /* 0x000000ff1200720c */ /* 0x000fe40003f84140 */
[----:B------:R-:W-:Y:S01]  /*1f20*/  ISETP.GT.U32.AND.EX P1, PT, R14, RZ, PT, P1 ;  /* 0x000000ff0e00720c */ /* 0x000fe20003f24110 */
[----:B------:R-:W-:Y:S01]  /*1f30*/  STS [R49+0x4], R23 ;  /* 0x0000041731007388 */ /* 0x000fe20000000800 */
[----:B-1----:R-:W-:Y:S02]  /*1f40*/  @P5 LOP3.LUT R9, R9, 0x80000000, RZ, 0x3c, !PT ;  /* 0x8000000009095812 */ /* 0x002fe400078e3cff */
[----:B------:R-:W-:Y:S01]  /*1f50*/  @P2 LOP3.LUT R7, R7, 0x80000000, RZ, 0x3c, !PT ;  /* 0x8000000007072812 */ /* 0x000fe200078e3cff */
[----:B------:R-:W-:Y:S04]  /*1f60*/  STS [R49+0x8], R24 ;  /* 0x0000081831007388 */ /* 0x000fe80000000800 */
[----:B------:R-:W-:Y:S02]  /*1f70*/  STS [R4], R25 ;  /* 0x0000001904007388 */ /* 0x000fe40000000800 */
[----:B------:R-:W-:-:S02]  /*1f80*/  @P4 LOP3.LUT R47, R8, 0x80000000, RZ, 0x3c, !PT ;  /* 0x80000000082f4812 */ /* 0x000fc400078e3cff */
[----:B------:R-:W-:Y:S04]  /*1f90*/  STS [R4+0x4], R26 ;  /* 0x0000041a04007388 */ /* 0x000fe80000000800 */
[----:B------:R0:W-:Y:S01]  /*1fa0*/  STS [R4+0x8], R27 ;  /* 0x0000081b04007388 */ /* 0x0001e20000000800 */
[----:B------:R-:W-:Y:S08]  /*1fb0*/  BAR.SYNC.DEFER_BLOCKING 0x0 ;  /* 0x0000000000007b1d */ /* 0x000ff00000010000 */
[----:B0-----:R-:W0:Y:S01]  /*1fc0*/  LDC.64 R4, c[0x0][0x398] ;  /* 0x0000e600ff047b82 */ /* 0x001e220000000a00 */
[----:B------:R-:W1:Y:S04]  /*1fd0*/  @P0 LDS R43, [R41+0x4] ;  /* 0x00000400292b0984 */ /* 0x000e680000000800 */
[----:B------:R-:W2:Y:S01]  /*1fe0*/  @P0 LDS R45, [R41] ;  /* 0x00000000292d0984 */ /* 0x000ea20000000800 */
[----:B0-----:R-:W-:-:S03]  /*1ff0*/  IMAD.WIDE.U32 R4, R0, 0xc, R4 ;  /* 0x0000000c00047825 */ /* 0x001fc600078e0004 */
[----:B------:R-:W0:Y:S04]  /*2000*/  @P0 LDS R39, [R41+0x8] ;  /* 0x0000080029270984 */ /* 0x000e280000000800 */
[----:B------:R-:W3:Y:S04]  /*2010*/  LDS R13, [R41+0xc00] ;  /* 0x000c0000290d7984 */ /* 0x000ee80000000800 */
[----:B------:R-:W4:Y:S04]  /*2020*/  LDS R15, [R41+0xc04] ;  /* 0x000c0400290f7984 */ /* 0x000f280000000800 */
        /* <DEDUP_REMOVED lines=10> */
[----:B------:R3:W-:Y:S04]  /*20d0*/  @P0 STG.E desc[UR10][R2.64], R37 ;  /* 0x0000002502000986 */ /* 0x0007e8000c10190a */
[----:B-1----:R1:W-:Y:S04]  /*20e0*/  @P0 STG.E desc[UR10][R4.64+0x4], R43 ;  /* 0x0000042b04000986 */ /* 0x0023e8000c10190a */
[----:B--2---:R1:W-:Y:S04]  /*20f0*/  @P0 STG.E desc[UR10][R4.64], R45 ;  /* 0x0000002d04000986 */ /* 0x0043e8000c10190a */
[----:B0-----:R1:W-:Y:S01]  /*2100*/  @P0 STG.E desc[UR10][R4.64+0x8], R39 ;  /* 0x0000082704000986 */ /* 0x0013e2000c10190a */
[----:B---3--:R-:W-:-:S03]  /*2110*/  @P1 LOP3.LUT R37, R10, 0x80000000, RZ, 0x3c, !PT ;  /* 0x800000000a251812 */ /* 0x008fc600078e3cff */
[----:B------:R1:W-:Y:S04]  /*2120*/  @P2 STG.E desc[UR10][R2.64+0x400], R7 ;  /* 0x0004000702002986 */ /* 0x0003e8000c10190a */
[----:B------:R1:W-:Y:S04]  /*2130*/  @P2 STG.E desc[UR10][R4.64+0xc00], R13 ;  /* 0x000c000d04002986 */ /* 0x0003e8000c10190a */
[----:B----4-:R1:W-:Y:S04]  /*2140*/  @P2 STG.E desc[UR10][R4.64+0xc04], R15 ;  /* 0x000c040f04002986 */ /* 0x0103e8000c10190a */
[----:B------:R1:W-:Y:S04]  /*2150*/  @P2 STG.E desc[UR10][R4.64+0xc08], R17 ;  /* 0x000c081104002986 */ /* 0x0003e8000c10190a */
        /* <DEDUP_REMOVED lines=11> */
[----:B------:R1:W-:Y:S01]  /*2210*/  @P1 STG.E desc[UR10][R4.64+0x3008], R35 ;  /* 0x0030082304001986 */ /* 0x0003e2000c10190a */
[----:B------:R-:W-:Y:S05]  /*2220*/  @!P3 EXIT ;  /* 0x000000000000b94d */ /* 0x000fea0003800000 */
[----:B-1----:R-:W0:Y:S01]  /*2230*/  LDS R7, [R41+0x3c00] ;  /* 0x003c000029077984 */ /* 0x002e220000000800 */
[----:B------:R-:W-:-:S03]  /*2240*/  LOP3.LUT R11, R11, 0x80000000, RZ, 0x3c, !PT ;  /* 0x800000000b0b7812 */ /* 0x000fc600078e3cff */
[----:B------:R-:W1:Y:S04]  /*2250*/  LDS R9, [R41+0x3c04] ;  /* 0x003c040029097984 */ /* 0x000e680000000800 */
[----:B------:R-:W2:Y:S04]  /*2260*/  LDS R13, [R41+0x3c08] ;  /* 0x003c0800290d7984 */ /* 0x000ea80000000800 */
[----:B------:R-:W-:Y:S04]  /*2270*/  STG.E desc[UR10][R2.64+0x1400], R11 ;  /* 0x0014000b02007986 */ /* 0x000fe8000c10190a */
[----:B0-----:R-:W-:Y:S04]  /*2280*/  STG.E desc[UR10][R4.64+0x3c00], R7 ;  /* 0x003c000704007986 */ /* 0x001fe8000c10190a */
[----:B-1----:R-:W-:Y:S04]  /*2290*/  STG.E desc[UR10][R4.64+0x3c04], R9 ;  /* 0x003c040904007986 */ /* 0x002fe8000c10190a */
[----:B--2---:R-:W-:Y:S01]  /*22a0*/  STG.E desc[UR10][R4.64+0x3c08], R13 ;  /* 0x003c080d04007986 */ /* 0x004fe2000c10190a */
[----:B------:R-:W-:Y:S05]  /*22b0*/  EXIT ;  /* 0x000000000000794d */ /* 0x000fea0003800000 */
.L_x_432:
        /* <DEDUP_REMOVED lines=12> */
.L_x_735:


//--------------------- .text._ZN3cub18CUB_300001_SM_10006detail9transform16transform_kernelINS2_10policy_hubILb1EN4cuda3std3__45tupleIJN6thrust24THRUST_300001_SM_1000_NS6detail15normal_iteratorINSA_7pointerINS8_IJfffEEENSA_8cuda_cub3tagENSA_11use_defaultESH_EEEEEEEE10policy1000ElNS7_10__identityENSA_12zip_iteratorINS8_IJNSA_10device_ptrIfEESQ_SQ_EEEEEJPSE_EEEvT0_iT1_T2_DpNS2_10kernel_argIT3_EE --------------------------
	.section	.text._ZN3cub18CUB_300001_SM_10006detail9transform16transform_kernelINS2_10policy_hubILb1EN4cuda3std3__45tupleIJN6thrust24THRUST_300001_SM_1000_NS6detail15normal_iteratorINSA_7pointerINS8_IJfffEEENSA_8cuda_cub3tagENSA_11use_defaultESH_EEEEEEEE10policy1000ElNS7_10__identityENSA_12zip_iteratorINS8_IJNSA_10device_ptrIfEESQ_SQ_EEEEEJPSE_EEEvT0_iT1_T2_DpNS2_10kernel_argIT3_EE,"ax",@progbits
	.align	128
        .global         _ZN3cub18CUB_300001_SM_10006detail9transform16transform_kernelINS2_10policy_hubILb1EN4cuda3std3__45tupleIJN6thrust24THRUST_300001_SM_1000_NS6detail15normal_iteratorINSA_7pointerINS8_IJfffEEENSA_8cuda_cub3tagENSA_11use_defaultESH_EEEEEEEE10policy1000ElNS7_10__identityENSA_12zip_iteratorINS8_IJNSA_10device_ptrIfEESQ_SQ_EEEEEJPSE_EEEvT0_iT1_T2_DpNS2_10kernel_argIT3_EE
        .type           _ZN3cub18CUB_300001_SM_10006detail9transform16transform_kernelINS2_10policy_hubILb1EN4cuda3std3__45tupleIJN6thrust24THRUST_300001_SM_1000_NS6detail15normal_iteratorINSA_7pointerINS8_IJfffEEENSA_8cuda_cub3tagENSA_11use_defaultESH_EEEEEEEE10policy1000ElNS7_10__identityENSA_12zip_iteratorINS8_IJNSA_10device_ptrIfEESQ_SQ_EEEEEJPSE_EEEvT0_iT1_T2_DpNS2_10kernel_argIT3_EE,@function
        .size           _ZN3cub18CUB_300001_SM_10006detail9transform16transform_kernelINS2_10policy_hubILb1EN4cuda3std3__45tupleIJN6thrust24THRUST_300001_SM_1000_NS6detail15normal_iteratorINSA_7pointerINS8_IJfffEEENSA_8cuda_cub3tagENSA_11use_defaultESH_EEEEEEEE10policy1000ElNS7_10__identityENSA_12zip_iteratorINS8_IJNSA_10device_ptrIfEESQ_SQ_EEEEEJPSE_EEEvT0_iT1_T2_DpNS2_10kernel_argIT3_EE,(.L_x_736 - _ZN3cub18CUB_300001_SM_10006detail9transform16transform_kernelINS2_10policy_hubILb1EN4cuda3std3__45tupleIJN6thrust24THRUST_300001_SM_1000_NS6detail15normal_iteratorINSA_7pointerINS8_IJfffEEENSA_8cuda_cub3tagENSA_11use_defaultESH_EEEEEEEE10policy1000ElNS7_10__identityENSA_12zip_iteratorINS8_IJNSA_10device_ptrIfEESQ_SQ_EEEEEJPSE_EEEvT0_iT1_T2_DpNS2_10kernel_argIT3_EE)
        .other          _ZN3cub18CUB_300001_SM_10006detail9transform16transform_kernelINS2_10policy_hubILb1EN4cuda3std3__45tupleIJN6thrust24THRUST_300001_SM_1000_NS6detail15normal_iteratorINSA_7pointerINS8_IJfffEEENSA_8cuda_cub3tagENSA_11use_defaultESH_EEEEEEEE10policy1000ElNS7_10__identityENSA_12zip_iteratorINS8_IJNSA_10device_ptrIfEESQ_SQ_EEEEEJPSE_EEEvT0_iT1_T2_DpNS2_10kernel_argIT3_EE,@"STO_CUDA_ENTRY STV_DEFAULT"
_ZN3cub18CUB_300001_SM_10006detail9transform16transform_kernelINS2_10policy_hubILb1EN4cuda3std3__45tupleIJN6thrust24THRUST_300001_SM_1000_NS6detail15normal_iteratorINSA_7pointerINS8_IJfffEEENSA_8cuda_cub3tagENSA_11use_defaultESH_EEEEEEEE10policy1000ElNS7_10__identityENSA_12zip_iteratorINS8_IJNSA_10device_ptrIfEESQ_SQ_EEEEEJPSE_EEEvT0_iT1_T2_DpNS2_10kernel_argIT3_EE:
.text._ZN3cub18CUB_300001_SM_10006detail9transform16transform_kernelINS2_10policy_hubILb1EN4cuda3std3__45tupleIJN6thrust24THRUST_300001_SM_1000_NS6detail15normal_iteratorINSA_7pointerINS8_IJfffEEENSA_8cuda_cub3tagENSA_11use_defaultESH_EEEEEEEE10policy1000ElNS7_10__identityENSA_12zip_iteratorINS8_IJNSA_10device_ptrIfEESQ_SQ_EEEEEJPSE_EEEvT0_iT1_T2_DpNS2_10kernel_argIT3_EE:
[----:B------:R-:W-:Y:S01]  /*0000*/  LDC R1, c[0x0][0x37c] ;  /* 0x0000df00ff017b82 */ /* 0x000fe20000000800 */
[----:B------:R-:W0:Y:S07]  /*0010*/  LDCU UR27, c[0x0][0x388] ;  /* 0x00007100ff1b77ac */ /* 0x000e2e0008000800 */
[----:B------:R-:W1:Y:S01]  /*0020*/  S2UR UR4, SR_CTAID.X ;  /* 0x00000000000479c3 */ /* 0x000e620000002500 */
[----:B------:R-:W2:Y:S01]  /*0030*/  S2R R9, SR_TID.X ;  /* 0x0000000000097919 */ /* 0x000ea20000002100 */
[----:B------:R-:W-:Y:S01]  /*0040*/  BSSY.RECONVERGENT B0, `(.L_x_433) ;  /* 0x000001e000007945 */ /* 0x000fe20003800200 */
[----:B------:R-:W3:Y:S01]  /*0050*/  LDCU.64 UR6, c[0x0][0x380] ;  /* 0x00007000ff0677ac */ /* 0x000ee20008000a00 */
[----:B0-----:R-:W-:-:S04]  /*0060*/  USHF.L.U32 UR17, UR27, 0x7, URZ ;  /* 0x000000071b117899 */ /* 0x001fc800080006ff */
[----:B------:R-:W-:Y:S02]  /*0070*/  USHF.R.S32.HI UR5, URZ, 0x1f, UR17 ;  /* 0x0000001fff057899 */ /* 0x000fe40008011411 */
[----:B-1----:R-:W-:Y:S02]  /*0080*/  UIMAD.WIDE.U32 UR18, UR17, UR4, URZ ;  /* 0x00000004111272a5 */ /* 0x002fe4000f8e00ff */
[----:B------:R-:W-:Y:S02]  /*0090*/  UIMAD UR13, UR5, UR4, URZ ;  /* 0x00000004050d72a4 */ /* 0x000fe4000f8e02ff */
[----:B---3--:R-:W-:Y:S02]  /*00a0*/  UIADD3 UR12, UP1, UPT, -UR18, UR6, URZ ;  /* 0x00000006120c7290 */ /* 0x008fe4000ff3e1ff */
[----:B------:R-:W-:Y:S02]  /*00b0*/  UIADD3 UR13, UPT, UPT, UR19, UR13, URZ ;  /* 0x0000000d130d7290 */ /* 0x000fe4000fffe0ff */
[----:B------:R-:W-:Y:S01]  /*00c0*/  UISETP.LT.U32.AND UP0, UPT, UR12, UR17, UPT ;  /* 0x000000110c00728c */ /* 0x000fe2000bf01070 */
[----:B--2---:R-:W-:Y:S01]  /*00d0*/  SHF.L.U32 R0, R9, 0x7, RZ ;  /* 0x0000000709007819 */ /* 0x004fe200000006ff */
[----:B------:R-:W-:-:S04]  /*00e0*/  UIADD3.X UR4, UPT, UPT, ~UR13, UR7, URZ, UP1, !UPT ;  /* 0x000000070d047290 */ /* 0x000fc80008ffe5ff */
[----:B------:R-:W-:-:S04]  /*00f0*/  UISETP.LT.AND.EX UP0, UPT, UR4, UR5, UPT, UP0 ;  /* 0x000000050400728c */ /* 0x000fc8000bf01300 */
[----:B------:R-:W-:-:S04]  /*0100*/  USEL UR12, UR12, UR17, UP0 ;  /* 0x000000110c0c7287 */ /* 0x000fc80008000000 */
[----:B------:R-:W-:-:S06]  /*0110*/  UIMAD UR7, UR12, 0xc, URZ ;  /* 0x0000000c0c0778a4 */ /* 0x000fcc000f8e02ff */
[----:B------:R-:W-:-:S13]  /*0120*/  ISETP.GE.AND P0, PT, R0, UR7, PT ;  /* 0x0000000700007c0c */ /* 0x000fda000bf06270 */
[----:B------:R-:W-:Y:S05]  /*0130*/  @P0 BRA `(.L_x_434) ;  /* 0x0000000000380947 */ /* 0x000fea0003800000 */
[----:B------:R-:W0:Y:S01]  /*0140*/  LDCU.64 UR4, c[0x0][0x3a8] ;  /* 0x00007500ff0477ac */ /* 0x000e220008000a00 */
[----:B------:R-:W-:Y:S02]  /*0150*/  UIMAD UR6, UR13, 0xc, URZ ;  /* 0x0000000c0d0678a4 */ /* 0x000fe4000f8e02ff */
[----:B0-----:R-:W-:-:S04]  /*0160*/  UIMAD.WIDE.U32 UR4, UR18, 0xc, UR4 ;  /* 0x0000000c120478a5 */ /* 0x001fc8000f8e0004 */
[----:B------:R-:W-:Y:S02]  /*0170*/  UIADD3 UR6, UPT, UPT, UR5, UR6, URZ ;  /* 0x0000000605067290 */ /* 0x000fe4000fffe0ff */
[----:B------:R-:W-:Y:S01]  /*0180*/  MOV R3, UR5 ;  /* 0x0000000500037c02 */ /* 0x000fe20008000f00 */
[----:B------:R-:W-:-:S03]  /*0190*/  IMAD.U32 R2, RZ, RZ, UR4 ;  /* 0x00000004ff027e24 */ /* 0x000fc6000f8e00ff */
[----:B------:R-:W-:Y:S02]  /*01a0*/  IMAD.U32 R3, RZ, RZ, UR6 ;  /* 0x00000006ff037e24 */ /* 0x000fe4000f8e00ff */
[----:B------:R-:W-:-:S07]  /*01b0*/  IMAD.WIDE.U32 R2, R9, 0x80, R2 ;  /* 0x0000008009027825 */ /* 0x000fce00078e0002 */
.L_x_435:
[----:B------:R-:W-:Y:S01]  /*01c0*/  IADD3 R0, PT, PT, R0, 0x4000, RZ ;  /* 0x0000400000007810 */ /* 0x000fe20007ffe0ff */
[----:B------:R0:W-:Y:S03]  /*01d0*/  CCTL.E.PF2 [R2] ;  /* 0x000000000200798f */ /* 0x0001e60000800100 */
[----:B------:R-:W-:Y:S02]  /*01e0*/  ISETP.GE.AND P0, PT, R0, UR7, PT ;  /* 0x0000000700007c0c */ /* 0x000fe4000bf06270 */
[----:B0-----:R-:W-:-:S05]  /*01f0*/  IADD3 R2, P1, PT, R2, 0x4000, RZ ;  /* 0x0000400002027810 */ /* 0x001fca0007f3e0ff */
[----:B------:R-:W-:-:S06]  /*0200*/  IMAD.X R3, RZ, RZ, R3, P1 ;  /* 0x000000ffff037224 */ /* 0x000fcc00008e0603 */
[----:B------:R-:W-:Y:S05]  /*0210*/  @!P0 BRA `(.L_x_435) ;  /* 0xfffffffc00e88947 */ /* 0x000fea000383ffff */
.L_x_434:
[----:B------:R-:W-:Y:S05]  /*0220*/  BSYNC.RECONVERGENT B0 ;  /* 0x0000000000007941 */ /* 0x000fea0003800200 */
.L_x_433:
[----:B------:R-:W0:Y:S01]  /*0230*/  LDCU.64 UR4, c[0x0][0x3a8] ;  /* 0x00007500ff0477ac */ /* 0x000e220008000a00 */
[----:B------:R-:W1:Y:S01]  /*0240*/  LDCU.128 UR8, c[0x0][0x390] ;  /* 0x00007200ff0877ac */ /* 0x000e620008000c00 */
[----:B------:R-:W2:Y:S01]  /*0250*/  LDCU.64 UR14, c[0x0][0x3a0] ;  /* 0x00007400ff0e77ac */ /* 0x000ea20008000a00 */
[----:B------:R-:W-:Y:S02]  /*0260*/  USHF.L.U32 UR24, UR18, 0x2, URZ ;  /* 0x0000000212187899 */ /* 0x000fe400080006ff */
[----:B------:R-:W-:Y:S02]  /*0270*/  UISETP.NE.AND UP0, UPT, UR17, UR12, UPT ;  /* 0x0000000c1100728c */ /* 0x000fe4000bf05270 */
[----:B------:R-:W-:Y:S02]  /*0280*/  UIMAD UR16, UR13, 0xc, URZ ;  /* 0x0000000c0d1078a4 */ /* 0x000fe4000f8e02ff */
[----:B0-----:R-:W-:Y:S02]  /*0290*/  UIMAD.WIDE.U32 UR6, UR18, 0xc, UR4 ;  /* 0x0000000c120678a5 */ /* 0x001fe4000f8e0004 */
[----:B------:R-:W-:-:S02]  /*02a0*/  USHF.L.U64.HI UR25, UR18, 0x2, UR13 ;  /* 0x0000000212197899 */ /* 0x000fc4000801020d */
[----:B-1----:R-:W-:Y:S02]  /*02b0*/  UIADD3 UR4, UP1, UPT, UR24, UR8, URZ ;  /* 0x0000000818047290 */ /* 0x002fe4000ff3e0ff */
[----:B------:R-:W-:Y:S01]  /*02c0*/  UIADD3 UR17, UP2, UPT, UR24, UR10, URZ ;  /* 0x0000000a18117290 */ /* 0x000fe2000ff5e0ff */
[----:B------:R-:W-:Y:S01]  /*02d0*/  MOV R5, UR7 ;  /* 0x0000000700057c02 */ /* 0x000fe20008000f00 */
[----:B------:R-:W-:Y:S01]  /*02e0*/  UIADD3 UR16, UPT, UPT, UR7, UR16, URZ ;  /* 0x0000001007107290 */ /* 0x000fe2000fffe0ff */
[----:B------:R-:W-:Y:S01]  /*02f0*/  IMAD.U32 R4, RZ, RZ, UR6 ;  /* 0x00000006ff047e24 */ /* 0x000fe2000f8e00ff */
[----:B------:R-:W-:Y:S01]  /*0300*/  UIADD3.X UR5, UPT, UPT, UR25, UR9, URZ, UP1, !UPT ;  /* 0x0000000919057290 */ /* 0x000fe20008ffe4ff */
[----:B------:R-:W-:Y:S01]  /*0310*/  MOV R6, UR4 ;  /* 0x0000000400067c02 */ /* 0x000fe20008000f00 */
[----:B------:R-:W-:Y:S01]  /*0320*/  UIADD3.X UR26, UPT, UPT, UR25, UR11, URZ, UP2, !UPT ;  /* 0x0000000b191a7290 */ /* 0x000fe200097fe4ff */
[----:B------:R-:W-:Y:S01]  /*0330*/  MOV R2, UR17 ;  /* 0x0000001100027c02 */ /* 0x000fe20008000f00 */
[----:B--2---:R-:W-:Y:S01]  /*0340*/  UIADD3 UR20, UP3, UPT, UR24, UR14, URZ ;  /* 0x0000000e18147290 */ /* 0x004fe2000ff7e0ff */
[----:B------:R-:W-:Y:S01]  /*0350*/  IMAD.U32 R5, RZ, RZ, UR16 ;  /* 0x00000010ff057e24 */ /* 0x000fe2000f8e00ff */
[----:B------:R-:W0:Y:S01]  /*0360*/  LDCU.64 UR22, c[0x0][0x358] ;  /* 0x00006b00ff1677ac */ /* 0x000e220008000a00 */
[----:B------:R-:W-:Y:S01]  /*0370*/  IMAD.U32 R7, RZ, RZ, UR5 ;  /* 0x00000005ff077e24 */ /* 0x000fe2000f8e00ff */
[----:B------:R-:W-:Y:S01]  /*0380*/  MOV R3, UR26 ;  /* 0x0000001a00037c02 */ /* 0x000fe20008000f00 */
[----:B------:R-:W-:Y:S01]  /*0390*/  UIADD3.X UR21, UPT, UPT, UR25, UR15, URZ, UP3, !UPT ;  /* 0x0000000f19157290 */ /* 0x000fe20009ffe4ff */
[----:B------:R-:W-:Y:S11]  /*03a0*/  BRA.U !UP0, `(.L_x_436) ;  /* 0x00000011088c7547 */ /* 0x000ff6000b800000 */
[----:B------:R-:W-:-:S06]  /*03b0*/  UISETP.GE.AND UP0, UPT, UR27, 0x1, UPT ;  /* 0x000000011b00788c */ /* 0x000fcc000bf06270 */
[----:B------:R-:W-:-:S13]  /*03c0*/  PLOP3.LUT P0, PT, PT, PT, UP0, 0x80, 0x8 ;  /* 0x000000000008781c */ /* 0x000fda0003f0f008 */
[----:B0-----:R-:W-:Y:S05]  /*03d0*/  @!P0 EXIT ;  /* 0x000000000000894d */ /* 0x001fea0003800000 */
[----:B------:R-:W-:Y:S01]  /*03e0*/  UISETP.GE.U32.AND UP0, UPT, UR27, 0x8, UPT ;  /* 0x000000081b00788c */ /* 0x000fe2000bf06070 */
[----:B------:R-:W-:Y:S01]  /*03f0*/  IMAD.MOV.U32 R0, RZ, RZ, RZ ;  /* 0x000000ffff007224 */ /* 0x000fe200078e00ff */
[----:B------:R-:W-:-:S07]  /*0400*/  ULOP3.LUT UR4, UR27, 0x7, URZ, 0xc0, !UPT ;  /* 0x000000071b047892 */ /* 0x000fce000f8ec0ff */
[----:B------:R-:W-:Y:S05]  /*0410*/  BRA.U !UP0, `(.L_x_437) ;  /* 0x0000000908c07547 */ /* 0x000fea000b800000 */
[----:B------:R-:W-:-:S13]  /*0420*/  ISETP.GE.AND P1, PT, R9, UR12, PT ;  /* 0x0000000c09007c0c */ /* 0x000fda000bf26270 */
[----:B------:R-:W-:-:S05]  /*0430*/  @!P1 IMAD.WIDE.U32 R14, R9, 0xc, R4 ;  /* 0x0000000c090e9825 */ /* 0x000fca00078e0004 */
[----:B------:R-:W2:Y:S01]  /*0440*/  @!P1 LDG.E R21, desc[UR22][R14.64] ;  /* 0x000000160e159981 */ /* 0x000ea2000c1e1900 */
[----:B------:R-:W-:-:S05]  /*0450*/  @!P1 IMAD.WIDE.U32 R12, R9, 0x4, R6 ;  /* 0x00000004090c9825 */ /* 0x000fca00078e0006 */
[----:B--2---:R0:W-:Y:S04]  /*0460*/  @!P1 STG.E desc[UR22][R12.64], R21 ;  /* 0x000000150c009986 */ /* 0x0041e8000c101916 */
[----:B------:R-:W2:Y:S01]  /*0470*/  @!P1 LDG.E R23, desc[UR22][R14.64+0x4] ;  /* 0x000004160e179981 */ /* 0x000ea2000c1e1900 */
[C---:B------:R-:W-:Y:S01]  /*0480*/  @!P1 IMAD.WIDE.U32 R16, R9.reuse, 0x4, R2 ;  /* 0x0000000409109825 */ /* 0x040fe200078e0002 */
[----:B------:R-:W-:-:S04]  /*0490*/  IADD3 R27, PT, PT, R9, 0x80, RZ ;  /* 0x00000080091b7810 */ /* 0x000fc80007ffe0ff */
[----:B------:R-:W-:Y:S01]  /*04a0*/  ISETP.GE.AND P0, PT, R27, UR12, PT ;  /* 0x0000000c1b007c0c */ /* 0x000fe2000bf06270 */
[----:B------:R-:W-:Y:S01]  /*04b0*/  IMAD.MOV.U32 R18, RZ, RZ, 0x4 ;  /* 0x00000004ff127424 */ /* 0x000fe200078e00ff */
[----:B--2---:R1:W-:Y:S04]  /*04c0*/  @!P1 STG.E desc[UR22][R16.64], R23 ;  /* 0x0000001710009986 */ /* 0x0043e8000c101916 */
[----:B------:R-:W2:Y:S01]  /*04d0*/  @!P1 LDG.E R25, desc[UR22][R14.64+0x8] ;  /* 0x000008160e199981 */ /* 0x000ea2000c1e1900 */
[----:B------:R-:W-:-:S04]  /*04e0*/  @!P1 IMAD.WIDE.U32 R18, R9, R18, UR20 ;  /* 0x0000001409129e25 */ /* 0x000fc8000f8e0012 */
[C---:B------:R-:W-:Y:S01]  /*04f0*/  IMAD.WIDE R10, R27.reuse, 0xc, R4 ;  /* 0x0000000c1b0a7825 */ /* 0x040fe200078e0204 */
[----:B--2---:R2:W-:Y:S04]  /*0500*/  @!P1 STG.E desc[UR22][R18.64], R25 ;  /* 0x0000001912009986 */ /* 0x0045e8000c101916 */
[----:B0-----:R-:W3:Y:S01]  /*0510*/  @!P0 LDG.E R21, desc[UR22][R10.64] ;  /* 0x000000160a158981 */ /* 0x001ee2000c1e1900 */
[----:B------:R-:W-:-:S05]  /*0520*/  IMAD.WIDE R12, R27, 0x4, R6 ;  /* 0x000000041b0c7825 */ /* 0x000fca00078e0206 */
[----:B---3--:R-:W-:Y:S04]  /*0530*/  @!P0 STG.E desc[UR22][R12.64], R21 ;  /* 0x000000150c008986 */ /* 0x008fe8000c101916 */
[----:B-1----:R-:W3:Y:S01]  /*0540*/  @!P0 LDG.E R17, desc[UR22][R10.64+0x4] ;  /* 0x000004160a118981 */ /* 0x002ee2000c1e1900 */
[----:B------:R-:W-:Y:S01]  /*0550*/  IMAD.WIDE R14, R27, 0x4, R2 ;  /* 0x000000041b0e7825 */ /* 0x000fe200078e0202 */
[C---:B------:R-:W-:Y:S02]  /*0560*/  IADD3 R0, PT, PT, R9.reuse, 0x100, RZ ;  /* 0x0000010009007810 */ /* 0x040fe40007ffe0ff */
[C---:B------:R-:W-:Y:S02]  /*0570*/  IADD3 R16, PT, PT, R9.reuse, 0x200, RZ ;  /* 0x0000020009107810 */ /* 0x040fe40007ffe0ff */
[----:B------:R-:W-:Y:S01]  /*0580*/  ISETP.GE.AND P6, PT, R0, UR12, PT ;  /* 0x0000000c00007c0c */ /* 0x000fe2000bfc6270 */
[C---:B------:R-:W-:Y:S01]  /*0590*/  VIADD R8, R9.reuse, 0x180 ;  /* 0x0000018009087836 */ /* 0x040fe20000000000 */
[----:B------:R-:W-:Y:S01]  /*05a0*/  ISETP.GE.AND P4, PT, R16, UR12, PT ;  /* 0x0000000c10007c0c */ /* 0x000fe2000bf86270 */
[----:B------:R-:W-:Y:S01]  /*05b0*/  ULOP3.LUT UR5, UR27, 0x7ffffff8, URZ, 0xc0, !UPT ;  /* 0x7ffffff81b057892 */ /* 0x000fe2000f8ec0ff */
[----:B---3--:R0:W-:Y:S04]  /*05c0*/  @!P0 STG.E desc[UR22][R14.64], R17 ;  /* 0x000000110e008986 */ /* 0x0081e8000c101916 */
[----:B------:R-:W3:Y:S01]  /*05d0*/  @!P0 LDG.E R23, desc[UR22][R10.64+0x8] ;  /* 0x000008160a178981 */ /* 0x000ee2000c1e1900 */
[----:B------:R-:W-:Y:S01]  /*05e0*/  IMAD.MOV.U32 R16, RZ, RZ, 0x4 ;  /* 0x00000004ff107424 */ /* 0x000fe200078e00ff */
[C---:B------:R-:W-:Y:S01]  /*05f0*/  IADD3 R0, PT, PT, R9.reuse, 0x280, RZ ;  /* 0x0000028009007810 */ /* 0x040fe20007ffe0ff */
[----:B------:R-:W-:Y:S01]  /*0600*/  BSSY.RECONVERGENT B0, `(.L_x_438) ;  /* 0x0000012000007945 */ /* 0x000fe20003800200 */
[----:B------:R-:W-:Y:S01]  /*0610*/  ISETP.GE.AND P5, PT, R8, UR12, PT ;  /* 0x0000000c08007c0c */ /* 0x000fe2000bfa6270 */
[C---:B------:R-:W-:Y:S01]  /*0620*/  VIADD R8, R9.reuse, 0x300 ;  /* 0x0000030009087836 */ /* 0x040fe20000000000 */
[----:B------:R-:W-:Y:S01]  /*0630*/  ISETP.GE.AND P3, PT, R0, UR12, PT ;  /* 0x0000000c00007c0c */ /* 0x000fe2000bf66270 */
[----:B------:R-:W-:Y:S01]  /*0640*/  IMAD.U32 R0, RZ, RZ, UR5 ;  /* 0x00000005ff007e24 */ /* 0x000fe2000f8e00ff */
[----:B--2---:R-:W-:Y:S01]  /*0650*/  IADD3 R18, PT, PT, R9, 0x380, RZ ;  /* 0x0000038009127810 */ /* 0x004fe20007ffe0ff */
[----:B0-----:R-:W-:Y:S01]  /*0660*/  IMAD.WIDE R16, R27, R16, UR20 ;  /* 0x000000141b107e25 */ /* 0x001fe2000f8e0210 */
[----:B------:R-:W-:-:S02]  /*0670*/  ISETP.GE.AND P2, PT, R8, UR12, PT ;  /* 0x0000000c08007c0c */ /* 0x000fc4000bf46270 */
[----:B------:R-:W-:Y:S02]  /*0680*/  ISETP.GE.AND P1, PT, R18, UR12, PT ;  /* 0x0000000c12007c0c */ /* 0x000fe4000bf26270 */
[----:B---3--:R0:W-:Y:S01]  /*0690*/  @!P0 STG.E desc[UR22][R16.64], R23 ;  /* 0x0000001710008986 */ /* 0x0081e2000c101916 */
[----:B------:R-:W-:Y:S01]  /*06a0*/  ISETP.NE.AND P0, PT, R0, 0x8, PT ;  /* 0x000000080000780c */ /* 0x000fe20003f05270 */
[----:B------:R-:W-:-:S12]  /*06b0*/  @P6 BRA `(.L_x_439) ;  /* 0x0000000000186947 */ /* 0x000fd80003800000 */
[----:B------:R-:W2:Y:S04]  /*06c0*/  LDG.E R19, desc[UR22][R10.64+0x600] ;  /* 0x000600160a137981 */ /* 0x000ea8000c1e1900 */
[----:B--2---:R1:W-:Y:S04]  /*06d0*/  STG.E desc[UR22][R12.64+0x200], R19 ;  /* 0x000200130c007986 */ /* 0x0043e8000c101916 */
[----:B------:R-:W2:Y:S04]  /*06e0*/  LDG.E R21, desc[UR22][R10.64+0x604] ;  /* 0x000604160a157981 */ /* 0x000ea8000c1e1900 */
[----:B--2---:R1:W-:Y:S04]  /*06f0*/  STG.E desc[UR22][R14.64+0x200], R21 ;  /* 0x000200150e007986 */ /* 0x0043e8000c101916 */
[----:B0-----:R-:W2:Y:S04]  /*0700*/  LDG.E R23, desc[UR22][R10.64+0x608] ;  /* 0x000608160a177981 */ /* 0x001ea8000c1e1900 */
[----:B--2---:R1:W-:Y:S02]  /*0710*/  STG.E desc[UR22][R16.64+0x200], R23 ;  /* 0x0002001710007986 */ /* 0x0043e4000c101916 */
.L_x_439:
[----:B------:R-:W-:Y:S05]  /*0720*/  BSYNC.RECONVERGENT B0 ;  /* 0x0000000000007941 */ /* 0x000fea0003800200 */
.L_x_438:
[----:B------:R-:W-:Y:S04]  /*0730*/  BSSY.RECONVERGENT B0, `(.L_x_440) ;  /* 0x0000008000007945 */ /* 0x000fe80003800200 */
[----:B------:R-:W-:Y:S05]  /*0740*/  @P5 BRA `(.L_x_441) ;  /* 0x0000000000185947 */ /* 0x000fea0003800000 */
[----:B-1----:R-:W2:Y:S04]  /*0750*/  LDG.E R19, desc[UR22][R10.64+0xc00] ;  /* 0x000c00160a137981 */ /* 0x002ea8000c1e1900 */
[----:B--2---:R2:W-:Y:S04]  /*0760*/  STG.E desc[UR22][R12.64+0x400], R19 ;  /* 0x000400130c007986 */ /* 0x0045e8000c101916 */
[----:B------:R-:W3:Y:S04]  /*0770*/  LDG.E R21, desc[UR22][R10.64+0xc04] ;  /* 0x000c04160a157981 */ /* 0x000ee8000c1e1900 */
[----:B---3--:R2:W-:Y:S04]  /*0780*/  STG.E desc[UR22][R14.64+0x400], R21 ;  /* 0x000400150e007986 */ /* 0x0085e8000c101916 */
[----:B0-----:R-:W3:Y:S04]  /*0790*/  LDG.E R23, desc[UR22][R10.64+0xc08] ;  /* 0x000c08160a177981 */ /* 0x001ee8000c1e1900 */
[----:B---3--:R2:W-:Y:S02]  /*07a0*/  STG.E desc[UR22][R16.64+0x400], R23 ;  /* 0x0004001710007986 */ /* 0x0085e4000c101916 */
.L_x_441:
[----:B------:R-:W-:Y:S05]  /*07b0*/  BSYNC.RECONVERGENT B0 ;  /* 0x0000000000007941 */ /* 0x000fea0003800200 */
.L_x_440:
[----:B------:R-:W-:Y:S04]  /*07c0*/  BSSY.RECONVERGENT B0, `(.L_x_442) ;  /* 0x0000008000007945 */ /* 0x000fe80003800200 */
[----:B------:R-:W-:Y:S05]  /*07d0*/  @P4 BRA `(.L_x_443) ;  /* 0x0000000000184947 */ /* 0x000fea0003800000 */
[----:B-12---:R-:W2:Y:S04]  /*07e0*/  LDG.E R19, desc[UR22][R10.64+0x1200] ;  /* 0x001200160a137981 */ /* 0x006ea8000c1e1900 */
[----:B--2---:R3:W-:Y:S04]  /*07f0*/  STG.E desc[UR22][R12.64+0x600], R19 ;  /* 0x000600130c007986 */ /* 0x0047e8000c101916 */
[----:B------:R-:W2:Y:S04]  /*0800*/  LDG.E R21, desc[UR22][R10.64+0x1204] ;  /* 0x001204160a157981 */ /* 0x000ea8000c1e1900 */
[----:B--2---:R3:W-:Y:S04]  /*0810*/  STG.E desc[UR22][R14.64+0x600], R21 ;  /* 0x000600150e007986 */ /* 0x0047e8000c101916 */
[----:B0-----:R-:W2:Y:S04]  /*0820*/  LDG.E R23, desc[UR22][R10.64+0x1208] ;  /* 0x001208160a177981 */ /* 0x001ea8000c1e1900 */
[----:B--2---:R3:W-:Y:S02]  /*0830*/  STG.E desc[UR22][R16.64+0x600], R23 ;  /* 0x0006001710007986 */ /* 0x0047e4000c101916 */
.L_x_443:
[----:B------:R-:W-:Y:S05]  /*0840*/  BSYNC.RECONVERGENT B0 ;  /* 0x0000000000007941 */ /* 0x000fea0003800200 */
.L_x_442:
[----:B------:R-:W-:Y:S04]  /*0850*/  BSSY.RECONVERGENT B0, `(.L_x_444) ;  /* 0x0000008000007945 */ /* 0x000fe80003800200 */
[----:B------:R-:W-:Y:S05]  /*0860*/  @P3 BRA `(.L_x_445) ;  /* 0x0000000000183947 */ /* 0x000fea0003800000 */
[----:B-123--:R-:W2:Y:S04]  /*0870*/  LDG.E R19, desc[UR22][R10.64+0x1800] ;  /* 0x001800160a137981 */ /* 0x00eea8000c1e1900 */
[----:B--2---:R4:W-:Y:S04]  /*0880*/  STG.E desc[UR22][R12.64+0x800], R19 ;  /* 0x000800130c007986 */ /* 0x0049e8000c101916 */
[----:B------:R-:W2:Y:S04]  /*0890*/  LDG.E R21, desc[UR22][R10.64+0x1804] ;  /* 0x001804160a157981 */ /* 0x000ea8000c1e1900 */
[----:B--2---:R4:W-:Y:S04]  /*08a0*/  STG.E desc[UR22][R14.64+0x800], R21 ;  /* 0x000800150e007986 */ /* 0x0049e8000c101916 */
[----:B0-----:R-:W2:Y:S04]  /*08b0*/  LDG.E R23, desc[UR22][R10.64+0x1808] ;  /* 0x001808160a177981 */ /* 0x001ea8000c1e1900 */
[----:B--2---:R4:W-:Y:S02]  /*08c0*/  STG.E desc[UR22][R16.64+0x800], R23 ;  /* 0x0008001710007986 */ /* 0x0049e4000c101916 */
.L_x_445:
[----:B------:R-:W-:Y:S05]  /*08d0*/  BSYNC.RECONVERGENT B0 ;  /* 0x0000000000007941 */ /* 0x000fea0003800200 */
.L_x_444:
[----:B------:R-:W-:Y:S04]  /*08e0*/  BSSY.RECONVERGENT B0, `(.L_x_446) ;  /* 0x0000008000007945 */ /* 0x000fe80003800200 */
[----:B------:R-:W-:Y:S05]  /*08f0*/  @P2 BRA `(.L_x_447) ;  /* 0x0000000000182947 */ /* 0x000fea0003800000 */
[----:B-1234-:R-:W2:Y:S04]  /*0900*/  LDG.E R19, desc[UR22][R10.64+0x1e00] ;  /* 0x001e00160a137981 */ /* 0x01eea8000c1e1900 */
[----:B--2---:R1:W-:Y:S04]  /*0910*/  STG.E desc[UR22][R12.64+0xa00], R19 ;  /* 0x000a00130c007986 */ /* 0x0043e8000c101916 */
[----:B------:R-:W2:Y:S04]  /*0920*/  LDG.E R21, desc[UR22][R10.64+0x1e04] ;  /* 0x001e04160a157981 */ /* 0x000ea8000c1e1900 */
[----:B--2---:R1:W-:Y:S04]  /*0930*/  STG.E desc[UR22][R14.64+0xa00], R21 ;  /* 0x000a00150e007986 */ /* 0x0043e8000c101916 */
[----:B0-----:R-:W2:Y:S04]  /*0940*/  LDG.E R23, desc[UR22][R10.64+0x1e08] ;  /* 0x001e08160a177981 */ /* 0x001ea8000c1e1900 */
[----:B--2---:R1:W-:Y:S02]  /*0950*/  STG.E desc[UR22][R16.64+0xa00], R23 ;  /* 0x000a001710007986 */ /* 0x0043e4000c101916 */
.L_x_447:
[----:B------:R-:W-:Y:S05]  /*0960*/  BSYNC.RECONVERGENT B0 ;  /* 0x0000000000007941 */ /* 0x000fea0003800200 */
.L_x_446:
        /* <DEDUP_REMOVED lines=8> */
.L_x_449:
[----:B------:R-:W-:Y:S05]  /*09f0*/  BSYNC.RECONVERGENT B0 ;  /* 0x0000000000007941 */ /* 0x000fea0003800200 */
.L_x_448:
[----:B------:R-:W-:Y:S05]  /*0a00*/  @!P0 BRA `(.L_x_437) ;  /* 0x0000000400448947 */ /* 0x000fea0003800000 */
[----:B------:R-:W-:-:S07]  /*0a10*/  HFMA2 R8, -RZ, RZ, 0, 4.76837158203125e-07 ;  /* 0x00000008ff087431 */ /* 0x000fce00000001ff */
.L_x_452:
[----:B01234-:R-:W-:-:S04]  /*0a20*/  LEA R19, R8, R9, 0x7 ;  /* 0x0000000908137211 */ /* 0x01ffc800078e38ff */
[----:B------:R-:W-:-:S13]  /*0a30*/  ISETP.GE.AND P0, PT, R19, UR12, PT ;  /* 0x0000000c13007c0c */ /* 0x000fda000bf06270 */
[----:B------:R-:W-:-:S05]  /*0a40*/  @!P0 IMAD.WIDE.U32 R12, R19, 0xc, R4 ;  /* 0x0000000c130c8825 */ /* 0x000fca00078e0004 */
[----:B0-----:R-:W2:Y:S01]  /*0a50*/  @!P0 LDG.E R17, desc[UR22][R12.64] ;  /* 0x000000160c118981 */ /* 0x001ea2000c1e1900 */
[----:B------:R-:W-:-:S05]  /*0a60*/  @!P0 IMAD.WIDE.U32 R14, R19, 0x4, R6 ;  /* 0x00000004130e8825 */ /* 0x000fca00078e0006 */
[----:B--2---:R0:W-:Y:S04]  /*0a70*/  @!P0 STG.E desc[UR22][R14.64], R17 ;  /* 0x000000110e008986 */ /* 0x0041e8000c101916 */
[----:B------:R-:W2:Y:S01]  /*0a80*/  @!P0 LDG.E R27, desc[UR22][R12.64+0x4] ;  /* 0x000004160c1b8981 */ /* 0x000ea2000c1e1900 */
[----:B------:R-:W-:-:S04]  /*0a90*/  @!P0 IMAD.WIDE.U32 R20, R19, 0x4, R2 ;  /* 0x0000000413148825 */ /* 0x000fc800078e0002 */
[----:B------:R-:W-:Y:S01]  /*0aa0*/  VIADD R18, R19, 0x80 ;  /* 0x0000008013127836 */ /* 0x000fe20000000000 */
[----:B------:R-:W-:-:S04]  /*0ab0*/  MOV R22, 0x4 ;  /* 0x0000000400167802 */ /* 0x000fc80000000f00 */
[----:B------:R-:W-:Y:S01]  /*0ac0*/  ISETP.GE.AND P1, PT, R18, UR12, PT ;  /* 0x0000000c12007c0c */ /* 0x000fe2000bf26270 */
[----:B--2---:R1:W-:Y:S04]  /*0ad0*/  @!P0 STG.E desc[UR22][R20.64], R27 ;  /* 0x0000001b14008986 */ /* 0x0043e8000c101916 */
[----:B------:R-:W2:Y:S01]  /*0ae0*/  @!P0 LDG.E R24, desc[UR22][R12.64+0x8] ;  /* 0x000008160c188981 */ /* 0x000ea2000c1e1900 */
[----:B------:R-:W-:-:S04]  /*0af0*/  @!P0 IMAD.WIDE.U32 R22, R19, R22, UR20 ;  /* 0x0000001413168e25 */ /* 0x000fc8000f8e0016 */
[C---:B------:R-:W-:Y:S01]  /*0b00*/  IMAD.WIDE R10, R18.reuse, 0xc, R4 ;  /* 0x0000000c120a7825 */ /* 0x040fe200078e0204 */
[----:B--2---:R2:W-:Y:S04]  /*0b10*/  @!P0 STG.E desc[UR22][R22.64], R24 ;  /* 0x0000001816008986 */ /* 0x0045e8000c101916 */
[----:B------:R-:W3:Y:S01]  /*0b20*/  @!P1 LDG.E R25, desc[UR22][R10.64] ;  /* 0x000000160a199981 */ /* 0x000ee2000c1e1900 */
[----:B0-----:R-:W-:-:S05]  /*0b30*/  IMAD.WIDE R16, R18, 0x4, R6 ;  /* 0x0000000412107825 */ /* 0x001fca00078e0206 */
[----:B---3--:R0:W-:Y:S04]  /*0b40*/  @!P1 STG.E desc[UR22][R16.64], R25 ;  /* 0x0000001910009986 */ /* 0x0081e8000c101916 */
[----:B-1----:R-:W3:Y:S01]  /*0b50*/  @!P1 LDG.E R27, desc[UR22][R10.64+0x4] ;  /* 0x000004160a1b9981 */ /* 0x002ee2000c1e1900 */
[----:B------:R-:W-:Y:S01]  /*0b60*/  IMAD.WIDE R14, R18, 0x4, R2 ;  /* 0x00000004120e7825 */ /* 0x000fe200078e0202 */
[----:B------:R-:W-:-:S04]  /*0b70*/  IADD3 R12, PT, PT, R19, 0x100, RZ ;  /* 0x00000100130c7810 */ /* 0x000fc80007ffe0ff */
[----:B------:R-:W-:Y:S01]  /*0b80*/  ISETP.GE.AND P0, PT, R12, UR12, PT ;  /* 0x0000000c0c007c0c */ /* 0x000fe2000bf06270 */
[----:B------:R-:W-:Y:S01]  /*0b90*/  IMAD.MOV.U32 R13, RZ, RZ, 0x4 ;  /* 0x00000004ff0d7424 */ /* 0x000fe200078e00ff */
[----:B---3--:R1:W-:Y:S04]  /*0ba0*/  @!P1 STG.E desc[UR22][R14.64], R27 ;  /* 0x0000001b0e009986 */ /* 0x0083e8000c101916 */
[----:B------:R-:W3:Y:S01]  /*0bb0*/  @!P1 LDG.E R29, desc[UR22][R10.64+0x8] ;  /* 0x000008160a1d9981 */ /* 0x000ee2000c1e1900 */
[----:B------:R-:W-:-:S05]  /*0bc0*/  IMAD.WIDE R12, R18, R13, UR20 ;  /* 0x00000014120c7e25 */ /* 0x000fca000f8e020d */
[----:B---3--:R3:W-:Y:S04]  /*0bd0*/  @!P1 STG.E desc[UR22][R12.64], R29 ;  /* 0x0000001d0c009986 */ /* 0x0087e8000c101916 */
[----:B------:R-:W4:Y:S04]  /*0be0*/  @!P0 LDG.E R21, desc[UR22][R10.64+0x600] ;  /* 0x000600160a158981 */ /* 0x000f28000c1e1900 */
[----:B----4-:R4:W-:Y:S04]  /*0bf0*/  @!P0 STG.E desc[UR22][R16.64+0x200], R21 ;  /* 0x0002001510008986 */ /* 0x0109e8000c101916 */
[----:B--2---:R-:W2:Y:S01]  /*0c00*/  @!P0 LDG.E R23, desc[UR22][R10.64+0x604] ;  /* 0x000604160a178981 */ /* 0x004ea2000c1e1900 */
[----:B------:R-:W-:-:S04]  /*0c10*/  IADD3 R18, PT, PT, R19, 0x180, RZ ;  /* 0x0000018013127810 */ /* 0x000fc80007ffe0ff */
[----:B------:R-:W-:Y:S01]  /*0c20*/  ISETP.GE.AND P1, PT, R18, UR12, PT ;  /* 0x0000000c12007c0c */ /* 0x000fe2000bf26270 */
[----:B--2---:R2:W-:Y:S04]  /*0c30*/  @!P0 STG.E desc[UR22][R14.64+0x200], R23 ;  /* 0x000200170e008986 */ /* 0x0045e8000c101916 */
[----:B------:R-:W5:Y:S04]  /*0c40*/  @!P0 LDG.E R20, desc[UR22][R10.64+0x608] ;  /* 0x000608160a148981 */ /* 0x000f68000c1e1900 */
[----:B-----5:R5:W-:Y:S04]  /*0c50*/  @!P0 STG.E desc[UR22][R12.64+0x200], R20 ;  /* 0x000200140c008986 */ /* 0x020be8000c101916 */
[----:B0-----:R-:W3:Y:S04]  /*0c60*/  @!P1 LDG.E R25, desc[UR22][R10.64+0xc00] ;  /* 0x000c00160a199981 */ /* 0x001ee8000c1e1900 */
[----:B---3--:R0:W-:Y:S04]  /*0c70*/  @!P1 STG.E desc[UR22][R16.64+0x400], R25 ;  /* 0x0004001910009986 */ /* 0x0081e8000c101916 */
[----:B-1----:R-:W3:Y:S01]  /*0c80*/  @!P1 LDG.E R27, desc[UR22][R10.64+0xc04] ;  /* 0x000c04160a1b9981 */ /* 0x002ee2000c1e1900 */
[----:B------:R-:W-:-:S04]  /*0c90*/  IADD3 R18, PT, PT, R19, 0x200, RZ ;  /* 0x0000020013127810 */ /* 0x000fc80007ffe0ff */
[----:B------:R-:W-:Y:S01]  /*0ca0*/  ISETP.GE.AND P0, PT, R18, UR12, PT ;  /* 0x0000000c12007c0c */ /* 0x000fe2000bf06270 */
[----:B---3--:R1:W-:Y:S04]  /*0cb0*/  @!P1 STG.E desc[UR22][R14.64+0x400], R27 ;  /* 0x0004001b0e009986 */ /* 0x0083e8000c101916 */
[----:B------:R-:W3:Y:S04]  /*0cc0*/  @!P1 LDG.E R29, desc[UR22][R10.64+0xc08] ;  /* 0x000c08160a1d9981 */ /* 0x000ee8000c1e1900 */
[----:B---3--:R3:W-:Y:S04]  /*0cd0*/  @!P1 STG.E desc[UR22][R12.64+0x400], R29 ;  /* 0x0004001d0c009986 */ /* 0x0087e8000c101916 */
[----:B----4-:R-:W4:Y:S04]  /*0ce0*/  @!P0 LDG.E R21, desc[UR22][R10.64+0x1200] ;  /* 0x001200160a158981 */ /* 0x010f28000c1e1900 */
[----:B----4-:R4:W-:Y:S04]  /*0cf0*/  @!P0 STG.E desc[UR22][R16.64+0x600], R21 ;  /* 0x0006001510008986 */ /* 0x0109e8000c101916 */
[----:B--2---:R-:W2:Y:S01]  /*0d00*/  @!P0 LDG.E R23, desc[UR22][R10.64+0x1204] ;  /* 0x001204160a178981 */ /* 0x004ea2000c1e1900 */
[----:B------:R-:W-:-:S05]  /*0d10*/  VIADD R18, R19, 0x280 ;  /* 0x0000028013127836 */ /* 0x000fca0000000000 */
[----:B------:R-:W-:Y:S01]  /*0d20*/  ISETP.GE.AND P1, PT, R18, UR12, PT ;  /* 0x0000000c12007c0c */ /* 0x000fe2000bf26270 */
[----:B--2---:R2:W-:Y:S04]  /*0d30*/  @!P0 STG.E desc[UR22][R14.64+0x600], R23 ;  /* 0x000600170e008986 */ /* 0x0045e8000c101916 */
[----:B-----5:R-:W5:Y:S04]  /*0d40*/  @!P0 LDG.E R20, desc[UR22][R10.64+0x1208] ;  /* 0x001208160a148981 */ /* 0x020f68000c1e1900 */
[----:B-----5:R-:W-:Y:S04]  /*0d50*/  @!P0 STG.E desc[UR22][R12.64+0x600], R20 ;  /* 0x000600140c008986 */ /* 0x020fe8000c101916 */
[----:B0-----:R-:W5:Y:S04]  /*0d60*/  @!P1 LDG.E R25, desc[UR22][R10.64+0x1800] ;  /* 0x001800160a199981 */ /* 0x001f68000c1e1900 */
[----:B-----5:R0:W-:Y:S04]  /*0d70*/  @!P1 STG.E desc[UR22][R16.64+0x800], R25 ;  /* 0x0008001910009986 */ /* 0x0201e8000c101916 */
[----:B-1----:R-:W5:Y:S01]  /*0d80*/  @!P1 LDG.E R27, desc[UR22][R10.64+0x1804] ;  /* 0x001804160a1b9981 */ /* 0x002f62000c1e1900 */
[----:B------:R-:W-:-:S04]  /*0d90*/  IADD3 R18, PT, PT, R19, 0x300, RZ ;  /* 0x0000030013127810 */ /* 0x000fc80007ffe0ff */
[----:B------:R-:W-:Y:S01]  /*0da0*/  ISETP.GE.AND P0, PT, R18, UR12, PT ;  /* 0x0000000c12007c0c */ /* 0x000fe2000bf06270 */
[----:B-----5:R1:W-:Y:S04]  /*0db0*/  @!P1 STG.E desc[UR22][R14.64+0x800], R27 ;  /* 0x0008001b0e009986 */ /* 0x0203e8000c101916 */
[----:B---3--:R-:W3:Y:S04]  /*0dc0*/  @!P1 LDG.E R29, desc[UR22][R10.64+0x1808] ;  /* 0x001808160a1d9981 */ /* 0x008ee8000c1e1900 */
[----:B---3--:R1:W-:Y:S04]  /*0dd0*/  @!P1 STG.E desc[UR22][R12.64+0x800], R29 ;  /* 0x0008001d0c009986 */ /* 0x0083e8000c101916 */
[----:B----4-:R-:W3:Y:S04]  /*0de0*/  @!P0 LDG.E R21, desc[UR22][R10.64+0x1e00] ;  /* 0x001e00160a158981 */ /* 0x010ee8000c1e1900 */
[----:B---3--:R1:W-:Y:S04]  /*0df0*/  @!P0 STG.E desc[UR22][R16.64+0xa00], R21 ;  /* 0x000a001510008986 */ /* 0x0083e8000c101916 */
[----:B--2---:R-:W2:Y:S01]  /*0e00*/  @!P0 LDG.E R23, desc[UR22][R10.64+0x1e04] ;  /* 0x001e04160a178981 */ /* 0x004ea2000c1e1900 */
[----:B------:R-:W-:-:S03]  /*0e10*/  IADD3 R19, PT, PT, R19, 0x380, RZ ;  /* 0x0000038013137810 */ /* 0x000fc60007ffe0ff */
[----:B--2---:R1:W-:Y:S04]  /*0e20*/  @!P0 STG.E desc[UR22][R14.64+0xa00], R23 ;  /* 0x000a00170e008986 */ /* 0x0043e8000c101916 */
[----:B0-----:R-:W2:Y:S01]  /*0e30*/  @!P0 LDG.E R25, desc[UR22][R10.64+0x1e08] ;  /* 0x001e08160a198981 */ /* 0x001ea2000c1e1900 */
[----:B------:R-:W-:Y:S01]  /*0e40*/  VIADD R8, R8, 0x8 ;  /* 0x0000000808087836 */ /* 0x000fe20000000000 */
[----:B------:R-:W-:Y:S04]  /*0e50*/  BSSY.RECONVERGENT B0, `(.L_x_450) ;  /* 0x000000b000007945 */ /* 0x000fe80003800200 */
[----:B------:R-:W-:Y:S01]  /*0e60*/  ISETP.NE.AND P1, PT, R8, R0, PT ;  /* 0x000000000800720c */ /* 0x000fe20003f25270 */
[----:B--2---:R1:W-:Y:S01]  /*0e70*/  @!P0 STG.E desc[UR22][R12.64+0xa00], R25 ;  /* 0x000a00190c008986 */ /* 0x0043e2000c101916 */
[----:B------:R-:W-:-:S13]  /*0e80*/  ISETP.GE.AND P0, PT, R19, UR12, PT ;  /* 0x0000000c13007c0c */ /* 0x000fda000bf06270 */
[----:B-1----:R-:W-:Y:S05]  /*0e90*/  @P0 BRA `(.L_x_451) ;  /* 0x0000000000180947 */ /* 0x002fea0003800000 */
[----:B------:R-:W2:Y:S04]  /*0ea0*/  LDG.E R19, desc[UR22][R10.64+0x2400] ;  /* 0x002400160a137981 */ /* 0x000ea8000c1e1900 */
[----:B--2---:R0:W-:Y:S04]  /*0eb0*/  STG.E desc[UR22][R16.64+0xc00], R19 ;  /* 0x000c001310007986 */ /* 0x0041e8000c101916 */
[----:B------:R-:W2:Y:S04]  /*0ec0*/  LDG.E R21, desc[UR22][R10.64+0x2404] ;  /* 0x002404160a157981 */ /* 0x000ea8000c1e1900 */
[----:B--2---:R0:W-:Y:S04]  /*0ed0*/  STG.E desc[UR22][R14.64+0xc00], R21 ;  /* 0x000c00150e007986 */ /* 0x0041e8000c101916 */
[----:B------:R-:W2:Y:S04]  /*0ee0*/  LDG.E R23, desc[UR22][R10.64+0x2408] ;  /* 0x002408160a177981 */ /* 0x000ea8000c1e1900 */
[----:B--2---:R0:W-:Y:S02]  /*0ef0*/  STG.E desc[UR22][R12.64+0xc00], R23 ;  /* 0x000c00170c007986 */ /* 0x0041e4000c101916 */
.L_x_451:
[----:B------:R-:W-:Y:S05]  /*0f00*/  BSYNC.RECONVERGENT B0 ;  /* 0x0000000000007941 */ /* 0x000fea0003800200 */
.L_x_450:
[----:B------:R-:W-:Y:S05]  /*0f10*/  @P1 BRA `(.L_x_452) ;  /* 0xfffffff800c01947 */ /* 0x000fea000383ffff */
.L_x_437:
[----:B------:R-:W-:-:S13]  /*0f20*/  ISETP.NE.AND P0, PT, RZ, UR4, PT ;  /* 0x00000004ff007c0c */ /* 0x000fda000bf05270 */
[----:B------:R-:W-:Y:S05]  /*0f30*/  @!P0 EXIT ;  /* 0x000000000000894d */ /* 0x000fea0003800000 */
[----:B------:R-:W5:Y:S01]  /*0f40*/  LDC R8, c[0x0][0x388] ;  /* 0x0000e200ff087b82 */ /* 0x000f620000000800 */
[----:B------:R-:W-:Y:S01]  /*0f50*/  UISETP.GE.U32.AND UP0, UPT, UR4, 0x4, UPT ;  /* 0x000000040400788c */ /* 0x000fe2000bf06070 */
[----:B-----5:R-:W-:-:S04]  /*0f60*/  LOP3.LUT R22, R8, 0x3, RZ, 0xc0, !PT ;  /* 0x0000000308167812 */ /* 0x020fc800078ec0ff */
[----:B------:R-:W-:-:S04]  /*0f70*/  ISETP.NE.AND P2, PT, R22, RZ, PT ;  /* 0x000000ff1600720c */ /* 0x000fc80003f45270 */
[----:B------:R-:W-:Y:S09]  /*0f80*/  BRA.U !UP0, `(.L_x_453) ;  /* 0x0000000108d47547 */ /* 0x000ff2000b800000 */
[----:B------:R-:W-:-:S04]  /*0f90*/  LEA R11, R0, R9, 0x7 ;  /* 0x00000009000b7211 */ /* 0x000fc800078e38ff */
[----:B------:R-:W-:-:S13]  /*0fa0*/  ISETP.GE.AND P0, PT, R11, UR12, PT ;  /* 0x0000000c0b007c0c */ /* 0x000fda000bf06270 */
[----:B01234-:R-:W-:-:S05]  /*0fb0*/  @!P0 IMAD.WIDE R14, R11, 0xc, R4 ;  /* 0x0000000c0b0e8825 */ /* 0x01ffca00078e0204 */
[----:B------:R-:W2:Y:S01]  /*0fc0*/  @!P0 LDG.E R23, desc[UR22][R14.64] ;  /* 0x000000160e178981 */ /* 0x000ea2000c1e1900 */
[----:B------:R-:W-:-:S05]  /*0fd0*/  @!P0 IMAD.WIDE R16, R11, 0x4, R6 ;  /* 0x000000040b108825 */ /* 0x000fca00078e0206 */
[----:B--2---:R0:W-:Y:S04]  /*0fe0*/  @!P0 STG.E desc[UR22][R16.64], R23 ;  /* 0x0000001710008986 */ /* 0x0041e8000c101916 */
[----:B------:R-:W2:Y:S01]  /*0ff0*/  @!P0 LDG.E R25, desc[UR22][R14.64+0x4] ;  /* 0x000004160e198981 */ /* 0x000ea2000c1e1900 */
[C---:B------:R-:W-:Y:S01]  /*1000*/  @!P0 IMAD.WIDE R18, R11.reuse, 0x4, R2 ;  /* 0x000000040b128825 */ /* 0x040fe200078e0202 */
[----:B------:R-:W-:-:S04]  /*1010*/  IADD3 R10, PT, PT, R11, 0x80, RZ ;  /* 0x000000800b0a7810 */ /* 0x000fc80007ffe0ff */
[----:B------:R-:W-:Y:S01]  /*1020*/  ISETP.GE.AND P1, PT, R10, UR12, PT ;  /* 0x0000000c0a007c0c */ /* 0x000fe2000bf26270 */
[----:B------:R-:W-:Y:S01]  /*1030*/  IMAD.MOV.U32 R20, RZ, RZ, 0x4 ;  /* 0x00000004ff147424 */ /* 0x000fe200078e00ff */
[----:B--2---:R1:W-:Y:S04]  /*1040*/  @!P0 STG.E desc[UR22][R18.64], R25 ;  /* 0x0000001912008986 */ /* 0x0043e8000c101916 */
[----:B------:R-:W2:Y:S01]  /*1050*/  @!P0 LDG.E R27, desc[UR22][R14.64+0x8] ;  /* 0x000008160e1b8981 */ /* 0x000ea2000c1e1900 */
[----:B------:R-:W-:-:S06]  /*1060*/  @!P0 IMAD.WIDE R20, R11, R20, UR20 ;  /* 0x000000140b148e25 */ /* 0x000fcc000f8e0214 */
[C---:B------:R-:W-:Y:S01]  /*1070*/  @!P1 IMAD.WIDE R12, R10.reuse, 0xc, R4 ;  /* 0x0000000c0a0c9825 */ /* 0x040fe200078e0204 */
[----:B--2---:R2:W-:Y:S04]  /*1080*/  @!P0 STG.E desc[UR22][R20.64], R27 ;  /* 0x0000001b14008986 */ /* 0x0045e8000c101916 */
[----:B0-----:R-:W3:Y:S01]  /*1090*/  @!P1 LDG.E R23, desc[UR22][R12.64] ;  /* 0x000000160c179981 */ /* 0x001ee2000c1e1900 */
[----:B------:R-:W-:-:S05]  /*10a0*/  @!P1 IMAD.WIDE R16, R10, 0x4, R6 ;  /* 0x000000040a109825 */ /* 0x000fca00078e0206 */
[----:B---3--:R0:W-:Y:S04]  /*10b0*/  @!P1 STG.E desc[UR22][R16.64], R23 ;  /* 0x0000001710009986 */ /* 0x0081e8000c101916 */
[----:B-1----:R-:W3:Y:S01]  /*10c0*/  @!P1 LDG.E R25, desc[UR22][R12.64+0x4] ;  /* 0x000004160c199981 */ /* 0x002ee2000c1e1900 */
[----:B------:R-:W-:Y:S01]  /*10d0*/  @!P1 IMAD.WIDE R18, R10, 0x4, R2 ;  /* 0x000000040a129825 */ /* 0x000fe200078e0202 */
[----:B------:R-:W-:-:S04]  /*10e0*/  IADD3 R24, PT, PT, R11, 0x100, RZ ;  /* 0x000001000b187810 */ /* 0x000fc80007ffe0ff */
[----:B------:R-:W-:Y:S02]  /*10f0*/  ISETP.GE.AND P0, PT, R24, UR12, PT ;  /* 0x0000000c18007c0c */ /* 0x000fe4000bf06270 */
[----:B------:R-:W-:Y:S01]  /*1100*/  MOV R15, 0x4 ;  /* 0x00000004000f7802 */ /* 0x000fe20000000f00 */
[----:B---3--:R1:W-:Y:S04]  /*1110*/  @!P1 STG.E desc[UR22][R18.64], R25 ;  /* 0x0000001912009986 */ /* 0x0083e8000c101916 */
[----:B------:R-:W3:Y:S01]  /*1120*/  @!P1 LDG.E R29, desc[UR22][R12.64+0x8] ;  /* 0x000008160c1d9981 */ /* 0x000ee2000c1e1900 */
[----:B--2---:R-:W-:-:S05]  /*1130*/  @!P1 IMAD.WIDE R20, R10, R15, UR20 ;  /* 0x000000140a149e25 */ /* 0x004fca000f8e020f */
[C---:B------:R-:W-:Y:S01]  /*1140*/  @!P0 IMAD.WIDE R14, R24.reuse, 0xc, R4 ;  /* 0x0000000c180e8825 */ /* 0x040fe200078e0204 */
[----:B---3--:R2:W-:Y:S04]  /*1150*/  @!P1 STG.E desc[UR22][R20.64], R29 ;  /* 0x0000001d14009986 */ /* 0x0085e8000c101916 */
[----:B0-----:R-:W3:Y:S01]  /*1160*/  @!P0 LDG.E R23, desc[UR22][R14.64] ;  /* 0x000000160e178981 */ /* 0x001ee2000c1e1900 */
[----:B------:R-:W-:-:S05]  /*1170*/  @!P0 IMAD.WIDE R16, R24, 0x4, R6 ;  /* 0x0000000418108825 */ /* 0x000fca00078e0206 */
[----:B---3--:R0:W-:Y:S04]  /*1180*/  @!P0 STG.E desc[UR22][R16.64], R23 ;  /* 0x0000001710008986 */ /* 0x0081e8000c101916 */
[----:B-1----:R-:W3:Y:S01]  /*1190*/  @!P0 LDG.E R25, desc[UR22][R14.64+0x4] ;  /* 0x000004160e198981 */ /* 0x002ee2000c1e1900 */
[----:B------:R-:W-:-:S04]  /*11a0*/  @!P0 IMAD.WIDE R12, R24, 0x4, R2 ;  /* 0x00000004180c8825 */ /* 0x000fc800078e0202 */
[----:B------:R-:W-:Y:S02]  /*11b0*/  VIADD R26, R11, 0x180 ;  /* 0x000001800b1a7836 */ /* 0x000fe40000000000 */
[----:B------:R-:W-:-:S03]  /*11c0*/  HFMA2 R19, -RZ, RZ, 0, 2.384185791015625e-07 ;  /* 0x00000004ff137431 */ /* 0x000fc600000001ff */
[----:B------:R-:W-:Y:S01]  /*11d0*/  ISETP.GE.AND P1, PT, R26, UR12, PT ;  /* 0x0000000c1a007c0c */ /* 0x000fe2000bf26270 */
[----:B---3--:R1:W-:Y:S04]  /*11e0*/  @!P0 STG.E desc[UR22][R12.64], R25 ;  /* 0x000000190c008986 */ /* 0x0083e8000c101916 */
[----:B------:R-:W3:Y:S01]  /*11f0*/  @!P0 LDG.E R27, desc[UR22][R14.64+0x8] ;  /* 0x000008160e1b8981 */ /* 0x000ee2000c1e1900 */
[----:B------:R-:W-:-:S07]  /*1200*/  @!P0 IMAD.WIDE R18, R24, R19, UR20 ;  /* 0x0000001418128e25 */ /* 0x000fce000f8e0213 */
[C---:B------:R-:W-:Y:S01]  /*1210*/  @!P1 IMAD.WIDE R10, R26.reuse, 0xc, R4 ;  /* 0x0000000c1a0a9825 */ /* 0x040fe200078e0204 */
[----:B---3--:R3:W-:Y:S04]  /*1220*/  @!P0 STG.E desc[UR22][R18.64], R27 ;  /* 0x0000001b12008986 */ /* 0x0087e8000c101916 */
[----:B--2---:R-:W2:Y:S01]  /*1230*/  @!P1 LDG.E R21, desc[UR22][R10.64] ;  /* 0x000000160a159981 */ /* 0x004ea2000c1e1900 */
[----:B0-----:R-:W-:-:S05]  /*1240*/  @!P1 IMAD.WIDE R16, R26, 0x4, R6 ;  /* 0x000000041a109825 */ /* 0x001fca00078e0206 */
[----:B--2---:R3:W-:Y:S04]  /*1250*/  @!P1 STG.E desc[UR22][R16.64], R21 ;  /* 0x0000001510009986 */ /* 0x0047e8000c101916 */
[----:B------:R-:W2:Y:S01]  /*1260*/  @!P1 LDG.E R23, desc[UR22][R10.64+0x4] ;  /* 0x000004160a179981 */ /* 0x000ea2000c1e1900 */
[----:B-1----:R-:W-:Y:S01]  /*1270*/  @!P1 IMAD.WIDE R12, R26, 0x4, R2 ;  /* 0x000000041a0c9825 */ /* 0x002fe200078e0202 */
[----:B------:R-:W-:-:S04]  /*1280*/  MOV R15, 0x4 ;  /* 0x00000004000f7802 */ /* 0x000fc80000000f00 */
[----:B--2---:R3:W-:Y:S04]  /*1290*/  @!P1 STG.E desc[UR22][R12.64], R23 ;  /* 0x000000170c009986 */ /* 0x0047e8000c101916 */
[----:B------:R-:W2:Y:S01]  /*12a0*/  @!P1 LDG.E R25, desc[UR22][R10.64+0x8] ;  /* 0x000008160a199981 */ /* 0x000ea2000c1e1900 */
[----:B------:R-:W-:-:S04]  /*12b0*/  @!P1 IMAD.WIDE R14, R26, R15, UR20 ;  /* 0x000000141a0e9e25 */ /* 0x000fc8000f8e020f */
[----:B------:R-:W-:Y:S01]  /*12c0*/  VIADD R0, R0, 0x4 ;  /* 0x0000000400007836 */ /* 0x000fe20000000000 */
[----:B--2---:R3:W-:Y:S06]  /*12d0*/  @!P1 STG.E desc[UR22][R14.64], R25 ;  /* 0x000000190e009986 */ /* 0x0047ec000c101916 */
.L_x_453:
[----:B------:R-:W-:Y:S05]  /*12e0*/  @!P2 EXIT ;  /* 0x000000000000a94d */ /* 0x000fea0003800000 */
[----:B------:R-:W-:Y:S02]  /*12f0*/  ISETP.NE.AND P0, PT, R22, 0x1, PT ;  /* 0x000000011600780c */ /* 0x000fe40003f05270 */
[----:B------:R-:W-:-:S04]  /*1300*/  LOP3.LUT R8, R8, 0x1, RZ, 0xc0, !PT ;  /* 0x0000000108087812 */ /* 0x000fc800078ec0ff */
[----:B------:R-:W-:-:S07]  /*1310*/  ISETP.NE.U32.AND P2, PT, R8, 0x1, PT ;  /* 0x000000010800780c */ /* 0x000fce0003f45070 */
[----:B------:R-:W-:Y:S06]  /*1320*/  @!P0 BRA `(.L_x_454) ;  /* 0x00000000006c8947 */ /* 0x000fec0003800000 */
[----:B01234-:R-:W-:-:S04]  /*1330*/  LEA R17, R0, R9, 0x7 ;  /* 0x0000000900117211 */ /* 0x01ffc800078e38ff */
[----:B------:R-:W-:-:S13]  /*1340*/  ISETP.GE.AND P0, PT, R17, UR12, PT ;  /* 0x0000000c11007c0c */ /* 0x000fda000bf06270 */
[----:B------:R-:W-:-:S05]  /*1350*/  @!P0 IMAD.WIDE R10, R17, 0xc, R4 ;  /* 0x0000000c110a8825 */ /* 0x000fca00078e0204 */
        /* <DEDUP_REMOVED lines=17> */
[----:B------:R-:W-:-:S04]  /*1470*/  @!P1 IMAD.WIDE R10, R29, 0x4, R2 ;  /* 0x000000041d0a9825 */ /* 0x000fc800078e0202 */
[----:B------:R-:W-:Y:S01]  /*1480*/  HFMA2 R14, -RZ, RZ, 0, 2.384185791015625e-07 ;  /* 0x00000004ff0e7431 */ /* 0x000fe200000001ff */
[----:B---3--:R2:W-:Y:S04]  /*1490*/  @!P1 STG.E desc[UR22][R10.64], R23 ;  /* 0x000000170a009986 */ /* 0x0085e8000c101916 */
[----:B------:R-:W3:Y:S01]  /*14a0*/  @!P1 LDG.E R27, desc[UR22][R18.64+0x8] ;  /* 0x00000816121b9981 */ /* 0x000ee2000c1e1900 */
[----:B------:R-:W-:Y:S01]  /*14b0*/  @!P1 IMAD.WIDE R14, R29, R14, UR20 ;  /* 0x000000141d0e9e25 */ /* 0x000fe2000f8e020e */
[----:B------:R-:W-:-:S04]  /*14c0*/  IADD3 R0, PT, PT, R0, 0x2, RZ ;  /* 0x0000000200007810 */ /* 0x000fc80007ffe0ff */
[----:B---3--:R2:W-:Y:S03]  /*14d0*/  @!P1 STG.E desc[UR22][R14.64], R27 ;  /* 0x0000001b0e009986 */ /* 0x0085e6000c101916 */
.L_x_454:
[----:B------:R-:W-:Y:S05]  /*14e0*/  @P2 EXIT ;  /* 0x000000000000294d */ /* 0x000fea0003800000 */
[----:B------:R-:W-:-:S05]  /*14f0*/  IMAD R9, R0, 0x80, R9 ;  /* 0x0000008000097824 */ /* 0x000fca00078e0209 */
[----:B------:R-:W-:-:S13]  /*1500*/  ISETP.GE.AND P0, PT, R9, UR12, PT ;  /* 0x0000000c09007c0c */ /* 0x000fda000bf06270 */
[----:B------:R-:W-:Y:S05]  /*1510*/  @P0 EXIT ;  /* 0x000000000000094d */ /* 0x000fea0003800000 */
[----:B------:R-:W-:-:S05]  /*1520*/  IMAD.WIDE R4, R9, 0xc, R4 ;  /* 0x0000000c09047825 */ /* 0x000fca00078e0204 */
[----:B--2---:R-:W2:Y:S01]  /*1530*/  LDG.E R11, desc[UR22][R4.64] ;  /* 0x00000016040b7981 */ /* 0x004ea2000c1e1900 */
[----:B------:R-:W-:-:S05]  /*1540*/  IMAD.WIDE R6, R9, 0x4, R6 ;  /* 0x0000000409067825 */ /* 0x000fca00078e0206 */
[----:B--2---:R-:W-:Y:S04]  /*1550*/  STG.E desc[UR22][R6.64], R11 ;  /* 0x0000000b06007986 */ /* 0x004fe8000c101916 */
[----:B01-34-:R-:W2:Y:S01]  /*1560*/  LDG.E R13, desc[UR22][R4.64+0x4] ;  /* 0x00000416040d7981 */ /* 0x01bea2000c1e1900 */
[----:B------:R-:W-:Y:S01]  /*1570*/  IMAD.WIDE R2, R9, 0x4, R2 ;  /* 0x0000000409027825 */ /* 0x000fe200078e0202 */
[----:B------:R-:W-:-:S04]  /*1580*/  MOV R8, 0x4 ;  /* 0x0000000400087802 */ /* 0x000fc80000000f00 */
[----:B--2---:R-:W-:Y:S04]  /*1590*/  STG.E desc[UR22][R2.64], R13 ;  /* 0x0000000d02007986 */ /* 0x004fe8000c101916 */
[----:B------:R-:W2:Y:S01]  /*15a0*/  LDG.E R15, desc[UR22][R4.64+0x8] ;  /* 0x00000816040f7981 */ /* 0x000ea2000c1e1900 */
[----:B------:R-:W-:-:S05]  /*15b0*/  IMAD.WIDE R8, R9, R8, UR20 ;  /* 0x0000001409087e25 */ /* 0x000fca000f8e0208 */
[----:B--2---:R-:W-:Y:S01]  /*15c0*/  STG.E desc[UR22][R8.64], R15 ;  /* 0x0000000f08007986 */ /* 0x004fe2000c101916 */
[----:B------:R-:W-:Y:S05]  /*15d0*/  EXIT ;  /* 0x000000000000794d */ /* 0x000fea0003800000 */
.L_x_436:
[----:B------:R-:W-:-:S06]  /*15e0*/  UISETP.GE.AND UP0, UPT, UR27, 0x1, UPT ;  /* 0x000000011b00788c */ /* 0x000fcc000bf06270 */
[----:B------:R-:W-:-:S13]  /*15f0*/  PLOP3.LUT P0, PT, PT, PT, UP0, 0x80, 0x8 ;  /* 0x000000000008781c */ /* 0x000fda0003f0f008 */
[----:B0-----:R-:W-:Y:S05]  /*1600*/  @!P0 EXIT ;  /* 0x000000000000894d */ /* 0x001fea0003800000 */
[----:B------:R-:W-:Y:S01]  /*1610*/  UISETP.GE.U32.AND UP0, UPT, UR27, 0x8, UPT ;  /* 0x000000081b00788c */ /* 0x000fe2000bf06070 */
[----:B------:R-:W-:-:S08]  /*1620*/  UMOV UR4, URZ ;  /* 0x000000ff00047c82 */ /* 0x000fd00008000000 */
[----:B------:R-:W-:Y:S05]  /*1630*/  BRA.U !UP0, `(.L_x_455) ;  /* 0x0000000508847547 */ /* 0x000fea000b800000 */
[----:B------:R-:W0:Y:S01]  /*1640*/  LDC.64 R10, c[0x0][0x390] ;  /* 0x0000e400ff0a7b82 */ /* 0x000e220000000a00 */
[----:B------:R-:W-:Y:S01]  /*1650*/  UIADD3 UR4, UP0, UPT, UR24, 0x600, URZ ;  /* 0x0000060018047890 */ /* 0x000fe2000ff1e0ff */
[C---:B------:R-:W-:Y:S01]  /*1660*/  IMAD.WIDE.U32 R16, R9.reuse, 0xc, R4 ;  /* 0x0000000c09107825 */ /* 0x040fe200078e0004 */
[----:B------:R-:W-:Y:S02]  /*1670*/  ULEA UR5, UP2, UR18, UR14, 0x2 ;  /* 0x0000000e12057291 */ /* 0x000fe4000f8410ff */
[----:B------:R-:W-:Y:S01]  /*1680*/  UIADD3.X UR7, UPT, UPT, URZ, UR25, URZ, UP0, !UPT ;  /* 0x00000019ff077290 */ /* 0x000fe200087fe4ff */
[----:B------:R-:W-:Y:S01]  /*1690*/  VIADD R0, R9, 0x80 ;  /* 0x0000008009007836 */ /* 0x000fe20000000000 */
[----:B------:R-:W-:Y:S01]  /*16a0*/  UIADD3 UR10, UP0, UPT, UR4, UR10, URZ ;  /* 0x0000000a040a7290 */ /* 0x000fe2000ff1e0ff */
[----:B------:R-:W1:Y:S01]  /*16b0*/  LDC.64 R12, c[0x0][0x398] ;  /* 0x0000e600ff0c7b82 */ /* 0x000e620000000a00 */
[----:B------:R-:W-:Y:S01]  /*16c0*/  IADD3 R8, P0, PT, R16, 0x4, RZ ;  /* 0x0000000410087810 */ /* 0x000fe20007f1e0ff */
[----:B------:R-:W-:-:S02]  /*16d0*/  UIADD3 UR12, UP1, UPT, UR4, UR8, URZ ;  /* 0x00000008040c7290 */ /* 0x000fc4000ff3e0ff */
[----:B------:R-:W-:Y:S01]  /*16e0*/  UIADD3.X UR11, UPT, UPT, UR7, UR11, URZ, UP0, !UPT ;  /* 0x0000000b070b7290 */ /* 0x000fe200087fe4ff */
[----:B------:R-:W-:Y:S01]  /*16f0*/  IADD3.X R25, PT, PT, RZ, R17, RZ, P0, !PT ;  /* 0x00000011ff197210 */ /* 0x000fe200007fe4ff */
[----:B------:R-:W-:Y:S02]  /*1700*/  UIADD3 UR6, UP0, UPT, UR6, 0x1204, URZ ;  /* 0x0000120406067890 */ /* 0x000fe4000ff1e0ff */
[----:B------:R-:W2:Y:S01]  /*1710*/  LDC.64 R14, c[0x0][0x3a0] ;  /* 0x0000e800ff0e7b82 */ /* 0x000ea20000000a00 */
[----:B------:R-:W-:Y:S02]  /*1720*/  ULOP3.LUT UR4, UR27, 0x7ffffff8, URZ, 0xc0, !UPT ;  /* 0x7ffffff81b047892 */ /* 0x000fe4000f8ec0ff */
[----:B------:R-:W-:Y:S02]  /*1730*/  UIADD3.X UR9, UPT, UPT, UR7, UR9, URZ, UP1, !UPT ;  /* 0x0000000907097290 */ /* 0x000fe40008ffe4ff */
[----:B------:R-:W-:Y:S02]  /*1740*/  ULEA.HI.X UR7, UR18, UR15, UR13, 0x2, UP2 ;  /* 0x0000000f12077291 */ /* 0x000fe400090f140d */
[----:B------:R-:W-:Y:S01]  /*1750*/  UIADD3.X UR8, UPT, UPT, URZ, UR16, URZ, UP0, !UPT ;  /* 0x00000010ff087290 */ /* 0x000fe200087fe4ff */
[----:B0-----:R-:W-:Y:S01]  /*1760*/  IMAD.WIDE.U32 R10, R9, 0x4, R10 ;  /* 0x00000004090a7825 */ /* 0x001fe200078e000a */
[----:B------:R-:W-:-:S03]  /*1770*/  UIADD3 UR14, UPT, UPT, -UR4, URZ, URZ ;  /* 0x000000ff040e7290 */ /* 0x000fc6000fffe1ff */
[----:B-1----:R-:W-:-:S04]  /*1780*/  IMAD.WIDE.U32 R12, R9, 0x4, R12 ;  /* 0x00000004090c7825 */ /* 0x002fc800078e000c */
[----:B--2---:R-:W-:-:S07]  /*1790*/  IMAD.WIDE.U32 R14, R9, 0x4, R14 ;  /* 0x00000004090e7825 */ /* 0x004fce00078e000e */
.L_x_456:
[----:B------:R-:W-:-:S05]  /*17a0*/  MOV R9, R25 ;  /* 0x0000001900097202 */ /* 0x000fca0000000f00 */
[----:B------:R-:W2:Y:S01]  /*17b0*/  LDG.E R25, desc[UR22][R8.64+-0x4] ;  /* 0xfffffc1608197981 */ /* 0x000ea2000c1e1900 */
[----:B---3--:R-:W-:-:S04]  /*17c0*/  IADD3 R18, P0, PT, R10, UR24, RZ ;  /* 0x000000180a127c10 */ /* 0x008fc8000ff1e0ff */
[----:B------:R-:W-:Y:S02]  /*17d0*/  IADD3.X R19, PT, PT, R11, UR25, RZ, P0, !PT ;  /* 0x000000190b137c10 */ /* 0x000fe400087fe4ff */
[----:B------:R-:W-:-:S03]  /*17e0*/  IADD3 R20, P0, PT, R12, UR24, RZ ;  /* 0x000000180c147c10 */ /* 0x000fc6000ff1e0ff */
[----:B--2---:R0:W-:Y:S04]  /*17f0*/  STG.E desc[UR22][R18.64], R25 ;  /* 0x0000001912007986 */ /* 0x0041e8000c101916 */
[----:B------:R-:W2:Y:S01]  /*1800*/  LDG.E R27, desc[UR22][R8.64] ;  /* 0x00000016081b7981 */ /* 0x000ea2000c1e1900 */
[----:B------:R-:W-:Y:S01]  /*1810*/  IADD3.X R21, PT, PT, R13, UR25, RZ, P0, !PT ;  /* 0x000000190d157c10 */ /* 0x000fe200087fe4ff */
[----:B------:R-:W-:Y:S01]  /*1820*/  IMAD.U32 R17, RZ, RZ, UR8 ;  /* 0x00000008ff117e24 */ /* 0x000fe2000f8e00ff */
[----:B------:R-:W-:Y:S02]  /*1830*/  IADD3 R22, P0, PT, R14, UR24, RZ ;  /* 0x000000180e167c10 */ /* 0x000fe4000ff1e0ff */
[----:B------:R-:W-:Y:S01]  /*1840*/  MOV R16, UR6 ;  /* 0x0000000600107c02 */ /* 0x000fe20008000f00 */
[----:B--2---:R1:W-:Y:S04]  /*1850*/  STG.E desc[UR22][R20.64], R27 ;  /* 0x0000001b14007986 */ /* 0x0043e8000c101916 */
[----:B------:R-:W2:Y:S01]  /*1860*/  LDG.E R29, desc[UR22][R8.64+0x4] ;  /* 0x00000416081d7981 */ /* 0x000ea2000c1e1900 */
[----:B------:R-:W-:Y:S01]  /*1870*/  IADD3.X R23, PT, PT, R15, UR25, RZ, P0, !PT ;  /* 0x000000190f177c10 */ /* 0x000fe200087fe4ff */
[----:B------:R-:W-:Y:S01]  /*1880*/  IMAD.WIDE R16, R0, 0xc, R16 ;  /* 0x0000000c00107825 */ /* 0x000fe200078e0210 */
[----:B0-----:R-:W-:-:S02]  /*1890*/  MOV R18, UR12 ;  /* 0x0000000c00127c02 */ /* 0x001fc40008000f00 */
[----:B------:R-:W-:Y:S01]  /*18a0*/  MOV R19, UR9 ;  /* 0x0000000900137c02 */ /* 0x000fe20008000f00 */
[----:B--2---:R0:W-:Y:S04]  /*18b0*/  STG.E desc[UR22][R22.64], R29 ;  /* 0x0000001d16007986 */ /* 0x0041e8000c101916 */
[----:B------:R-:W2:Y:S01]  /*18c0*/  LDG.E R25, desc[UR22][R16.64+-0x1204] ;  /* 0xffedfc1610197981 */ /* 0x000ea2000c1e1900 */
[----:B------:R-:W-:Y:S01]  /*18d0*/  IMAD.WIDE R18, R0, 0x4, R18 ;  /* 0x0000000400127825 */ /* 0x000fe200078e0212 */
[----:B-1----:R-:W-:-:S03]  /*18e0*/  MOV R21, UR11 ;  /* 0x0000000b00157c02 */ /* 0x002fc60008000f00 */
[----:B------:R-:W-:Y:S01]  /*18f0*/  IMAD.U32 R20, RZ, RZ, UR10 ;  /* 0x0000000aff147e24 */ /* 0x000fe2000f8e00ff */
[----:B--2---:R1:W-:Y:S04]  /*1900*/  STG.E desc[UR22][R18.64+-0x600], R25 ;  /* 0xfffa001912007986 */ /* 0x0043e8000c101916 */
[----:B------:R-:W2:Y:S01]  /*1910*/  LDG.E R27, desc[UR22][R16.64+-0x1200] ;  /* 0xffee0016101b7981 */ /* 0x000ea2000c1e1900 */
[----:B------:R-:W-:Y:S01]  /*1920*/  IMAD.WIDE R20, R0, 0x4, R20 ;  /* 0x0000000400147825 */ /* 0x000fe200078e0214 */
[----:B0-----:R-:W-:-:S03]  /*1930*/  MOV R22, UR5 ;  /* 0x0000000500167c02 */ /* 0x001fc60008000f00 */
[----:B------:R-:W-:Y:S01]  /*1940*/  IMAD.U32 R23, RZ, RZ, UR7 ;  /* 0x00000007ff177e24 */ /* 0x000fe2000f8e00ff */
[----:B--2---:R0:W-:Y:S04]  /*1950*/  STG.E desc[UR22][R20.64+-0x600], R27 ;  /* 0xfffa001b14007986 */ /* 0x0041e8000c101916 */
[----:B------:R-:W2:Y:S01]  /*1960*/  LDG.E R29, desc[UR22][R16.64+-0x11fc] ;  /* 0xffee0416101d7981 */ /* 0x000ea2000c1e1900 */
[----:B------:R-:W-:-:S05]  /*1970*/  IMAD.WIDE R22, R0, 0x4, R22 ;  /* 0x0000000400167825 */ /* 0x000fca00078e0216 */
[----:B--2---:R2:W-:Y:S04]  /*1980*/  STG.E desc[UR22][R22.64], R29 ;  /* 0x0000001d16007986 */ /* 0x0045e8000c101916 */
[----:B-1----:R-:W3:Y:S04]  /*1990*/  LDG.E R25, desc[UR22][R16.64+-0xc04] ;  /* 0xfff3fc1610197981 */ /* 0x002ee8000c1e1900 */
[----:B---3--:R1:W-:Y:S04]  /*19a0*/  STG.E desc[UR22][R18.64+-0x400], R25 ;  /* 0xfffc001912007986 */ /* 0x0083e8000c101916 */
[----:B------:R-:W3:Y:S04]  /*19b0*/  LDG.E R24, desc[UR22][R16.64+-0xc00] ;  /* 0xfff4001610187981 */ /* 0x000ee8000c1e1900 */
[----:B---3--:R3:W-:Y:S04]  /*19c0*/  STG.E desc[UR22][R20.64+-0x400], R24 ;  /* 0xfffc001814007986 */ /* 0x0087e8000c101916 */
[----:B------:R-:W4:Y:S04]  /*19d0*/  LDG.E R26, desc[UR22][R16.64+-0xbfc] ;  /* 0xfff40416101a7981 */ /* 0x000f28000c1e1900 */
[----:B----4-:R4:W-:Y:S04]  /*19e0*/  STG.E desc[UR22][R22.64+0x200], R26 ;  /* 0x0002001a16007986 */ /* 0x0109e8000c101916 */
[----:B0-----:R-:W5:Y:S04]  /*19f0*/  LDG.E R27, desc[UR22][R16.64+-0x604] ;  /* 0xfff9fc16101b7981 */ /* 0x001f68000c1e1900 */
[----:B-----5:R0:W-:Y:S04]  /*1a00*/  STG.E desc[UR22][R18.64+-0x200], R27 ;  /* 0xfffe001b12007986 */ /* 0x0201e8000c101916 */
[----:B------:R-:W5:Y:S04]  /*1a10*/  LDG.E R28, desc[UR22][R16.64+-0x600] ;  /* 0xfffa0016101c7981 */ /* 0x000f68000c1e1900 */
[----:B-----5:R5:W-:Y:S04]  /*1a20*/  STG.E desc[UR22][R20.64+-0x200], R28 ;  /* 0xfffe001c14007986 */ /* 0x020be8000c101916 */
[----:B--2---:R-:W2:Y:S04]  /*1a30*/  LDG.E R29, desc[UR22][R16.64+-0x5fc] ;  /* 0xfffa0416101d7981 */ /* 0x004ea8000c1e1900 */
[----:B--2---:R2:W-:Y:S04]  /*1a40*/  STG.E desc[UR22][R22.64+0x400], R29 ;  /* 0x0004001d16007986 */ /* 0x0045e8000c101916 */
[----:B-1----:R-:W3:Y:S04]  /*1a50*/  LDG.E R25, desc[UR22][R16.64+-0x4] ;  /* 0xfffffc1610197981 */ /* 0x002ee8000c1e1900 */
[----:B---3--:R1:W-:Y:S04]  /*1a60*/  STG.E desc[UR22][R18.64], R25 ;  /* 0x0000001912007986 */ /* 0x0083e8000c101916 */
[----:B------:R-:W3:Y:S04]  /*1a70*/  LDG.E R24, desc[UR22][R16.64] ;  /* 0x0000001610187981 */ /* 0x000ee8000c1e1900 */
[----:B---3--:R3:W-:Y:S04]  /*1a80*/  STG.E desc[UR22][R20.64], R24 ;  /* 0x0000001814007986 */ /* 0x0087e8000c101916 */
[----:B----4-:R-:W4:Y:S04]  /*1a90*/  LDG.E R26, desc[UR22][R16.64+0x4] ;  /* 0x00000416101a7981 */ /* 0x010f28000c1e1900 */
        /* <DEDUP_REMOVED lines=13> */
[----:B0-----:R-:W4:Y:S04]  /*1b70*/  LDG.E R27, desc[UR22][R16.64+0x11fc] ;  /* 0x0011fc16101b7981 */ /* 0x001f28000c1e1900 */
[----:B----4-:R3:W-:Y:S04]  /*1b80*/  STG.E desc[UR22][R18.64+0x600], R27 ;  /* 0x0006001b12007986 */ /* 0x0107e8000c101916 */
[----:B-----5:R-:W4:Y:S04]  /*1b90*/  LDG.E R28, desc[UR22][R16.64+0x1200] ;  /* 0x00120016101c7981 */ /* 0x020f28000c1e1900 */
[----:B----4-:R3:W-:Y:S04]  /*1ba0*/  STG.E desc[UR22][R20.64+0x600], R28 ;  /* 0x0006001c14007986 */ /* 0x0107e8000c101916 */
[----:B--2---:R-:W2:Y:S01]  /*1bb0*/  LDG.E R29, desc[UR22][R16.64+0x1204] ;  /* 0x00120416101d7981 */ /* 0x004ea2000c1e1900 */
[----:B------:R-:W-:Y:S01]  /*1bc0*/  UIADD3 UR24, UP0, UPT, UR24, 0x1000, URZ ;  /* 0x0000100018187890 */ /* 0x000fe2000ff1e0ff */
[----:B------:R-:W-:Y:S01]  /*1bd0*/  IADD3 R8, P0, PT, R8, 0x3000, RZ ;  /* 0x0000300008087810 */ /* 0x000fe20007f1e0ff */
[----:B------:R-:W-:Y:S01]  /*1be0*/  UIADD3 UR14, UPT, UPT, UR14, 0x8, URZ ;  /* 0x000000080e0e7890 */ /* 0x000fe2000fffe0ff */
[----:B------:R-:W-:Y:S01]  /*1bf0*/  IADD3 R0, PT, PT, R0, 0x400, RZ ;  /* 0x0000040000007810 */ /* 0x000fe20007ffe0ff */
[----:B------:R-:W-:Y:S01]  /*1c00*/  UIADD3.X UR25, UPT, UPT, URZ, UR25, URZ, UP0, !UPT ;  /* 0x00000019ff197290 */ /* 0x000fe200087fe4ff */
[----:B-1----:R-:W-:Y:S01]  /*1c10*/  IADD3.X R25, PT, PT, RZ, R9, RZ, P0, !PT ;  /* 0x00000009ff197210 */ /* 0x002fe200007fe4ff */
[----:B------:R-:W-:Y:S01]  /*1c20*/  UISETP.NE.AND UP0, UPT, UR14, URZ, UPT ;  /* 0x000000ff0e00728c */ /* 0x000fe2000bf05270 */
[----:B--2---:R3:W-:Y:S08]  /*1c30*/  STG.E desc[UR22][R22.64+0xc00], R29 ;  /* 0x000c001d16007986 */ /* 0x0047f0000c101916 */
[----:B------:R-:W-:Y:S05]  /*1c40*/  BRA.U UP0, `(.L_x_456) ;  /* 0xfffffff900d47547 */ /* 0x000fea000b83ffff */
.L_x_455:
[----:B------:R-:W-:-:S06]  /*1c50*/  ULOP3.LUT UP0, UR5, UR27, 0x7, URZ, 0xc0, !UPT ;  /* 0x000000071b057892 */ /* 0x000fcc000f80c0ff */
[----:B------:R-:W-:-:S13]  /*1c60*/  PLOP3.LUT P0, PT, PT, PT, UP0, 0x80, 0x8 ;  /* 0x000000000008781c */ /* 0x000fda0003f0f008 */
[----:B------:R-:W-:Y:S05]  /*1c70*/  @!P0 EXIT ;  /* 0x000000000000894d */ /* 0x000fea0003800000 */
[----:B------:R-:W0:Y:S01]  /*1c80*/  S2R R0, SR_TID.X ;  /* 0x0000000000007919 */ /* 0x000e220000002100 */
[----:B------:R-:W-:Y:S02]  /*1c90*/  UISETP.GE.U32.AND UP0, UPT, UR5, 0x4, UPT ;  /* 0x000000040500788c */ /* 0x000fe4000bf06070 */
[----:B------:R-:W-:-:S07]  /*1ca0*/  ULOP3.LUT UR5, UR27, 0x3, URZ, 0xc0, !UPT ;  /* 0x000000031b057892 */ /* 0x000fce000f8ec0ff */
[----:B------:R-:W-:Y:S05]  /*1cb0*/  BRA.U !UP0, `(.L_x_457) ;  /* 0x0000000108807547 */ /* 0x000fea000b800000 */
[----:B------:R-:W-:-:S05]  /*1cc0*/  IMAD.U32 R15, RZ, RZ, UR4 ;  /* 0x00000004ff0f7e24 */ /* 0x000fca000f8e00ff */
[----:B0-----:R-:W-:-:S05]  /*1cd0*/  LEA R15, R15, R0, 0x7 ;  /* 0x000000000f0f7211 */ /* 0x001fca00078e38ff */
[----:B------:R-:W-:-:S05]  /*1ce0*/  IMAD.WIDE R8, R15, 0xc, R4 ;  /* 0x0000000c0f087825 */ /* 0x000fca00078e0204 */
[----:B------:R-:W2:Y:S01]  /*1cf0*/  LDG.E R17, desc[UR22][R8.64] ;  /* 0x0000001608117981 */ /* 0x000ea2000c1e1900 */
[----:B------:R-:W-:-:S05]  /*1d00*/  IMAD.WIDE R10, R15, 0x4, R6 ;  /* 0x000000040f0a7825 */ /* 0x000fca00078e0206 */
[----:B--2---:R0:W-:Y:S04]  /*1d10*/  STG.E desc[UR22][R10.64], R17 ;  /* 0x000000110a007986 */ /* 0x0041e8000c101916 */
[----:B---3--:R-:W2:Y:S01]  /*1d20*/  LDG.E R19, desc[UR22][R8.64+0x4] ;  /* 0x0000041608137981 */ /* 0x008ea2000c1e1900 */
[----:B------:R-:W-:-:S04]  /*1d30*/  IMAD.WIDE R12, R15, 0x4, R2 ;  /* 0x000000040f0c7825 */ /* 0x000fc800078e0202 */
[----:B------:R-:W-:Y:S01]  /*1d40*/  HFMA2 R14, -RZ, RZ, 0, 2.384185791015625e-07 ;  /* 0x00000004ff0e7431 */ /* 0x000fe200000001ff */
[----:B--2---:R1:W-:Y:S04]  /*1d50*/  STG.E desc[UR22][R12.64], R19 ;  /* 0x000000130c007986 */ /* 0x0043e8000c101916 */
[----:B------:R-:W2:Y:S01]  /*1d60*/  LDG.E R21, desc[UR22][R8.64+0x8] ;  /* 0x0000081608157981 */ /* 0x000ea2000c1e1900 */
[----:B------:R-:W-:-:S05]  /*1d70*/  IMAD.WIDE R14, R15, R14, UR20 ;  /* 0x000000140f0e7e25 */ /* 0x000fca000f8e020e */
[----:B--2---:R2:W-:Y:S04]  /*1d80*/  STG.E desc[UR22][R14.64], R21 ;  /* 0x000000150e007986 */ /* 0x0045e8000c101916 */
[----:B------:R-:W3:Y:S04]  /*1d90*/  LDG.E R23, desc[UR22][R8.64+0x600] ;  /* 0x0006001608177981 */ /* 0x000ee8000c1e1900 */
[----:B---3--:R3:W-:Y:S04]  /*1da0*/  STG.E desc[UR22][R10.64+0x200], R23 ;  /* 0x000200170a007986 */ /* 0x0087e8000c101916 */
[----:B------:R-:W4:Y:S04]  /*1db0*/  LDG.E R25, desc[UR22][R8.64+0x604] ;  /* 0x0006041608197981 */ /* 0x000f28000c1e1900 */
[----:B----4-:R4:W-:Y:S04]  /*1dc0*/  STG.E desc[UR22][R12.64+0x200], R25 ;  /* 0x000200190c007986 */ /* 0x0109e8000c101916 */
[----:B0-----:R-:W5:Y:S04]  /*1dd0*/  LDG.E R17, desc[UR22][R8.64+0x608] ;  /* 0x0006081608117981 */ /* 0x001f68000c1e1900 */
[----:B-----5:R0:W-:Y:S04]  /*1de0*/  STG.E desc[UR22][R14.64+0x200], R17 ;  /* 0x000200110e007986 */ /* 0x0201e8000c101916 */
[----:B-1----:R-:W5:Y:S04]  /*1df0*/  LDG.E R19, desc[UR22][R8.64+0xc00] ;  /* 0x000c001608137981 */ /* 0x002f68000c1e1900 */
[----:B-----5:R1:W-:Y:S04]  /*1e00*/  STG.E desc[UR22][R10.64+0x400], R19 ;  /* 0x000400130a007986 */ /* 0x0203e8000c101916 */
[----:B------:R-:W5:Y:S04]  /*1e10*/  LDG.E R27, desc[UR22][R8.64+0xc04] ;  /* 0x000c0416081b7981 */ /* 0x000f68000c1e1900 */
[----:B-----5:R1:W-:Y:S04]  /*1e20*/  STG.E desc[UR22][R12.64+0x400], R27 ;  /* 0x0004001b0c007986 */ /* 0x0203e8000c101916 */
[----:B--2---:R-:W2:Y:S04]  /*1e30*/  LDG.E R21, desc[UR22][R8.64+0xc08] ;  /* 0x000c081608157981 */ /* 0x004ea8000c1e1900 */
[----:B--2---:R1:W-:Y:S04]  /*1e40*/  STG.E desc[UR22][R14.64+0x400], R21 ;  /* 0x000400150e007986 */ /* 0x0043e8000c101916 */
[----:B---3--:R-:W2:Y:S04]  /*1e50*/  LDG.E R23, desc[UR22][R8.64+0x1200] ;  /* 0x0012001608177981 */ /* 0x008ea8000c1e1900 */
[----:B--2---:R1:W-:Y:S04]  /*1e60*/  STG.E desc[UR22][R10.64+0x600], R23 ;  /* 0x000600170a007986 */ /* 0x0043e8000c101916 */
[----:B----4-:R-:W2:Y:S04]  /*1e70*/  LDG.E R25, desc[UR22][R8.64+0x1204] ;  /* 0x0012041608197981 */ /* 0x010ea8000c1e1900 */
[----:B--2---:R1:W-:Y:S04]  /*1e80*/  STG.E desc[UR22][R12.64+0x600], R25 ;  /* 0x000600190c007986 */ /* 0x0043e8000c101916 */
[----:B0-----:R-:W2:Y:S01]  /*1e90*/  LDG.E R17, desc[UR22][R8.64+0x1208] ;  /* 0x0012081608117981 */ /* 0x001ea2000c1e1900 */
[----:B------:R-:W-:-:S03]  /*1ea0*/  UIADD3 UR4, UPT, UPT, UR4, 0x4, URZ ;  /* 0x0000000404047890 */ /* 0x000fc6000fffe0ff */
[----:B--2---:R1:W-:Y:S09]  /*1eb0*/  STG.E desc[UR22][R14.64+0x600], R17 ;  /* 0x000600110e007986 */ /* 0x0043f2000c101916 */
.L_x_457:
[----:B------:R-:W-:-:S13]  /*1ec0*/  ISETP.NE.AND P0, PT, RZ, UR5, PT ;  /* 0x00000005ff007c0c */ /* 0x000fda000bf05270 */
[----:B------:R-:W-:Y:S05]  /*1ed0*/  @!P0 EXIT ;  /* 0x000000000000894d */ /* 0x000fea0003800000 */
[----:B------:R-:W-:-:S09]  /*1ee0*/  UISETP.NE.AND UP0, UPT, UR5, 0x1, UPT ;  /* 0x000000010500788c */ /* 0x000fd2000bf05270 */
[----:B------:R-:W-:Y:S05]  /*1ef0*/  BRA.U !UP0, `(.L_x_458) ;  /* 0x0000000108507547 */ /* 0x000fea000b800000 */
[----:B-1----:R-:W-:-:S05]  /*1f00*/  IMAD.U32 R15, RZ, RZ, UR4 ;  /* 0x00000004ff0f7e24 */ /* 0x002fca000f8e00ff */
[----:B0-----:R-:W-:-:S05]  /*1f10*/  LEA R15, R15, R0, 0x7 ;  /* 0x000000000f0f7211 */ /* 0x001fca00078e38ff */
[----:B------:R-:W-:-:S05]  /*1f20*/  IMAD.WIDE R8, R15, 0xc, R4 ;  /* 0x0000000c0f087825 */ /* 0x000fca00078e0204 */
[----:B------:R-:W2:Y:S01]  /*1f30*/  LDG.E R17, desc[UR22][R8.64] ;  /* 0x0000001608117981 */ /* 0x000ea2000c1e1900 */
[----:B------:R-:W-:-:S05]  /*1f40*/  IMAD.WIDE R10, R15, 0x4, R6 ;  /* 0x000000040f0a7825 */ /* 0x000fca00078e0206 */
[----:B--2---:R0:W-:Y:S04]  /*1f50*/  STG.E desc[UR22][R10.64], R17 ;  /* 0x000000110a007986 */ /* 0x0041e8000c101916 */
[----:B---3--:R-:W2:Y:S01]  /*1f60*/  LDG.E R19, desc[UR22][R8.64+0x4] ;  /* 0x0000041608137981 */ /* 0x008ea2000c1e1900 */
[----:B------:R-:W-:Y:S01]  /*1f70*/  IMAD.WIDE R12, R15, 0x4, R2 ;  /* 0x000000040f0c7825 */ /* 0x000fe200078e0202 */
[----:B------:R-:W-:-:S04]  /*1f80*/  MOV R14, 0x4 ;  /* 0x00000004000e7802 */ /* 0x000fc80000000f00 */
[----:B--2---:R2:W-:Y:S04]  /*1f90*/  STG.E desc[UR22][R12.64], R19 ;  /* 0x000000130c007986 */ /* 0x0045e8000c101916 */
[----:B------:R-:W3:Y:S01]  /*1fa0*/  LDG.E R21, desc[UR22][R8.64+0x8] ;  /* 0x0000081608157981 */ /* 0x000ee2000c1e1900 */
[----:B------:R-:W-:-:S05]  /*1fb0*/  IMAD.WIDE R14, R15, R14, UR20 ;  /* 0x000000140f0e7e25 */ /* 0x000fca000f8e020e */
[----:B---3--:R2:W-:Y:S04]  /*1fc0*/  STG.E desc[UR22][R14.64], R21 ;  /* 0x000000150e007986 */ /* 0x0085e8000c101916 */
[----:B------:R-:W3:Y:S04]  /*1fd0*/  LDG.E R23, desc[UR22][R8.64+0x600] ;  /* 0x0006001608177981 */ /* 0x000ee8000c1e1900 */
[----:B---3--:R2:W-:Y:S04]  /*1fe0*/  STG.E desc[UR22][R10.64+0x200], R23 ;  /* 0x000200170a007986 */ /* 0x0085e8000c101916 */
[----:B------:R-:W3:Y:S04]  /*1ff0*/  LDG.E R25, desc[UR22][R8.64+0x604] ;  /* 0x0006041608197981 */ /* 0x000ee8000c1e1900 */
[----:B---3--:R2:W-:Y:S04]  /*2000*/  STG.E desc[UR22][R12.64+0x200], R25 ;  /* 0x000200190c007986 */ /* 0x0085e8000c101916 */
[----:B0-----:R-:W3:Y:S01]  /*2010*/  LDG.E R17, desc[UR22][R8.64+0x608] ;  /* 0x0006081608117981 */ /* 0x001ee2000c1e1900 */
[----:B------:R-:W-:-:S03]  /*2020*/  UIADD3 UR4, UPT, UPT, UR4, 0x2, URZ ;  /* 0x0000000204047890 */ /* 0x000fc6000fffe0ff */
[----:B---3--:R2:W-:Y:S09]  /*2030*/  STG.E desc[UR22][R14.64+0x200], R17 ;  /* 0x000200110e007986 */ /* 0x0085f2000c101916 */
.L_x_458:
[----:B------:R-:W-:-:S04]  /*2040*/  ULOP3.LUT UR5, UR27, 0x1, URZ, 0xc0, !UPT ;  /* 0x000000011b057892 */ /* 0x000fc8000f8ec0ff */
[----:B------:R-:W-:-:S06]  /*2050*/  UISETP.NE.U32.AND UP0, UPT, UR5, 0x1, UPT ;  /* 0x000000010500788c */ /* 0x000fcc000bf05070 */
[----:B------:R-:W-:-:S13]  /*2060*/  PLOP3.LUT P0, PT, PT, PT, UP0, 0x80, 0x8 ;  /* 0x000000000008781c */ /* 0x000fda0003f0f008 */
[----:B------:R-:W-:Y:S05]  /*2070*/  @P0 EXIT ;  /* 0x000000000000094d */ /* 0x000fea0003800000 */
[----:B------:R-:W-:-:S05]  /*2080*/  IMAD.U32 R9, RZ, RZ, UR4 ;  /* 0x00000004ff097e24 */ /* 0x000fca000f8e00ff */
[----:B0-----:R-:W-:-:S05]  /*2090*/  LEA R9, R9, R0, 0x7 ;  /* 0x0000000009097211 */ /* 0x001fca00078e38ff */
[----:B------:R-:W-:-:S05]  /*20a0*/  IMAD.WIDE R4, R9, 0xc, R4 ;  /* 0x0000000c09047825 */ /* 0x000fca00078e0204 */
[----:B-12---:R-:W2:Y:S01]  /*20b0*/  LDG.E R11, desc[UR22][R4.64] ;  /* 0x00000016040b7981 */ /* 0x006ea2000c1e1900 */
[----:B------:R-:W-:-:S05]  /*20c0*/  IMAD.WIDE R6, R9, 0x4, R6 ;  /* 0x0000000409067825 */ /* 0x000fca00078e0206 */
[----:B--2---:R-:W-:Y:S04]  /*20d0*/  STG.E desc[UR22][R6.64], R11 ;  /* 0x0000000b06007986 */ /* 0x004fe8000c101916 */
[----:B------:R-:W2:Y:S01]  /*20e0*/  LDG.E R13, desc[UR22][R4.64+0x4] ;  /* 0x00000416040d7981 */ /* 0x000ea2000c1e1900 */
[----:B------:R-:W-:-:S04]  /*20f0*/  IMAD.WIDE R2, R9, 0x4, R2 ;  /* 0x0000000409027825 */ /* 0x000fc800078e0202 */
[----:B------:R-:W-:Y:S01]  /*2100*/  HFMA2 R8, -RZ, RZ, 0, 2.384185791015625e-07 ;  /* 0x00000004ff087431 */ /* 0x000fe200000001ff */
[----:B--2---:R-:W-:Y:S04]  /*2110*/  STG.E desc[UR22][R2.64], R13 ;  /* 0x0000000d02007986 */ /* 0x004fe8000c101916 */
[----:B------:R-:W2:Y:S01]  /*2120*/  LDG.E R15, desc[UR22][R4.64+0x8] ;  /* 0x00000816040f7981 */ /* 0x000ea2000c1e1900 */
[----:B------:R-:W-:-:S05]  /*2130*/  IMAD.WIDE R8, R9, R8, UR20 ;  /* 0x0000001409087e25 */ /* 0x000fca000f8e0208 */
[----:B--2---:R-:W-:Y:S01]  /*2140*/  STG.E desc[UR22][R8.64], R15 ;  /* 0x0000000f08007986 */ /* 0x004fe2000c101916 */
[----:B------:R-:W-:Y:S05]  /*2150*/  EXIT ;  /* 0x000000000000794d */ /* 0x000fea0003800000 */
.L_x_459:
        /* <DEDUP_REMOVED lines=10> */
.L_x_736:


//--------------------- .text._ZN3cub18CUB_300001_SM_10006detail9transform16transform_kernelINS2_10policy_hubILb1EN4cuda3std3__45tupleIJN6thrust24THRUST_300001_SM_1000_NS6detail15normal_iteratorINSA_7pointerINS8_IJfffEEENSA_8cuda_cub3tagENSA_11use_defaultESH_EEEEEEEE10policy1000EiNS7_10__identityENSA_12zip_iteratorINS8_IJNSA_10device_ptrIfEESQ_SQ_EEEEEJPSE_EEEvT0_iT1_T2_DpNS2_10kernel_argIT3_EE --------------------------
	.section	.text._ZN3cub18CUB_300001_SM_10006detail9transform16transform_kernelINS2_10policy_hubILb1EN4cuda3std3__45tupleIJN6thrust24THRUST_300001_SM_1000_NS6detail15normal_iteratorINSA_7pointerINS8_IJfffEEENSA_8cuda_cub3tagENSA_11use_defaultESH_EEEEEEEE10policy1000EiNS7_10__identityENSA_12zip_iteratorINS8_IJNSA_10device_ptrIfEESQ_SQ_EEEEEJPSE_EEEvT0_iT1_T2_DpNS2_10kernel_argIT3_EE,"ax",@progbits
	.align	128
        .global         _ZN3cub18CUB_300001_SM_10006detail9transform16transform_kernelINS2_10policy_hubILb1EN4cuda3std3__45tupleIJN6thrust24THRUST_300001_SM_1000_NS6detail15normal_iteratorINSA_7pointerINS8_IJfffEEENSA_8cuda_cub3tagENSA_11use_defaultESH_EEEEEEEE10policy1000EiNS7_10__identityENSA_12zip_iteratorINS8_IJNSA_10device_ptrIfEESQ_SQ_EEEEEJPSE_EEEvT0_iT1_T2_DpNS2_10kernel_argIT3_EE
        .type           _ZN3cub18CUB_300001_SM_10006detail9transform16transform_kernelINS2_10policy_hubILb1EN4cuda3std3__45tupleIJN6thrust24THRUST_300001_SM_1000_NS6detail15normal_iteratorINSA_7pointerINS8_IJfffEEENSA_8cuda_cub3tagENSA_11use_defaultESH_EEEEEEEE10policy1000EiNS7_10__identityENSA_12zip_iteratorINS8_IJNSA_10device_ptrIfEESQ_SQ_EEEEEJPSE_EEEvT0_iT1_T2_DpNS2_10kernel_argIT3_EE,@function
        .size           _ZN3cub18CUB_300001_SM_10006detail9transform16transform_kernelINS2_10policy_hubILb1EN4cuda3std3__45tupleIJN6thrust24THRUST_300001_SM_1000_NS6detail15normal_iteratorINSA_7pointerINS8_IJfffEEENSA_8cuda_cub3tagENSA_11use_defaultESH_EEEEEEEE10policy1000EiNS7_10__identityENSA_12zip_iteratorINS8_IJNSA_10device_ptrIfEESQ_SQ_EEEEEJPSE_EEEvT0_iT1_T2_DpNS2_10kernel_argIT3_EE,(.L_x_737 - _ZN3cub18CUB_300001_SM_10006detail9transform16transform_kernelINS2_10policy_hubILb1EN4cuda3std3__45tupleIJN6thrust24THRUST_300001_SM_1000_NS6detail15normal_iteratorINSA_7pointerINS8_IJfffEEENSA_8cuda_cub3tagENSA_11use_defaultESH_EEEEEEEE10policy1000EiNS7_10__identityENSA_12zip_iteratorINS8_IJNSA_10device_ptrIfEESQ_SQ_EEEEEJPSE_EEEvT0_iT1_T2_DpNS2_10kernel_argIT3_EE)
        .other          _ZN3cub18CUB_300001_SM_10006detail9transform16transform_kernelINS2_10policy_hubILb1EN4cuda3std3__45tupleIJN6thrust24THRUST_300001_SM_1000_NS6detail15normal_iteratorINSA_7pointerINS8_IJfffEEENSA_8cuda_cub3tagENSA_11use_defaultESH_EEEEEEEE10policy1000EiNS7_10__identityENSA_12zip_iteratorINS8_IJNSA_10device_ptrIfEESQ_SQ_EEEEEJPSE_EEEvT0_iT1_T2_DpNS2_10kernel_argIT3_EE,@"STO_CUDA_ENTRY STV_DEFAULT"
_ZN3cub18CUB_300001_SM_10006detail9transform16transform_kernelINS2_10policy_hubILb1EN4cuda3std3__45tupleIJN6thrust24THRUST_300001_SM_1000_NS6detail15normal_iteratorINSA_7pointerINS8_IJfffEEENSA_8cuda_cub3tagENSA_11use_defaultESH_EEEEEEEE10policy1000EiNS7_10__identityENSA_12zip_iteratorINS8_IJNSA_10device_ptrIfEESQ_SQ_EEEEEJPSE_EEEvT0_iT1_T2_DpNS2_10kernel_argIT3_EE:
.text._ZN3cub18CUB_300001_SM_10006detail9transform16transform_kernelINS2_10policy_hubILb1EN4cuda3std3__45tupleIJN6thrust24THRUST_300001_SM_1000_NS6detail15normal_iteratorINSA_7pointerINS8_IJfffEEENSA_8cuda_cub3tagENSA_11use_defaultESH_EEEEEEEE10policy1000EiNS7_10__identityENSA_12zip_iteratorINS8_IJNSA_10device_ptrIfEESQ_SQ_EEEEEJPSE_EEEvT0_iT1_T2_DpNS2_10kernel_argIT3_EE:
[----:B------:R-:W-:Y:S08]  /*0000*/  LDC R1, c[0x0][0x37c] ;  /* 0x0000df00ff017b82 */ /* 0x000ff00000000800 */
[----:B------:R-:W0:Y:S01]  /*0010*/  S2UR UR22, SR_CTAID.X ;  /* 0x00000000001679c3 */ /* 0x000e220000002500 */
[----:B------:R-:W1:Y:S01]  /*0020*/  LDCU.64 UR8, c[0x0][0x380] ;  /* 0x00007000ff0877ac */ /* 0x000e620008000a00 */
[----:B------:R-:W2:Y:S01]  /*0030*/  S2R R0, SR_TID.X ;  /* 0x0000000000007919 */ /* 0x000ea20000002100 */
[----:B------:R-:W-:Y:S01]  /*0040*/  BSSY.RECONVERGENT B0, `(.L_x_460) ;  /* 0x0000014000007945 */ /* 0x000fe20003800200 */
[----:B-1----:R-:W-:-:S04]  /*0050*/  USHF.L.U32 UR17, UR9, 0x7, URZ ;  /* 0x0000000709117899 */ /* 0x002fc800080006ff */
[----:B0-----:R-:W-:-:S04]  /*0060*/  UIMAD UR16, UR17, UR22, URZ ;  /* 0x00000016111072a4 */ /* 0x001fc8000f8e02ff */
[----:B------:R-:W-:-:S04]  /*0070*/  UIADD3 UR8, UPT, UPT, -UR16, UR8, URZ ;  /* 0x0000000810087290 */ /* 0x000fc8000fffe1ff */
[----:B------:R-:W-:Y:S01]  /*0080*/  UISETP.LT.AND UP0, UPT, UR17, UR8, UPT ;  /* 0x000000081100728c */ /* 0x000fe2000bf01270 */
[----:B--2---:R-:W-:-:S03]  /*0090*/  SHF.L.U32 R4, R0, 0x7, RZ ;  /* 0x0000000700047819 */ /* 0x004fc600000006ff */
[----:B------:R-:W-:-:S04]  /*00a0*/  USEL UR18, UR17, UR8, UP0 ;  /* 0x0000000811127287 */ /* 0x000fc80008000000 */
[----:B------:R-:W-:-:S06]  /*00b0*/  UIMAD UR4, UR18, 0xc, URZ ;  /* 0x0000000c120478a4 */ /* 0x000fcc000f8e02ff */
[----:B------:R-:W-:-:S13]  /*00c0*/  ISETP.GE.AND P0, PT, R4, UR4, PT ;  /* 0x0000000404007c0c */ /* 0x000fda000bf06270 */
[----:B------:R-:W-:Y:S05]  /*00d0*/  @P0 BRA `(.L_x_461) ;  /* 0x0000000000280947 */ /* 0x000fea0003800000 */
[----:B------:R-:W0:Y:S01]  /*00e0*/  LDC.64 R2, c[0x0][0x3a8] ;  /* 0x0000ea00ff027b82 */ /* 0x000e220000000a00 */
[----:B------:R-:W-:Y:S02]  /*00f0*/  IMAD.U32 R5, RZ, RZ, UR16 ;  /* 0x00000010ff057e24 */ /* 0x000fe4000f8e00ff */
[----:B0-----:R-:W-:-:S04]  /*0100*/  IMAD.WIDE.U32 R2, R0, 0x80, R2 ;  /* 0x0000008000027825 */ /* 0x001fc800078e0002 */
[----:B------:R-:W-:-:S07]  /*0110*/  IMAD.WIDE R2, R5, 0xc, R2 ;  /* 0x0000000c05027825 */ /* 0x000fce00078e0202 */
.L_x_462:
[----:B------:R-:W-:Y:S01]  /*0120*/  IADD3 R4, PT, PT, R4, 0x4000, RZ ;  /* 0x0000400004047810 */ /* 0x000fe20007ffe0ff */
[----:B------:R0:W-:Y:S03]  /*0130*/  CCTL.E.PF2 [R2] ;  /* 0x000000000200798f */ /* 0x0001e60000800100 */
[----:B------:R-:W-:Y:S02]  /*0140*/  ISETP.GE.AND P0, PT, R4, UR4, PT ;  /* 0x0000000404007c0c */ /* 0x000fe4000bf06270 */
[----:B0-----:R-:W-:-:S05]  /*0150*/  IADD3 R2, P1, PT, R2, 0x4000, RZ ;  /* 0x0000400002027810 */ /* 0x001fca0007f3e0ff */
[----:B------:R-:W-:-:S06]  /*0160*/  IMAD.X R3, RZ, RZ, R3, P1 ;  /* 0x000000ffff037224 */ /* 0x000fcc00008e0603 */
[----:B------:R-:W-:Y:S05]  /*0170*/  @!P0 BRA `(.L_x_462) ;  /* 0xfffffffc00e88947 */ /* 0x000fea000383ffff */
.L_x_461:
[----:B------:R-:W-:Y:S05]  /*0180*/  BSYNC.RECONVERGENT B0 ;  /* 0x0000000000007941 */ /* 0x000fea0003800200 */
.L_x_460:
[----:B------:R-:W0:Y:S01]  /*0190*/  LDCU.64 UR10, c[0x0][0x3a0] ;  /* 0x00007400ff0a77ac */ /* 0x000e220008000a00 */
[----:B------:R-:W1:Y:S01]  /*01a0*/  LDCU.128 UR4, c[0x0][0x390] ;  /* 0x00007200ff0477ac */ /* 0x000e620008000c00 */
[----:B------:R-:W-:Y:S01]  /*01b0*/  UIMAD.WIDE UR14, UR16, 0x4, URZ ;  /* 0x00000004100e78a5 */ /* 0x000fe2000f8e02ff */
[----:B------:R-:W2:Y:S01]  /*01c0*/  LDCU.64 UR12, c[0x0][0x3a8] ;  /* 0x00007500ff0c77ac */ /* 0x000ea20008000a00 */
[----:B------:R-:W3:Y:S02]  /*01d0*/  LDCU.64 UR20, c[0x0][0x358] ;  /* 0x00006b00ff1477ac */ /* 0x000ee40008000a00 */
[----:B0-----:R-:W-:-:S04]  /*01e0*/  UIADD3 UR10, UP0, UPT, UR14, UR10, URZ ;  /* 0x0000000a0e0a7290 */ /* 0x001fc8000ff1e0ff */
[----:B------:R-:W-:Y:S02]  /*01f0*/  UIADD3.X UR11, UPT, UPT, UR15, UR11, URZ, UP0, !UPT ;  /* 0x0000000b0f0b7290 */ /* 0x000fe400087fe4ff */
[----:B------:R-:W-:Y:S02]  /*0200*/  UISETP.GT.AND UP0, UPT, UR17, UR8, UPT ;  /* 0x000000081100728c */ /* 0x000fe4000bf04270 */
[----:B-1----:R-:W-:Y:S02]  /*0210*/  UIADD3 UR19, UP1, UPT, UR14, UR4, URZ ;  /* 0x000000040e137290 */ /* 0x002fe4000ff3e0ff */
[----:B------:R-:W-:Y:S02]  /*0220*/  UIADD3 UR23, UP2, UPT, UR14, UR6, URZ ;  /* 0x000000060e177290 */ /* 0x000fe4000ff5e0ff */
[----:B------:R-:W-:Y:S02]  /*0230*/  UIADD3.X UR8, UPT, UPT, UR15, UR5, URZ, UP1, !UPT ;  /* 0x000000050f087290 */ /* 0x000fe40008ffe4ff */
[----:B------:R-:W-:Y:S01]  /*0240*/  UIADD3.X UR17, UPT, UPT, UR15, UR7, URZ, UP2, !UPT ;  /* 0x000000070f117290 */ /* 0x000fe200097fe4ff */
[----:B------:R-:W-:Y:S01]  /*0250*/  MOV R2, UR19 ;  /* 0x0000001300027c02 */ /* 0x000fe20008000f00 */
[----:B------:R-:W-:Y:S01]  /*0260*/  IMAD.U32 R4, RZ, RZ, UR23 ;  /* 0x00000017ff047e24 */ /* 0x000fe2000f8e00ff */
[----:B--2---:R-:W-:Y:S01]  /*0270*/  UIMAD.WIDE UR12, UR16, 0xc, UR12 ;  /* 0x0000000c100c78a5 */ /* 0x004fe2000f8e020c */
[----:B------:R-:W-:-:S02]  /*0280*/  MOV R3, UR8 ;  /* 0x0000000800037c02 */ /* 0x000fc40008000f00 */
[----:B------:R-:W-:Y:S01]  /*0290*/  IMAD.U32 R5, RZ, RZ, UR17 ;  /* 0x00000011ff057e24 */ /* 0x000fe2000f8e00ff */
[----:B---3--:R-:W-:Y:S08]  /*02a0*/  BRA.U UP0, `(.L_x_463) ;  /* 0x0000000900f47547 */ /* 0x008ff0000b800000 */
[----:B------:R-:W-:-:S06]  /*02b0*/  UISETP.GE.AND UP0, UPT, UR9, 0x1, UPT ;  /* 0x000000010900788c */ /* 0x000fcc000bf06270 */
[----:B------:R-:W-:-:S13]  /*02c0*/  PLOP3.LUT P0, PT, PT, PT, UP0, 0x80, 0x8 ;  /* 0x000000000008781c */ /* 0x000fda0003f0f008 */
[----:B------:R-:W-:Y:S05]  /*02d0*/  @!P0 EXIT ;  /* 0x000000000000894d */ /* 0x000fea0003800000 */
[----:B------:R-:W-:Y:S01]  /*02e0*/  UISETP.GE.U32.AND UP0, UPT, UR9, 0x8, UPT ;  /* 0x000000080900788c */ /* 0x000fe2000bf06070 */
[----:B------:R-:W-:-:S08]  /*02f0*/  HFMA2 R11, -RZ, RZ, 0, 0 ;  /* 0x00000000ff0b7431 */ /* 0x000fd000000001ff */
[----:B------:R-:W-:Y:S05]  /*0300*/  BRA.U !UP0, `(.L_x_464) ;  /* 0x00000005089c7547 */ /* 0x000fea000b800000 */
[----:B------:R-:W-:Y:S01]  /*0310*/  UMOV UR16, UR14 ;  /* 0x0000000e00107c82 */ /* 0x000fe20008000000 */
[----:B------:R-:W-:Y:S01]  /*0320*/  UMOV UR17, UR15 ;  /* 0x0000000f00117c82 */ /* 0x000fe20008000000 */
[----:B------:R-:W0:Y:S01]  /*0330*/  LDC.64 R10, c[0x0][0x390] ;  /* 0x0000e400ff0a7b82 */ /* 0x000e220000000a00 */
[----:B------:R-:W1:Y:S01]  /*0340*/  LDCU.64 UR14, c[0x0][0x3a0] ;  /* 0x00007400ff0e77ac */ /* 0x000e620008000a00 */
[----:B------:R-:W-:Y:S02]  /*0350*/  IMAD.MOV.U32 R7, RZ, RZ, 0xc ;  /* 0x0000000cff077424 */ /* 0x000fe400078e00ff */
[C---:B------:R-:W-:Y:S01]  /*0360*/  VIADD R14, R0.reuse, 0x80 ;  /* 0x00000080000e7836 */ /* 0x040fe20000000000 */
[----:B------:R-:W-:Y:S01]  /*0370*/  UIADD3 UR8, UP0, UPT, UR16, 0x600, URZ ;  /* 0x0000060010087890 */ /* 0x000fe2000ff1e0ff */
[----:B------:R-:W-:Y:S02]  /*0380*/  IMAD.WIDE.U32 R6, R0, R7, UR12 ;  /* 0x0000000c00067e25 */ /* 0x000fe4000f8e0007 */
[----:B------:R-:W2:Y:S01]  /*0390*/  LDC.64 R12, c[0x0][0x398] ;  /* 0x0000e600ff0c7b82 */ /* 0x000ea20000000a00 */
[----:B------:R-:W-:-:S02]  /*03a0*/  UIADD3 UR18, UP1, UPT, UR8, UR4, URZ ;  /* 0x0000000408127290 */ /* 0x000fc4000ff3e0ff */
[----:B------:R-:W-:Y:S01]  /*03b0*/  UIADD3.X UR4, UPT, UPT, URZ, UR17, URZ, UP0, !UPT ;  /* 0x00000011ff047290 */ /* 0x000fe200087fe4ff */
[----:B------:R-:W-:Y:S01]  /*03c0*/  IADD3 R6, P0, PT, R6, 0x4, RZ ;  /* 0x0000000406067810 */ /* 0x000fe20007f1e0ff */
[----:B------:R-:W-:Y:S02]  /*03d0*/  UIADD3 UR19, UP0, UPT, UR8, UR6, URZ ;  /* 0x0000000608137290 */ /* 0x000fe4000ff1e0ff */
[----:B------:R-:W-:Y:S01]  /*03e0*/  UIADD3.X UR8, UPT, UPT, UR4, UR5, URZ, UP1, !UPT ;  /* 0x0000000504087290 */ /* 0x000fe20008ffe4ff */
[----:B------:R-:W-:Y:S01]  /*03f0*/  IADD3.X R7, PT, PT, RZ, R7, RZ, P0, !PT ;  /* 0x00000007ff077210 */ /* 0x000fe200007fe4ff */
[----:B------:R-:W-:Y:S01]  /*0400*/  UIMAD UR5, UR22, UR9, URZ ;  /* 0x00000009160572a4 */ /* 0x000fe2000f8e02ff */
[----:B-1----:R-:W-:Y:S01]  /*0410*/  MOV R8, UR14 ;  /* 0x0000000e00087c02 */ /* 0x002fe20008000f00 */
[----:B------:R-:W-:Y:S01]  /*0420*/  IMAD.U32 R9, RZ, RZ, UR15 ;  /* 0x0000000fff097e24 */ /* 0x000fe2000f8e00ff */
[----:B------:R-:W-:Y:S02]  /*0430*/  UIADD3.X UR7, UPT, UPT, UR4, UR7, URZ, UP0, !UPT ;  /* 0x0000000704077290 */ /* 0x000fe400087fe4ff */
[----:B------:R-:W-:Y:S01]  /*0440*/  ULOP3.LUT UR4, UR9, 0x7ffffff8, URZ, 0xc0, !UPT ;  /* 0x7ffffff809047892 */ /* 0x000fe2000f8ec0ff */
[----:B0-----:R-:W-:Y:S01]  /*0450*/  IMAD.WIDE.U32 R10, R0, 0x4, R10 ;  /* 0x00000004000a7825 */ /* 0x001fe200078e000a */
[----:B------:R-:W-:-:S02]  /*0460*/  UIADD3 UR23, UP0, UPT, UR12, 0x1204, URZ ;  /* 0x000012040c177890 */ /* 0x000fc4000ff1e0ff */
[----:B------:R-:W-:Y:S01]  /*0470*/  USHF.L.U32 UR5, UR5, 0x7, URZ ;  /* 0x0000000705057899 */ /* 0x000fe200080006ff */
[C---:B------:R-:W-:Y:S01]  /*0480*/  IMAD.WIDE.U32 R8, R0.reuse, 0x4, R8 ;  /* 0x0000000400087825 */ /* 0x040fe200078e0008 */
[----:B------:R-:W-:Y:S02]  /*0490*/  UIADD3 UR6, UPT, UPT, -UR4, URZ, URZ ;  /* 0x000000ff04067290 */ /* 0x000fe4000fffe1ff */
[----:B------:R-:W-:Y:S01]  /*04a0*/  UIADD3.X UR24, UPT, UPT, URZ, UR13, URZ, UP0, !UPT ;  /* 0x0000000dff187290 */ /* 0x000fe200087fe4ff */
[----:B--2---:R-:W-:Y:S01]  /*04b0*/  IMAD.WIDE.U32 R12, R0, 0x4, R12 ;  /* 0x00000004000c7825 */ /* 0x004fe200078e000c */
[----:B------:R-:W-:-:S12]  /*04c0*/  UIMAD.WIDE UR4, UR5, 0x4, UR14 ;  /* 0x00000004050478a5 */ /* 0x000fd8000f8e020e */
.L_x_465:
[----:B---3--:R-:W2:Y:S01]  /*04d0*/  LDG.E R15, desc[UR20][R6.64+-0x4] ;  /* 0xfffffc14060f7981 */ /* 0x008ea2000c1e1900 */
[----:B------:R-:W-:-:S04]  /*04e0*/  IADD3 R18, P0, PT, R10, UR16, RZ ;  /* 0x000000100a127c10 */ /* 0x000fc8000ff1e0ff */
        /* <DEDUP_REMOVED lines=12> */
[----:B0-----:R-:W-:-:S03]  /*05b0*/  MOV R18, UR18 ;  /* 0x0000001200127c02 */ /* 0x001fc60008000f00 */
[----:B------:R-:W-:Y:S01]  /*05c0*/  IMAD.U32 R19, RZ, RZ, UR8 ;  /* 0x00000008ff137e24 */ /* 0x000fe2000f8e00ff */
[----:B--2---:R0:W-:Y:S04]  /*05d0*/  STG.E desc[UR20][R22.64], R27 ;  /* 0x0000001b16007986 */ /* 0x0041e8000c101914 */
[----:B------:R-:W2:Y:S01]  /*05e0*/  LDG.E R15, desc[UR20][R16.64+-0x1204] ;  /* 0xffedfc14100f7981 */ /* 0x000ea2000c1e1900 */
[C---:B------:R-:W-:Y:S01]  /*05f0*/  IMAD.WIDE R18, R14.reuse, 0x4, R18 ;  /* 0x000000040e127825 */ /* 0x040fe200078e0212 */
[----:B-1----:R-:W-:Y:S02]  /*0600*/  MOV R20, UR19 ;  /* 0x0000001300147c02 */ /* 0x002fe40008000f00 */
[----:B------:R-:W-:Y:S02]  /*0610*/  MOV R21, UR7 ;  /* 0x0000000700157c02 */ /* 0x000fe40008000f00 */
[----:B--2---:R1:W-:Y:S04]  /*0620*/  STG.E desc[UR20][R18.64+-0x600], R15 ;  /* 0xfffa000f12007986 */ /* 0x0043e8000c101914 */
[----:B------:R-:W2:Y:S01]  /*0630*/  LDG.E R25, desc[UR20][R16.64+-0x1200] ;  /* 0xffee001410197981 */ /* 0x000ea2000c1e1900 */
[----:B------:R-:W-:-:S04]  /*0640*/  IMAD.WIDE R20, R14, 0x4, R20 ;  /* 0x000000040e147825 */ /* 0x000fc800078e0214 */
[----:B0-----:R-:W-:Y:S01]  /*0650*/  IMAD.MOV.U32 R23, RZ, RZ, 0x4 ;  /* 0x00000004ff177424 */ /* 0x001fe200078e00ff */
[----:B--2---:R0:W-:Y:S04]  /*0660*/  STG.E desc[UR20][R20.64+-0x600], R25 ;  /* 0xfffa001914007986 */ /* 0x0041e8000c101914 */
[----:B------:R-:W2:Y:S01]  /*0670*/  LDG.E R27, desc[UR20][R16.64+-0x11fc] ;  /* 0xffee0414101b7981 */ /* 0x000ea2000c1e1900 */
[----:B------:R-:W-:-:S05]  /*0680*/  IMAD.WIDE R22, R14, R23, UR4 ;  /* 0x000000040e167e25 */ /* 0x000fca000f8e0217 */
[----:B--2---:R2:W-:Y:S04]  /*0690*/  STG.E desc[UR20][R22.64], R27 ;  /* 0x0000001b16007986 */ /* 0x0045e8000c101914 */
[----:B------:R-:W3:Y:S04]  /*06a0*/  LDG.E R29, desc[UR20][R16.64+-0xc04] ;  /* 0xfff3fc14101d7981 */ /* 0x000ee8000c1e1900 */
[----:B---3--:R3:W-:Y:S04]  /*06b0*/  STG.E desc[UR20][R18.64+-0x400], R29 ;  /* 0xfffc001d12007986 */ /* 0x0087e8000c101914 */
[----:B-1----:R-:W4:Y:S04]  /*06c0*/  LDG.E R15, desc[UR20][R16.64+-0xc00] ;  /* 0xfff40014100f7981 */ /* 0x002f28000c1e1900 */
[----:B----4-:R1:W-:Y:S04]  /*06d0*/  STG.E desc[UR20][R20.64+-0x400], R15 ;  /* 0xfffc000f14007986 */ /* 0x0103e8000c101914 */
        /* <DEDUP_REMOVED lines=8> */
[----:B---3--:R-:W3:Y:S04]  /*0760*/  LDG.E R29, desc[UR20][R16.64+-0x4] ;  /* 0xfffffc14101d7981 */ /* 0x008ee8000c1e1900 */
        /* <DEDUP_REMOVED lines=27> */
[----:B------:R-:W-:Y:S01]  /*0920*/  IADD3.X R7, PT, PT, RZ, R7, RZ, P0, !PT ;  /* 0x00000007ff077210 */ /* 0x000fe200007fe4ff */
[----:B------:R-:W-:Y:S01]  /*0930*/  UISETP.NE.AND UP0, UPT, UR6, URZ, UPT ;  /* 0x000000ff0600728c */ /* 0x000fe2000bf05270 */
[----:B--2---:R3:W-:Y:S08]  /*0940*/  STG.E desc[UR20][R22.64+0xc00], R27 ;  /* 0x000c001b16007986 */ /* 0x0047f0000c101914 */
[----:B------:R-:W-:Y:S05]  /*0950*/  BRA.U UP0, `(.L_x_465) ;  /* 0xfffffff900dc7547 */ /* 0x000fea000b83ffff */
[----:B------:R-:W-:-:S06]  /*0960*/  ULOP3.LUT UR4, UR9, 0x7ffffff8, URZ, 0xc0, !UPT ;  /* 0x7ffffff809047892 */ /* 0x000fcc000f8ec0ff */
[----:B------:R-:W-:-:S07]  /*0970*/  IMAD.U32 R11, RZ, RZ, UR4 ;  /* 0x00000004ff0b7e24 */ /* 0x000fce000f8e00ff */
.L_x_464:
[----:B------:R-:W-:-:S06]  /*0980*/  ULOP3.LUT UP0, UR4, UR9, 0x7, URZ, 0xc0, !UPT ;  /* 0x0000000709047892 */ /* 0x000fcc000f80c0ff */
[----:B------:R-:W-:-:S13]  /*0990*/  PLOP3.LUT P0, PT, PT, PT, UP0, 0x80, 0x8 ;  /* 0x000000000008781c */ /* 0x000fda0003f0f008 */
[----:B------:R-:W-:Y:S05]  /*09a0*/  @!P0 EXIT ;  /* 0x000000000000894d */ /* 0x000fea0003800000 */
[----:B------:R-:W-:Y:S02]  /*09b0*/  UISETP.GE.U32.AND UP0, UPT, UR4, 0x4, UPT ;  /* 0x000000040400788c */ /* 0x000fe4000bf06070 */
[----:B------:R-:W-:-:S07]  /*09c0*/  ULOP3.LUT UR4, UR9, 0x3, URZ, 0xc0, !UPT ;  /* 0x0000000309047892 */ /* 0x000fce000f8ec0ff */
[----:B------:R-:W-:Y:S05]  /*09d0*/  BRA.U !UP0, `(.L_x_466) ;  /* 0x0000000108807547 */ /* 0x000fea000b800000 */
[----:B---3--:R-:W-:Y:S02]  /*09e0*/  LEA R15, R11, R0, 0x7 ;  /* 0x000000000b0f7211 */ /* 0x008fe400078e38ff */
[----:B------:R-:W-:-:S05]  /*09f0*/  MOV R6, 0xc ;  /* 0x0000000c00067802 */ /* 0x000fca0000000f00 */
[----:B------:R-:W-:-:S05]  /*0a00*/  IMAD.WIDE R6, R15, R6, UR12 ;  /* 0x0000000c0f067e25 */ /* 0x000fca000f8e0206 */
[----:B------:R-:W2:Y:S01]  /*0a10*/  LDG.E R17, desc[UR20][R6.64] ;  /* 0x0000001406117981 */ /* 0x000ea2000c1e1900 */
[----:B------:R-:W-:-:S05]  /*0a20*/  IMAD.WIDE R8, R15, 0x4, R2 ;  /* 0x000000040f087825 */ /* 0x000fca00078e0202 */
[----:B--2---:R0:W-:Y:S04]  /*0a30*/  STG.E desc[UR20][R8.64], R17 ;  /* 0x0000001108007986 */ /* 0x0041e8000c101914 */
[----:B------:R-:W2:Y:S01]  /*0a40*/  LDG.E R19, desc[UR20][R6.64+0x4] ;  /* 0x0000041406137981 */ /* 0x000ea2000c1e1900 */
[----:B------:R-:W-:-:S04]  /*0a50*/  IMAD.WIDE R12, R15, 0x4, R4 ;  /* 0x000000040f0c7825 */ /* 0x000fc800078e0204 */
[----:B------:R-:W-:Y:S01]  /*0a60*/  IMAD.MOV.U32 R14, RZ, RZ, 0x4 ;  /* 0x00000004ff0e7424 */ /* 0x000fe200078e00ff */
        /* <DEDUP_REMOVED lines=21> */
[----:B------:R-:W-:-:S03]  /*0bc0*/  IADD3 R11, PT, PT, R11, 0x4, RZ ;  /* 0x000000040b0b7810 */ /* 0x000fc60007ffe0ff */
[----:B--2---:R1:W-:Y:S04]  /*0bd0*/  STG.E desc[UR20][R14.64+0x600], R17 ;  /* 0x000600110e007986 */ /* 0x0043e8000c101914 */
.L_x_466:
[----:B------:R-:W-:-:S13]  /*0be0*/  ISETP.NE.AND P0, PT, RZ, UR4, PT ;  /* 0x00000004ff007c0c */ /* 0x000fda000bf05270 */
[----:B------:R-:W-:Y:S05]  /*0bf0*/  @!P0 EXIT ;  /* 0x000000000000894d */ /* 0x000fea0003800000 */
[----:B------:R-:W-:-:S09]  /*0c00*/  UISETP.NE.AND UP0, UPT, UR4, 0x1, UPT ;  /* 0x000000010400788c */ /* 0x000fd2000bf05270 */
[----:B------:R-:W-:Y:S05]  /*0c10*/  BRA.U !UP0, `(.L_x_467) ;  /* 0x0000000108507547 */ /* 0x000fea000b800000 */
[----:B-1-3--:R-:W-:Y:S01]  /*0c20*/  LEA R15, R11, R0, 0x7 ;  /* 0x000000000b0f7211 */ /* 0x00afe200078e38ff */
[----:B------:R-:W-:-:S04]  /*0c30*/  IMAD.MOV.U32 R6, RZ, RZ, 0xc ;  /* 0x0000000cff067424 */ /* 0x000fc800078e00ff */
[----:B------:R-:W-:-:S05]  /*0c40*/  IMAD.WIDE R6, R15, R6, UR12 ;  /* 0x0000000c0f067e25 */ /* 0x000fca000f8e0206 */
[----:B------:R-:W2:Y:S01]  /*0c50*/  LDG.E R17, desc[UR20][R6.64] ;  /* 0x0000001406117981 */ /* 0x000ea2000c1e1900 */
[----:B------:R-:W-:-:S05]  /*0c60*/  IMAD.WIDE R8, R15, 0x4, R2 ;  /* 0x000000040f087825 */ /* 0x000fca00078e0202 */
[----:B--2---:R0:W-:Y:S04]  /*0c70*/  STG.E desc[UR20][R8.64], R17 ;  /* 0x0000001108007986 */ /* 0x0041e8000c101914 */
[----:B------:R-:W2:Y:S01]  /*0c80*/  LDG.E R19, desc[UR20][R6.64+0x4] ;  /* 0x0000041406137981 */ /* 0x000ea2000c1e1900 */
[----:B------:R-:W-:-:S04]  /*0c90*/  IMAD.WIDE R12, R15, 0x4, R4 ;  /* 0x000000040f0c7825 */ /* 0x000fc800078e0204 */
[----:B------:R-:W-:Y:S01]  /*0ca0*/  HFMA2 R14, -RZ, RZ, 0, 2.384185791015625e-07 ;  /* 0x00000004ff0e7431 */ /* 0x000fe200000001ff */
        /* <DEDUP_REMOVED lines=9> */
[----:B------:R-:W-:-:S03]  /*0d40*/  IADD3 R11, PT, PT, R11, 0x2, RZ ;  /* 0x000000020b0b7810 */ /* 0x000fc60007ffe0ff */
[----:B---3--:R2:W-:Y:S04]  /*0d50*/  STG.E desc[UR20][R14.64+0x200], R17 ;  /* 0x000200110e007986 */ /* 0x0085e8000c101914 */
.L_x_467:
[----:B------:R-:W-:-:S04]  /*0d60*/  ULOP3.LUT UR4, UR9, 0x1, URZ, 0xc0, !UPT ;  /* 0x0000000109047892 */ /* 0x000fc8000f8ec0ff */
[----:B------:R-:W-:-:S06]  /*0d70*/  UISETP.NE.U32.AND UP0, UPT, UR4, 0x1, UPT ;  /* 0x000000010400788c */ /* 0x000fcc000bf05070 */
[----:B------:R-:W-:-:S13]  /*0d80*/  PLOP3.LUT P0, PT, PT, PT, UP0, 0x80, 0x8 ;  /* 0x000000000008781c */ /* 0x000fda0003f0f008 */
[----:B------:R-:W-:Y:S05]  /*0d90*/  @P0 EXIT ;  /* 0x000000000000094d */ /* 0x000fea0003800000 */
[----:B------:R-:W-:Y:S01]  /*0da0*/  MOV R6, 0xc ;  /* 0x0000000c00067802 */ /* 0x000fe20000000f00 */
[----:B-12---:R-:W-:-:S04]  /*0db0*/  IMAD R9, R11, 0x80, R0 ;  /* 0x000000800b097824 */ /* 0x006fc800078e0200 */
[----:B------:R-:W-:-:S05]  /*0dc0*/  IMAD.WIDE R6, R9, R6, UR12 ;  /* 0x0000000c09067e25 */ /* 0x000fca000f8e0206 */
[----:B------:R-:W2:Y:S01]  /*0dd0*/  LDG.E R11, desc[UR20][R6.64] ;  /* 0x00000014060b7981 */ /* 0x000ea2000c1e1900 */
[----:B------:R-:W-:-:S05]  /*0de0*/  IMAD.WIDE R2, R9, 0x4, R2 ;  /* 0x0000000409027825 */ /* 0x000fca00078e0202 */
[----:B--2---:R-:W-:Y:S04]  /*0df0*/  STG.E desc[UR20][R2.64], R11 ;  /* 0x0000000b02007986 */ /* 0x004fe8000c101914 */
[----:B------:R-:W2:Y:S01]  /*0e00*/  LDG.E R13, desc[UR20][R6.64+0x4] ;  /* 0x00000414060d7981 */ /* 0x000ea2000c1e1900 */
[----:B------:R-:W-:-:S04]  /*0e10*/  IMAD.WIDE R4, R9, 0x4, R4 ;  /* 0x0000000409047825 */ /* 0x000fc800078e0204 */
[----:B------:R-:W-:Y:S01]  /*0e20*/  HFMA2 R8, -RZ, RZ, 0, 2.384185791015625e-07 ;  /* 0x00000004ff087431 */ /* 0x000fe200000001ff */
[----:B--2---:R-:W-:Y:S04]  /*0e30*/  STG.E desc[UR20][R4.64], R13 ;  /* 0x0000000d04007986 */ /* 0x004fe8000c101914 */
[----:B---3--:R-:W2:Y:S01]  /*0e40*/  LDG.E R15, desc[UR20][R6.64+0x8] ;  /* 0x00000814060f7981 */ /* 0x008ea2000c1e1900 */
[----:B------:R-:W-:-:S05]  /*0e50*/  IMAD.WIDE R8, R9, R8, UR10 ;  /* 0x0000000a09087e25 */ /* 0x000fca000f8e0208 */
[----:B--2---:R-:W-:Y:S01]  /*0e60*/  STG.E desc[UR20][R8.64], R15 ;  /* 0x0000000f08007986 */ /* 0x004fe2000c101914 */
[----:B------:R-:W-:Y:S05]  /*0e70*/  EXIT ;  /* 0x000000000000794d */ /* 0x000fea0003800000 */
.L_x_463:
[----:B------:R-:W-:-:S06]  /*0e80*/  UISETP.GE.AND UP0, UPT, UR9, 0x1, UPT ;  /* 0x000000010900788c */ /* 0x000fcc000bf06270 */
[----:B------:R-:W-:-:S13]  /*0e90*/  PLOP3.LUT P0, PT, PT, PT, UP0, 0x80, 0x8 ;  /* 0x000000000008781c */ /* 0x000fda0003f0f008 */
[----:B------:R-:W-:Y:S05]  /*0ea0*/  @!P0 EXIT ;  /* 0x000000000000894d */ /* 0x000fea0003800000 */
[----:B------:R-:W-:Y:S01]  /*0eb0*/  UISETP.GE.U32.AND UP0, UPT, UR9, 0x8, UPT ;  /* 0x000000080900788c */ /* 0x000fe2000bf06070 */
[----:B------:R-:W-:Y:S01]  /*0ec0*/  IMAD.MOV.U32 R7, RZ, RZ, RZ ;  /* 0x000000ffff077224 */ /* 0x000fe200078e00ff */
[----:B------:R-:W-:-:S07]  /*0ed0*/  ULOP3.LUT UR4, UR9, 0x7, URZ, 0xc0, !UPT ;  /* 0x0000000709047892 */ /* 0x000fce000f8ec0ff */
[----:B------:R-:W-:Y:S05]  /*0ee0*/  BRA.U !UP0, `(.L_x_468) ;  /* 0x0000000508547547 */ /* 0x000fea000b800000 */
[----:B------:R-:W-:Y:S01]  /*0ef0*/  ULOP3.LUT UR5, UR9, 0x7ffffff8, URZ, 0xc0, !UPT ;  /* 0x7ffffff809057892 */ /* 0x000fe2000f8ec0ff */
[----:B------:R-:W-:-:S05]  /*0f00*/  MOV R6, RZ ;  /* 0x000000ff00067202 */ /* 0x000fca0000000f00 */
[----:B------:R-:W-:-:S07]  /*0f10*/  MOV R7, UR5 ;  /* 0x0000000500077c02 */ /* 0x000fce0008000f00 */
.L_x_471:
[----:B0-----:R-:W-:Y:S02]  /*0f20*/  IMAD R9, R6, 0x80, R0 ;  /* 0x0000008006097824 */ /* 0x001fe400078e0200 */
[----:B------:R-:W-:-:S03]  /*0f30*/  HFMA2 R14, -RZ, RZ, 0, 7.152557373046875e-07 ;  /* 0x0000000cff0e7431 */ /* 0x000fc600000001ff */
[----:B------:R-:W-:-:S13]  /*0f40*/  ISETP.GE.AND P0, PT, R9, UR18, PT ;  /* 0x0000001209007c0c */ /* 0x000fda000bf06270 */
[----:B------:R-:W-:-:S05]  /*0f50*/  @!P0 IMAD.WIDE.U32 R14, R9, R14, UR12 ;  /* 0x0000000c090e8e25 */ /* 0x000fca000f8e000e */
        /* <DEDUP_REMOVED lines=8> */
[----:B------:R-:W-:Y:S01]  /*0fe0*/  MOV R10, 0xc ;  /* 0x0000000c000a7802 */ /* 0x000fe20000000f00 */
[----:B--2---:R1:W-:Y:S04]  /*0ff0*/  @!P0 STG.E desc[UR20][R16.64], R23 ;  /* 0x0000001710008986 */ /* 0x0043e8000c101914 */
[----:B------:R-:W2:Y:S01]  /*1000*/  @!P0 LDG.E R25, desc[UR20][R14.64+0x8] ;  /* 0x000008140e198981 */ /* 0x000ea2000c1e1900 */
[----:B------:R-:W-:-:S04]  /*1010*/  @!P0 IMAD.WIDE.U32 R18, R9, R18, UR10 ;  /* 0x0000000a09128e25 */ /* 0x000fc8000f8e0012 */
[C---:B------:R-:W-:Y:S01]  /*1020*/  IMAD.WIDE R10, R27.reuse, R10, UR12 ;  /* 0x0000000c1b0a7e25 */ /* 0x040fe2000f8e020a */
[----:B--2---:R2:W-:Y:S04]  /*1030*/  @!P0 STG.E desc[UR20][R18.64], R25 ;  /* 0x0000001912008986 */ /* 0x0045e8000c101914 */
[----:B0-----:R-:W3:Y:S01]  /*1040*/  @!P1 LDG.E R21, desc[UR20][R10.64] ;  /* 0x000000140a159981 */ /* 0x001ee2000c1e1900 */
[----:B------:R-:W-:-:S05]  /*1050*/  IMAD.WIDE R12, R27, 0x4, R2 ;  /* 0x000000041b0c7825 */ /* 0x000fca00078e0202 */
        /* <DEDUP_REMOVED lines=9> */
[----:B---3--:R-:W-:Y:S04]  /*10f0*/  @!P1 STG.E desc[UR20][R16.64], R29 ;  /* 0x0000001d10009986 */ /* 0x008fe8000c101914 */
[----:B--2---:R-:W2:Y:S04]  /*1100*/  @!P0 LDG.E R19, desc[UR20][R10.64+0x600] ;  /* 0x000600140a138981 */ /* 0x004ea8000c1e1900 */
[----:B--2---:R2:W-:Y:S04]  /*1110*/  @!P0 STG.E desc[UR20][R12.64+0x200], R19 ;  /* 0x000200130c008986 */ /* 0x0045e8000c101914 */
[----:B0-----:R-:W3:Y:S01]  /*1120*/  @!P0 LDG.E R21, desc[UR20][R10.64+0x604] ;  /* 0x000604140a158981 */ /* 0x001ee2000c1e1900 */
[----:B------:R-:W-:-:S04]  /*1130*/  IADD3 R8, PT, PT, R9, 0x180, RZ ;  /* 0x0000018009087810 */ /* 0x000fc80007ffe0ff */
[----:B------:R-:W-:Y:S01]  /*1140*/  ISETP.GE.AND P1, PT, R8, UR18, PT ;  /* 0x0000001208007c0c */ /* 0x000fe2000bf26270 */
[----:B---3--:R0:W-:Y:S04]  /*1150*/  @!P0 STG.E desc[UR20][R14.64+0x200], R21 ;  /* 0x000200150e008986 */ /* 0x0081e8000c101914 */
[----:B-1----:R-:W3:Y:S04]  /*1160*/  @!P0 LDG.E R23, desc[UR20][R10.64+0x608] ;  /* 0x000608140a178981 */ /* 0x002ee8000c1e1900 */
[----:B---3--:R1:W-:Y:S04]  /*1170*/  @!P0 STG.E desc[UR20][R16.64+0x200], R23 ;  /* 0x0002001710008986 */ /* 0x0083e8000c101914 */
[----:B------:R-:W3:Y:S04]  /*1180*/  @!P1 LDG.E R25, desc[UR20][R10.64+0xc00] ;  /* 0x000c00140a199981 */ /* 0x000ee8000c1e1900 */
[----:B---3--:R3:W-:Y:S04]  /*1190*/  @!P1 STG.E desc[UR20][R12.64+0x400], R25 ;  /* 0x000400190c009986 */ /* 0x0087e8000c101914 */
[----:B------:R-:W4:Y:S01]  /*11a0*/  @!P1 LDG.E R27, desc[UR20][R10.64+0xc04] ;  /* 0x000c04140a1b9981 */ /* 0x000f22000c1e1900 */
[----:B------:R-:W-:-:S04]  /*11b0*/  IADD3 R8, PT, PT, R9, 0x200, RZ ;  /* 0x0000020009087810 */ /* 0x000fc80007ffe0ff */
[----:B------:R-:W-:Y:S01]  /*11c0*/  ISETP.GE.AND P0, PT, R8, UR18, PT ;  /* 0x0000001208007c0c */ /* 0x000fe2000bf06270 */
[----:B----4-:R4:W-:Y:S04]  /*11d0*/  @!P1 STG.E desc[UR20][R14.64+0x400], R27 ;  /* 0x0004001b0e009986 */ /* 0x0109e8000c101914 */
[----:B--2---:R-:W2:Y:S04]  /*11e0*/  @!P1 LDG.E R19, desc[UR20][R10.64+0xc08] ;  /* 0x000c08140a139981 */ /* 0x004ea8000c1e1900 */
[----:B--2---:R2:W-:Y:S04]  /*11f0*/  @!P1 STG.E desc[UR20][R16.64+0x400], R19 ;  /* 0x0004001310009986 */ /* 0x0045e8000c101914 */
[----:B0-----:R-:W5:Y:S04]  /*1200*/  @!P0 LDG.E R21, desc[UR20][R10.64+0x1200] ;  /* 0x001200140a158981 */ /* 0x001f68000c1e1900 */
[----:B-----5:R0:W-:Y:S04]  /*1210*/  @!P0 STG.E desc[UR20][R12.64+0x600], R21 ;  /* 0x000600150c008986 */ /* 0x0201e8000c101914 */
[----:B-1----:R-:W5:Y:S01]  /*1220*/  @!P0 LDG.E R23, desc[UR20][R10.64+0x1204] ;  /* 0x001204140a178981 */ /* 0x002f62000c1e1900 */
[----:B------:R-:W-:-:S05]  /*1230*/  VIADD R8, R9, 0x280 ;  /* 0x0000028009087836 */ /* 0x000fca0000000000 */
[----:B------:R-:W-:Y:S01]  /*1240*/  ISETP.GE.AND P1, PT, R8, UR18, PT ;  /* 0x0000001208007c0c */ /* 0x000fe2000bf26270 */
[----:B-----5:R1:W-:Y:S04]  /*1250*/  @!P0 STG.E desc[UR20][R14.64+0x600], R23 ;  /* 0x000600170e008986 */ /* 0x0203e8000c101914 */
[----:B---3--:R-:W3:Y:S04]  /*1260*/  @!P0 LDG.E R25, desc[UR20][R10.64+0x1208] ;  /* 0x001208140a198981 */ /* 0x008ee8000c1e1900 */
[----:B---3--:R3:W-:Y:S04]  /*1270*/  @!P0 STG.E desc[UR20][R16.64+0x600], R25 ;  /* 0x0006001910008986 */ /* 0x0087e8000c101914 */
[----:B----4-:R-:W4:Y:S04]  /*1280*/  @!P1 LDG.E R27, desc[UR20][R10.64+0x1800] ;  /* 0x001800140a1b9981 */ /* 0x010f28000c1e1900 */
[----:B----4-:R4:W-:Y:S04]  /*1290*/  @!P1 STG.E desc[UR20][R12.64+0x800], R27 ;  /* 0x0008001b0c009986 */ /* 0x0109e8000c101914 */
[----:B--2---:R-:W2:Y:S01]  /*12a0*/  @!P1 LDG.E R19, desc[UR20][R10.64+0x1804] ;  /* 0x001804140a139981 */ /* 0x004ea2000c1e1900 */
[----:B------:R-:W-:-:S04]  /*12b0*/  IADD3 R8, PT, PT, R9, 0x300, RZ ;  /* 0x0000030009087810 */ /* 0x000fc80007ffe0ff */
[----:B------:R-:W-:Y:S01]  /*12c0*/  ISETP.GE.AND P0, PT, R8, UR18, PT ;  /* 0x0000001208007c0c */ /* 0x000fe2000bf06270 */
[----:B--2---:R2:W-:Y:S04]  /*12d0*/  @!P1 STG.E desc[UR20][R14.64+0x800], R19 ;  /* 0x000800130e009986 */ /* 0x0045e8000c101914 */
[----:B0-----:R-:W5:Y:S04]  /*12e0*/  @!P1 LDG.E R21, desc[UR20][R10.64+0x1808] ;  /* 0x001808140a159981 */ /* 0x001f68000c1e1900 */
[----:B-----5:R2:W-:Y:S04]  /*12f0*/  @!P1 STG.E desc[UR20][R16.64+0x800], R21 ;  /* 0x0008001510009986 */ /* 0x0205e8000c101914 */
[----:B-1----:R-:W5:Y:S04]  /*1300*/  @!P0 LDG.E R23, desc[UR20][R10.64+0x1e00] ;  /* 0x001e00140a178981 */ /* 0x002f68000c1e1900 */
[----:B-----5:R2:W-:Y:S04]  /*1310*/  @!P0 STG.E desc[UR20][R12.64+0xa00], R23 ;  /* 0x000a00170c008986 */ /* 0x0205e8000c101914 */
[----:B---3--:R-:W3:Y:S01]  /*1320*/  @!P0 LDG.E R25, desc[UR20][R10.64+0x1e04] ;  /* 0x001e04140a198981 */ /* 0x008ee2000c1e1900 */
[----:B------:R-:W-:-:S03]  /*1330*/  IADD3 R9, PT, PT, R9, 0x380, RZ ;  /* 0x0000038009097810 */ /* 0x000fc60007ffe0ff */
[----:B---3--:R2:W-:Y:S04]  /*1340*/  @!P0 STG.E desc[UR20][R14.64+0xa00], R25 ;  /* 0x000a00190e008986 */ /* 0x0085e8000c101914 */
[----:B----4-:R-:W3:Y:S01]  /*1350*/  @!P0 LDG.E R27, desc[UR20][R10.64+0x1e08] ;  /* 0x001e08140a1b8981 */ /* 0x010ee2000c1e1900 */
[----:B------:R-:W-:Y:S01]  /*1360*/  VIADD R6, R6, 0x8 ;  /* 0x0000000806067836 */ /* 0x000fe20000000000 */
[----:B------:R-:W-:Y:S04]  /*1370*/  BSSY.RECONVERGENT B0, `(.L_x_469) ;  /* 0x000000b000007945 */ /* 0x000fe80003800200 */
[----:B------:R-:W-:Y:S01]  /*1380*/  ISETP.NE.AND P1, PT, R6, R7, PT ;  /* 0x000000070600720c */ /* 0x000fe20003f25270 */
[----:B---3--:R2:W-:Y:S01]  /*1390*/  @!P0 STG.E desc[UR20][R16.64+0xa00], R27 ;  /* 0x000a001b10008986 */ /* 0x0085e2000c101914 */
[----:B------:R-:W-:-:S13]  /*13a0*/  ISETP.GE.AND P0, PT, R9, UR18, PT ;  /* 0x0000001209007c0c */ /* 0x000fda000bf06270 */
[----:B--2---:R-:W-:Y:S05]  /*13b0*/  @P0 BRA `(.L_x_470) ;  /* 0x0000000000180947 */ /* 0x004fea0003800000 */
[----:B------:R-:W2:Y:S04]  /*13c0*/  LDG.E R9, desc[UR20][R10.64+0x2400] ;  /* 0x002400140a097981 */ /* 0x000ea8000c1e1900 */
[----:B--2---:R0:W-:Y:S04]  /*13d0*/  STG.E desc[UR20][R12.64+0xc00], R9 ;  /* 0x000c00090c007986 */ /* 0x0041e8000c101914 */
[----:B------:R-:W2:Y:S04]  /*13e0*/  LDG.E R19, desc[UR20][R10.64+0x2404] ;  /* 0x002404140a137981 */ /* 0x000ea8000c1e1900 */
[----:B--2---:R0:W-:Y:S04]  /*13f0*/  STG.E desc[UR20][R14.64+0xc00], R19 ;  /* 0x000c00130e007986 */ /* 0x0041e8000c101914 */
[----:B------:R-:W2:Y:S04]  /*1400*/  LDG.E R21, desc[UR20][R10.64+0x2408] ;  /* 0x002408140a157981 */ /* 0x000ea8000c1e1900 */
[----:B--2---:R0:W-:Y:S02]  /*1410*/  STG.E desc[UR20][R16.64+0xc00], R21 ;  /* 0x000c001510007986 */ /* 0x0041e4000c101914 */
.L_x_470:
[----:B------:R-:W-:Y:S05]  /*1420*/  BSYNC.RECONVERGENT B0 ;  /* 0x0000000000007941 */ /* 0x000fea0003800200 */
.L_x_469:
[----:B------:R-:W-:Y:S05]  /*1430*/  @P1 BRA `(.L_x_471) ;  /* 0xfffffff800b81947 */ /* 0x000fea000383ffff */
.L_x_468:
[----:B------:R-:W-:-:S13]  /*1440*/  ISETP.NE.AND P0, PT, RZ, UR4, PT ;  /* 0x00000004ff007c0c */ /* 0x000fda000bf05270 */
[----:B------:R-:W-:Y:S05]  /*1450*/  @!P0 EXIT ;  /* 0x000000000000894d */ /* 0x000fea0003800000 */
[----:B------:R-:W1:Y:S01]  /*1460*/  LDC R6, c[0x0][0x384] ;  /* 0x0000e100ff067b82 */ /* 0x000e620000000800 */
[----:B------:R-:W-:Y:S01]  /*1470*/  UISETP.GE.U32.AND UP0, UPT, UR4, 0x4, UPT ;  /* 0x000000040400788c */ /* 0x000fe2000bf06070 */
[----:B-1----:R-:W-:-:S04]  /*1480*/  LOP3.LUT R8, R6, 0x3, RZ, 0xc0, !PT ;  /* 0x0000000306087812 */ /* 0x002fc800078ec0ff */
[----:B------:R-:W-:-:S04]  /*1490*/  ISETP.NE.AND P0, PT, R8, RZ, PT ;  /* 0x000000ff0800720c */ /* 0x000fc80003f05270 */
[----:B------:R-:W-:Y:S09]  /*14a0*/  BRA.U !UP0, `(.L_x_472) ;  /* 0x0000000108e47547 */ /* 0x000ff2000b800000 */
[----:B0-----:R-:W-:Y:S01]  /*14b0*/  LEA R9, R7, R0, 0x7 ;  /* 0x0000000007097211 */ /* 0x001fe200078e38ff */
[----:B------:R-:W-:-:S03]  /*14c0*/  HFMA2 R12, -RZ, RZ, 0, 7.152557373046875e-07 ;  /* 0x0000000cff0c7431 */ /* 0x000fc600000001ff */
[----:B------:R-:W-:-:S13]  /*14d0*/  ISETP.GE.AND P2, PT, R9, UR18, PT ;  /* 0x0000001209007c0c */ /* 0x000fda000bf46270 */
[----:B------:R-:W-:-:S05]  /*14e0*/  @!P2 IMAD.WIDE R12, R9, R12, UR12 ;  /* 0x0000000c090cae25 */ /* 0x000fca000f8e020c */
[----:B------:R-:W2:Y:S01]  /*14f0*/  @!P2 LDG.E R21, desc[UR20][R12.64] ;  /* 0x000000140c15a981 */ /* 0x000ea2000c1e1900 */
[----:B------:R-:W-:-:S05]  /*1500*/  @!P2 IMAD.WIDE R14, R9, 0x4, R2 ;  /* 0x00000004090ea825 */ /* 0x000fca00078e0202 */
[----:B--2---:R0:W-:Y:S04]  /*1510*/  @!P2 STG.E desc[UR20][R14.64], R21 ;  /* 0x000000150e00a986 */ /* 0x0041e8000c101914 */
[----:B------:R-:W2:Y:S01]  /*1520*/  @!P2 LDG.E R23, desc[UR20][R12.64+0x4] ;  /* 0x000004140c17a981 */ /* 0x000ea2000c1e1900 */
[----:B------:R-:W-:-:S04]  /*1530*/  @!P2 IMAD.WIDE R16, R9, 0x4, R4 ;  /* 0x000000040910a825 */ /* 0x000fc800078e0204 */
[----:B------:R-:W-:Y:S02]  /*1540*/  VIADD R29, R9, 0x80 ;  /* 0x00000080091d7836 */ /* 0x000fe40000000000 */
[----:B------:R-:W-:-:S03]  /*1550*/  HFMA2 R10, -RZ, RZ, 0, 7.152557373046875e-07 ;  /* 0x0000000cff0a7431 */ /* 0x000fc600000001ff */
[----:B------:R-:W-:Y:S01]  /*1560*/  ISETP.GE.AND P1, PT, R29, UR18, PT ;  /* 0x000000121d007c0c */ /* 0x000fe2000bf26270 */
[----:B--2---:R1:W-:Y:S04]  /*1570*/  @!P2 STG.E desc[UR20][R16.64], R23 ;  /* 0x000000171000a986 */ /* 0x0043e8000c101914 */
[----:B------:R-:W2:Y:S01]  /*1580*/  @!P2 LDG.E R25, desc[UR20][R12.64+0x8] ;  /* 0x000008140c19a981 */ /* 0x000ea2000c1e1900 */
[----:B------:R-:W-:-:S07]  /*1590*/  MOV R18, 0x4 ;  /* 0x0000000400127802 */ /* 0x000fce0000000f00 */
[----:B------:R-:W-:-:S04]  /*15a0*/  @!P1 IMAD.WIDE R10, R29, R10, UR12 ;  /* 0x0000000c1d0a9e25 */ /* 0x000fc8000f8e020a */
[----:B------:R-:W-:-:S05]  /*15b0*/  @!P2 IMAD.WIDE R18, R9, R18, UR10 ;  /* 0x0000000a0912ae25 */ /* 0x000fca000f8e0212 */
[----:B--2---:R2:W-:Y:S04]  /*15c0*/  @!P2 STG.E desc[UR20][R18.64], R25 ;  /* 0x000000191200a986 */ /* 0x0045e8000c101914 */
[----:B0-----:R-:W3:Y:S01]  /*15d0*/  @!P1 LDG.E R21, desc[UR20][R10.64] ;  /* 0x000000140a159981 */ /* 0x001ee2000c1e1900 */
[----:B------:R-:W-:-:S05]  /*15e0*/  @!P1 IMAD.WIDE R14, R29, 0x4, R2 ;  /* 0x000000041d0e9825 */ /* 0x000fca00078e0202 */
[----:B---3--:R0:W-:Y:S04]  /*15f0*/  @!P1 STG.E desc[UR20][R14.64], R21 ;  /* 0x000000150e009986 */ /* 0x0081e8000c101914 */
[----:B-1----:R-:W3:Y:S01]  /*1600*/  @!P1 LDG.E R23, desc[UR20][R10.64+0x4] ;  /* 0x000004140a179981 */ /* 0x002ee2000c1e1900 */
[----:B------:R-:W-:-:S04]  /*1610*/  @!P1 IMAD.WIDE R16, R29, 0x4, R4 ;  /* 0x000000041d109825 */ /* 0x000fc800078e0204 */
[----:B------:R-:W-:Y:S02]  /*1620*/  VIADD R20, R9, 0x100 ;  /* 0x0000010009147836 */ /* 0x000fe40000000000 */
[----:B------:R-:W-:-:S03]  /*1630*/  HFMA2 R13, -RZ, RZ, 0, 7.152557373046875e-07 ;  /* 0x0000000cff0d7431 */ /* 0x000fc600000001ff */
[----:B------:R-:W-:Y:S01]  /*1640*/  ISETP.GE.AND P2, PT, R20, UR18, PT ;  /* 0x0000001214007c0c */ /* 0x000fe2000bf46270 */
[----:B---3--:R1:W-:Y:S04]  /*1650*/  @!P1 STG.E desc[UR20][R16.64], R23 ;  /* 0x0000001710009986 */ /* 0x0083e8000c101914 */
[----:B------:R-:W3:Y:S01]  /*1660*/  @!P1 LDG.E R27, desc[UR20][R10.64+0x8] ;  /* 0x000008140a1b9981 */ /* 0x000ee2000c1e1900 */
[----:B------:R-:W-:-:S05]  /*1670*/  MOV R12, 0x4 ;  /* 0x00000004000c7802 */ /* 0x000fca0000000f00 */
[----:B--2---:R-:W-:-:S04]  /*1680*/  @!P1 IMAD.WIDE R18, R29, R12, UR10 ;  /* 0x0000000a1d129e25 */ /* 0x004fc8000f8e020c */
[C---:B------:R-:W-:Y:S01]  /*1690*/  @!P2 IMAD.WIDE R12, R20.reuse, R13, UR12 ;  /* 0x0000000c140cae25 */ /* 0x040fe2000f8e020d */
[----:B---3--:R2:W-:Y:S04]  /*16a0*/  @!P1 STG.E desc[UR20][R18.64], R27 ;  /* 0x0000001b12009986 */ /* 0x0085e8000c101914 */
[----:B0-----:R-:W3:Y:S01]  /*16b0*/  @!P2 LDG.E R21, desc[UR20][R12.64] ;  /* 0x000000140c15a981 */ /* 0x001ee2000c1e1900 */
[----:B------:R-:W-:-:S05]  /*16c0*/  @!P2 IMAD.WIDE R14, R20, 0x4, R2 ;  /* 0x00000004140ea825 */ /* 0x000fca00078e0202 */
[----:B---3--:R0:W-:Y:S04]  /*16d0*/  @!P2 STG.E desc[UR20][R14.64], R21 ;  /* 0x000000150e00a986 */ /* 0x0081e8000c101914 */
[----:B-1----:R-:W3:Y:S01]  /*16e0*/  @!P2 LDG.E R23, desc[UR20][R12.64+0x4] ;  /* 0x000004140c17a981 */ /* 0x002ee2000c1e1900 */
[----:B------:R-:W-:-:S04]  /*16f0*/  @!P2 IMAD.WIDE R10, R20, 0x4, R4 ;  /* 0x00000004140aa825 */ /* 0x000fc800078e0204 */
[----:B------:R-:W-:Y:S02]  /*1700*/  VIADD R29, R9, 0x180 ;  /* 0x00000180091d7836 */ /* 0x000fe40000000000 */
[----:B--2---:R-:W-:-:S03]  /*1710*/  HFMA2 R18, -RZ, RZ, 0, 7.152557373046875e-07 ;  /* 0x0000000cff127431 */ /* 0x004fc600000001ff */
[----:B------:R-:W-:Y:S01]  /*1720*/  ISETP.GE.AND P1, PT, R29, UR18, PT ;  /* 0x000000121d007c0c */ /* 0x000fe2000bf26270 */
[----:B---3--:R1:W-:Y:S04]  /*1730*/  @!P2 STG.E desc[UR20][R10.64], R23 ;  /* 0x000000170a00a986 */ /* 0x0083e8000c101914 */
[----:B------:R-:W2:Y:S01]  /*1740*/  @!P2 LDG.E R25, desc[UR20][R12.64+0x8] ;  /* 0x000008140c19a981 */ /* 0x000ea2000c1e1900 */
[----:B------:R-:W-:-:S07]  /*1750*/  MOV R17, 0x4 ;  /* 0x0000000400117802 */ /* 0x000fce0000000f00 */
[----:B------:R-:W-:-:S04]  /*1760*/  @!P1 IMAD.WIDE R18, R29, R18, UR12 ;  /* 0x0000000c1d129e25 */ /* 0x000fc8000f8e0212 */
[----:B------:R-:W-:-:S05]  /*1770*/  @!P2 IMAD.WIDE R16, R20, R17, UR10 ;  /* 0x0000000a1410ae25 */ /* 0x000fca000f8e0211 */
[----:B--2---:R2:W-:Y:S04]  /*1780*/  @!P2 STG.E desc[UR20][R16.64], R25 ;  /* 0x000000191000a986 */ /* 0x0045e8000c101914 */
[----:B------:R-:W3:Y:S01]  /*1790*/  @!P1 LDG.E R9, desc[UR20][R18.64] ;  /* 0x0000001412099981 */ /* 0x000ee2000c1e1900 */
[----:B0-----:R-:W-:-:S05]  /*17a0*/  @!P1 IMAD.WIDE R14, R29, 0x4, R2 ;  /* 0x000000041d0e9825 */ /* 0x001fca00078e0202 */
[----:B---3--:R2:W-:Y:S04]  /*17b0*/  @!P1 STG.E desc[UR20][R14.64], R9 ;  /* 0x000000090e009986 */ /* 0x0085e8000c101914 */
[----:B------:R-:W3:Y:S01]  /*17c0*/  @!P1 LDG.E R21, desc[UR20][R18.64+0x4] ;  /* 0x0000041412159981 */ /* 0x000ee2000c1e1900 */
[----:B-1----:R-:W-:-:S04]  /*17d0*/  @!P1 IMAD.WIDE R10, R29, 0x4, R4 ;  /* 0x000000041d0a9825 */ /* 0x002fc800078e0204 */
[----:B------:R-:W-:Y:S01]  /*17e0*/  IMAD.MOV.U32 R12, RZ, RZ, 0x4 ;  /* 0x00000004ff0c7424 */ /* 0x000fe200078e00ff */
[----:B---3--:R2:W-:Y:S04]  /*17f0*/  @!P1 STG.E desc[UR20][R10.64], R21 ;  /* 0x000000150a009986 */ /* 0x0085e8000c101914 */
[----:B------:R-:W3:Y:S01]  /*1800*/  @!P1 LDG.E R23, desc[UR20][R18.64+0x8] ;  /* 0x0000081412179981 */ /* 0x000ee2000c1e1900 */
[----:B------:R-:W-:Y:S01]  /*1810*/  @!P1 IMAD.WIDE R12, R29, R12, UR10 ;  /* 0x0000000a1d0c9e25 */ /* 0x000fe2000f8e020c */
[----:B------:R-:W-:-:S04]  /*1820*/  IADD3 R7, PT, PT, R7, 0x4, RZ ;  /* 0x0000000407077810 */ /* 0x000fc80007ffe0ff */
[----:B---3--:R2:W-:Y:S03]  /*1830*/  @!P1 STG.E desc[UR20][R12.64], R23 ;  /* 0x000000170c009986 */ /* 0x0085e6000c101914 */
.L_x_472:
[----:B------:R-:W-:Y:S05]  /*1840*/  @!P0 EXIT ;  /* 0x000000000000894d */ /* 0x000fea0003800000 */
[----:B------:R-:W-:Y:S02]  /*1850*/  ISETP.NE.AND P1, PT, R8, 0x1, PT ;  /* 0x000000010800780c */ /* 0x000fe40003f25270 */
[----:B------:R-:W-:-:S04]  /*1860*/  LOP3.LUT R6, R6, 0x1, RZ, 0xc0, !PT ;  /* 0x0000000106067812 */ /* 0x000fc800078ec0ff */
[----:B------:R-:W-:-:S07]  /*1870*/  ISETP.NE.U32.AND P0, PT, R6, 0x1, PT ;  /* 0x000000010600780c */ /* 0x000fce0003f05070 */
[----:B------:R-:W-:Y:S06]  /*1880*/  @!P1 BRA `(.L_x_473) ;  /* 0x0000000000749947 */ /* 0x000fec0003800000 */
[----:B0-2---:R-:W-:Y:S01]  /*1890*/  LEA R15, R7, R0, 0x7 ;  /* 0x00000000070f7211 */ /* 0x005fe200078e38ff */
[----:B------:R-:W-:-:S03]  /*18a0*/  IMAD.MOV.U32 R8, RZ, RZ, 0xc ;  /* 0x0000000cff087424 */ /* 0x000fc600078e00ff */
[----:B------:R-:W-:-:S13]  /*18b0*/  ISETP.GE.AND P1, PT, R15, UR18, PT ;  /* 0x000000120f007c0c */ /* 0x000fda000bf26270 */
[----:B------:R-:W-:-:S05]  /*18c0*/  @!P1 IMAD.WIDE R8, R15, R8, UR12 ;  /* 0x0000000c0f089e25 */ /* 0x000fca000f8e0208 */
[----:B------:R-:W2:Y:S01]  /*18d0*/  @!P1 LDG.E R19, desc[UR20][R8.64] ;  /* 0x0000001408139981 */ /* 0x000ea2000c1e1900 */
[----:B------:R-:W-:-:S05]  /*18e0*/  @!P1 IMAD.WIDE R10, R15, 0x4, R2 ;  /* 0x000000040f0a9825 */ /* 0x000fca00078e0202 */
[----:B--2---:R0:W-:Y:S04]  /*18f0*/  @!P1 STG.E desc[UR20][R10.64], R19 ;  /* 0x000000130a009986 */ /* 0x0041e8000c101914 */
[----:B------:R-:W2:Y:S01]  /*1900*/  @!P1 LDG.E R21, desc[UR20][R8.64+0x4] ;  /* 0x0000041408159981 */ /* 0x000ea2000c1e1900 */
[C---:B------:R-:W-:Y:S01]  /*1910*/  @!P1 IMAD.WIDE R12, R15.reuse, 0x4, R4 ;  /* 0x000000040f0c9825 */ /* 0x040fe200078e0204 */
[----:B------:R-:W-:-:S04]  /*1920*/  IADD3 R27, PT, PT, R15, 0x80, RZ ;  /* 0x000000800f1b7810 */ /* 0x000fc80007ffe0ff */
[----:B------:R-:W-:Y:S02]  /*1930*/  ISETP.GE.AND P2, PT, R27, UR18, PT ;  /* 0x000000121b007c0c */ /* 0x000fe4000bf46270 */
[----:B------:R-:W-:Y:S01]  /*1940*/  MOV R14, 0x4 ;  /* 0x00000004000e7802 */ /* 0x000fe20000000f00 */
[----:B--2---:R1:W-:Y:S04]  /*1950*/  @!P1 STG.E desc[UR20][R12.64], R21 ;  /* 0x000000150c009986 */ /* 0x0043e8000c101914 */
[----:B------:R-:W2:Y:S01]  /*1960*/  @!P1 LDG.E R23, desc[UR20][R8.64+0x8] ;  /* 0x0000081408179981 */ /* 0x000ea2000c1e1900 */
[----:B------:R-:W-:Y:S02]  /*1970*/  IMAD.MOV.U32 R16, RZ, RZ, 0xc ;  /* 0x0000000cff107424 */ /* 0x000fe400078e00ff */
[----:B------:R-:W-:-:S04]  /*1980*/  @!P1 IMAD.WIDE R14, R15, R14, UR10 ;  /* 0x0000000a0f0e9e25 */ /* 0x000fc8000f8e020e */
[C---:B------:R-:W-:Y:S01]  /*1990*/  @!P2 IMAD.WIDE R16, R27.reuse, R16, UR12 ;  /* 0x0000000c1b10ae25 */ /* 0x040fe2000f8e0210 */
[----:B--2---:R3:W-:Y:S04]  /*19a0*/  @!P1 STG.E desc[UR20][R14.64], R23 ;  /* 0x000000170e009986 */ /* 0x0047e8000c101914 */
[----:B0-----:R-:W2:Y:S01]  /*19b0*/  @!P2 LDG.E R19, desc[UR20][R16.64] ;  /* 0x000000141013a981 */ /* 0x001ea2000c1e1900 */
[----:B------:R-:W-:-:S05]  /*19c0*/  @!P2 IMAD.WIDE R10, R27, 0x4, R2 ;  /* 0x000000041b0aa825 */ /* 0x000fca00078e0202 */
[----:B--2---:R3:W-:Y:S04]  /*19d0*/  @!P2 STG.E desc[UR20][R10.64], R19 ;  /* 0x000000130a00a986 */ /* 0x0047e8000c101914 */
[----:B-1----:R-:W2:Y:S01]  /*19e0*/  @!P2 LDG.E R21, desc[UR20][R16.64+0x4] ;  /* 0x000004141015a981 */ /* 0x002ea2000c1e1900 */
[----:B------:R-:W-:-:S04]  /*19f0*/  @!P2 IMAD.WIDE R8, R27, 0x4, R4 ;  /* 0x000000041b08a825 */ /* 0x000fc800078e0204 */
[----:B------:R-:W-:Y:S01]  /*1a00*/  HFMA2 R12, -RZ, RZ, 0, 2.384185791015625e-07 ;  /* 0x00000004ff0c7431 */ /* 0x000fe200000001ff */
[----:B--2---:R3:W-:Y:S04]  /*1a10*/  @!P2 STG.E desc[UR20][R8.64], R21 ;  /* 0x000000150800a986 */ /* 0x0047e8000c101914 */
[----:B------:R-:W2:Y:S01]  /*1a20*/  @!P2 LDG.E R25, desc[UR20][R16.64+0x8] ;  /* 0x000008141019a981 */ /* 0x000ea2000c1e1900 */
[----:B------:R-:W-:Y:S01]  /*1a30*/  @!P2 IMAD.WIDE R12, R27, R12, UR10 ;  /* 0x0000000a1b0cae25 */ /* 0x000fe2000f8e020c */
[----:B------:R-:W-:-:S04]  /*1a40*/  IADD3 R7, PT, PT, R7, 0x2, RZ ;  /* 0x0000000207077810 */ /* 0x000fc80007ffe0ff */
[----:B--2---:R3:W-:Y:S03]  /*1a50*/  @!P2 STG.E desc[UR20][R12.64], R25 ;  /* 0x000000190c00a986 */ /* 0x0047e6000c101914 */
.L_x_473:
[----:B------:R-:W-:Y:S05]  /*1a60*/  @P0 EXIT ;  /* 0x000000000000094d */ /* 0x000fea0003800000 */
[----:B0-23--:R-:W-:-:S05]  /*1a70*/  IMAD R9, R7, 0x80, R0 ;  /* 0x0000008007097824 */ /* 0x00dfca00078e0200 */
[----:B------:R-:W-:-:S13]  /*1a80*/  ISETP.GE.AND P0, PT, R9, UR18, PT ;  /* 0x0000001209007c0c */ /* 0x000fda000bf06270 */
[----:B------:R-:W-:Y:S05]  /*1a90*/  @P0 EXIT ;  /* 0x000000000000094d */ /* 0x000fea0003800000 */
[----:B------:R-:W-:-:S05]  /*1aa0*/  MOV R6, 0xc ;  /* 0x0000000c00067802 */ /* 0x000fca0000000f00 */
        /* <DEDUP_REMOVED lines=12> */
.L_x_474:
        /* <DEDUP_REMOVED lines=9> */
.L_x_737:


//--------------------- .text._ZN3cub18CUB_300001_SM_10006detail9transform16transform_kernelINS2_10policy_hubILb1EN4cuda3std3__45tupleIJN6thrust24THRUST_300001_SM_1000_NS12zip_iteratorINS8_IJNSA_10device_ptrIfEESD_SD_EEEEEEEEE10policy1000ElNS7_10__identityENSA_7pointerINS8_IJfffEEENSA_8cuda_cub3tagENSA_11use_defaultESO_EEJSF_EEEvT0_iT1_T2_DpNS2_10kernel_argIT3_EE --------------------------
	.section	.text._ZN3cub18CUB_300001_SM_10006detail9transform16transform_kernelINS2_10policy_hubILb1EN4cuda3std3__45tupleIJN6thrust24THRUST_300001_SM_1000_NS12zip_iteratorINS8_IJNSA_10device_ptrIfEESD_SD_EEEEEEEEE10policy1000ElNS7_10__identityENSA_7pointerINS8_IJfffEEENSA_8cuda_cub3tagENSA_11use_defaultESO_EEJSF_EEEvT0_iT1_T2_DpNS2_10kernel_argIT3_EE,"ax",@progbits
	.align	128
        .global         _ZN3cub18CUB_300001_SM_10006detail9transform16transform_kernelINS2_10policy_hubILb1EN4cuda3std3__45tupleIJN6thrust24THRUST_300001_SM_1000_NS12zip_iteratorINS8_IJNSA_10device_ptrIfEESD_SD_EEEEEEEEE10policy1000ElNS7_10__identityENSA_7pointerINS8_IJfffEEENSA_8cuda_cub3tagENSA_11use_defaultESO_EEJSF_EEEvT0_iT1_T2_DpNS2_10kernel_argIT3_EE
        .type           _ZN3cub18CUB_300001_SM_10006detail9transform16transform_kernelINS2_10policy_hubILb1EN4cuda3std3__45tupleIJN6thrust24THRUST_300001_SM_1000_NS12zip_iteratorINS8_IJNSA_10device_ptrIfEESD_SD_EEEEEEEEE10policy1000ElNS7_10__identityENSA_7pointerINS8_IJfffEEENSA_8cuda_cub3tagENSA_11use_defaultESO_EEJSF_EEEvT0_iT1_T2_DpNS2_10kernel_argIT3_EE,@function
        .size           _ZN3cub18CUB_300001_SM_10006detail9transform16transform_kernelINS2_10policy_hubILb1EN4cuda3std3__45tupleIJN6thrust24THRUST_300001_SM_1000_NS12zip_iteratorINS8_IJNSA_10device_ptrIfEESD_SD_EEEEEEEEE10policy1000ElNS7_10__identityENSA_7pointerINS8_IJfffEEENSA_8cuda_cub3tagENSA_11use_defaultESO_EEJSF_EEEvT0_iT1_T2_DpNS2_10kernel_argIT3_EE,(.L_x_738 - _ZN3cub18CUB_300001_SM_10006detail9transform16transform_kernelINS2_10policy_hubILb1EN4cuda3std3__45tupleIJN6thrust24THRUST_300001_SM_1000_NS12zip_iteratorINS8_IJNSA_10device_ptrIfEESD_SD_EEEEEEEEE10policy1000ElNS7_10__identityENSA_7pointerINS8_IJfffEEENSA_8cuda_cub3tagENSA_11use_defaultESO_EEJSF_EEEvT0_iT1_T2_DpNS2_10kernel_argIT3_EE)
        .other          _ZN3cub18CUB_300001_SM_10006detail9transform16transform_kernelINS2_10policy_hubILb1EN4cuda3std3__45tupleIJN6thrust24THRUST_300001_SM_1000_NS12zip_iteratorINS8_IJNSA_10device_ptrIfEESD_SD_EEEEEEEEE10policy1000ElNS7_10__identityENSA_7pointerINS8_IJfffEEENSA_8cuda_cub3tagENSA_11use_defaultESO_EEJSF_EEEvT0_iT1_T2_DpNS2_10kernel_argIT3_EE,@"STO_CUDA_ENTRY STV_DEFAULT"
_ZN3cub18CUB_300001_SM_10006detail9transform16transform_kernelINS2_10policy_hubILb1EN4cuda3std3__45tupleIJN6thrust24THRUST_300001_SM_1000_NS12zip_iteratorINS8_IJNSA_10device_ptrIfEESD_SD_EEEEEEEEE10policy1000ElNS7_10__identityENSA_7pointerINS8_IJfffEEENSA_8cuda_cub3tagENSA_11use_defaultESO_EEJSF_EEEvT0_iT1_T2_DpNS2_10kernel_argIT3_EE:
.text._ZN3cub18CUB_300001_SM_10006detail9transform16transform_kernelINS2_10policy_hubILb1EN4cuda3std3__45tupleIJN6thrust24THRUST_300001_SM_1000_NS12zip_iteratorINS8_IJNSA_10device_ptrIfEESD_SD_EEEEEEEEE10policy1000ElNS7_10__identityENSA_7pointerINS8_IJfffEEENSA_8cuda_cub3tagENSA_11use_defaultESO_EEJSF_EEEvT0_iT1_T2_DpNS2_10kernel_argIT3_EE:
[----:B------:R-:W-:Y:S08]  /*0000*/  LDC R1, c[0x0][0x37c] ;  /* 0x0000df00ff017b82 */ /* 0x000ff00000000800 */
[----:B------:R-:W0:Y:S01]  /*0010*/  LDC R0, c[0x0][0x388] ;  /* 0x0000e200ff007b82 */ /* 0x000e220000000800 */
[----:B------:R-:W1:Y:S01]  /*0020*/  LDCU.64 UR12, c[0x0][0x380] ;  /* 0x00007000ff0c77ac */ /* 0x000e620008000a00 */
[----:B------:R-:W2:Y:S06]  /*0030*/  LDCU.64 UR6, c[0x0][0x398] ;  /* 0x00007300ff0677ac */ /* 0x000eac0008000a00 */
[----:B------:R-:W3:Y:S01]  /*0040*/  S2UR UR4, SR_CTAID.X ;  /* 0x00000000000479c3 */ /* 0x000ee20000002500 */
[----:B------:R-:W4:Y:S07]  /*0050*/  LDCU.128 UR8, c[0x0][0x3a0] ;  /* 0x00007400ff0877ac */ /* 0x000f2e0008000c00 */
[----:B------:R-:W5:Y:S01]  /*0060*/  LDC.64 R2, c[0x0][0x390] ;  /* 0x0000e400ff027b82 */ /* 0x000f620000000a00 */
[----:B0-----:R-:W-:-:S05]  /*0070*/  IMAD.SHL.U32 R5, R0, 0x80, RZ ;  /* 0x0000008000057824 */ /* 0x001fca00078e00ff */
[----:B------:R-:W-:Y:S01]  /*0080*/  SHF.R.S32.HI R4, RZ, 0x1f, R5 ;  /* 0x0000001fff047819 */ /* 0x000fe20000011405 */
[----:B---3--:R-:W-:-:S04]  /*0090*/  IMAD.WIDE.U32 R16, R5, UR4, RZ ;  /* 0x0000000405107c25 */ /* 0x008fc8000f8e00ff */
[----:B------:R-:W-:Y:S01]  /*00a0*/  IMAD R9, R4, UR4, RZ ;  /* 0x0000000404097c24 */ /* 0x000fe2000f8e02ff */
[C---:B-1----:R-:W-:Y:S02]  /*00b0*/  IADD3 R6, P0, PT, -R16.reuse, UR12, RZ ;  /* 0x0000000c10067c10 */ /* 0x042fe4000ff1e1ff */
[----:B------:R-:W-:Y:S01]  /*00c0*/  SHF.L.U32 R12, R16, 0x2, RZ ;  /* 0x00000002100c7819 */ /* 0x000fe200000006ff */
[----:B------:R-:W-:-:S03]  /*00d0*/  IMAD.IADD R9, R17, 0x1, R9 ;  /* 0x0000000111097824 */ /* 0x000fc600078e0209 */
[----:B------:R-:W-:Y:S01]  /*00e0*/  R2UR UR14, R12 ;  /* 0x000000000c0e72ca */ /* 0x000fe200000e0000 */
[C---:B------:R-:W-:Y:S01]  /*00f0*/  IMAD R15, R9.reuse, 0xc, RZ ;  /* 0x0000000c090f7824 */ /* 0x040fe200078e02ff */
[----:B------:R-:W-:Y:S01]  /*0100*/  IADD3.X R7, PT, PT, ~R9, UR13, RZ, P0, !PT ;  /* 0x0000000d09077c10 */ /* 0x000fe200087fe5ff */
[----:B------:R-:W0:Y:S01]  /*0110*/  LDCU.64 UR12, c[0x0][0x358] ;  /* 0x00006b00ff0c77ac */ /* 0x000e220008000a00 */
[-C--:B------:R-:W-:Y:S02]  /*0120*/  ISETP.LT.U32.AND P0, PT, R6, R5.reuse, PT ;  /* 0x000000050600720c */ /* 0x080fe40003f01070 */
[----:B--2---:R-:W-:Y:S02]  /*0130*/  IADD3 R8, P1, PT, R12, UR6, RZ ;  /* 0x000000060c087c10 */ /* 0x004fe4000ff3e0ff */
[----:B------:R-:W-:Y:S02]  /*0140*/  ISETP.LT.AND.EX P0, PT, R7, R4, PT, P0 ;  /* 0x000000040700720c */ /* 0x000fe40003f01300 */
[C---:B------:R-:W-:Y:S01]  /*0150*/  SHF.L.U64.HI R4, R16.reuse, 0x2, R9 ;  /* 0x0000000210047819 */ /* 0x040fe20000010209 */
[----:B-----5:R-:W-:Y:S01]  /*0160*/  IMAD.WIDE.U32 R16, R16, 0xc, R2 ;  /* 0x0000000c10107825 */ /* 0x020fe200078e0002 */
[----:B------:R-:W-:-:S02]  /*0170*/  SEL R2, R6, R5, P0 ;  /* 0x0000000506027207 */ /* 0x000fc40000000000 */
[C---:B----4-:R-:W-:Y:S01]  /*0180*/  IADD3 R10, P2, PT, R12.reuse, UR8, RZ ;  /* 0x000000080c0a7c10 */ /* 0x050fe2000ff5e0ff */
[----:B------:R-:W-:Y:S01]  /*0190*/  IMAD.IADD R15, R17, 0x1, R15 ;  /* 0x00000001110f7824 */ /* 0x000fe200078e020f */
[----:B------:R-:W-:Y:S01]  /*01a0*/  ISETP.NE.AND P0, PT, R5, R2, PT ;  /* 0x000000020500720c */ /* 0x000fe20003f05270 */
[----:B------:R-:W-:Y:S01]  /*01b0*/  IMAD.MOV.U32 R14, RZ, RZ, R16 ;  /* 0x000000ffff0e7224 */ /* 0x000fe200078e0010 */
[----:B------:R-:W-:Y:S02]  /*01c0*/  IADD3 R12, P3, PT, R12, UR10, RZ ;  /* 0x0000000a0c0c7c10 */ /* 0x000fe4000ff7e0ff */
[C---:B------:R-:W-:Y:S02]  /*01d0*/  R2UR UR15, R4.reuse ;  /* 0x00000000040f72ca */ /* 0x040fe400000e0000 */
[C---:B------:R-:W-:Y:S02]  /*01e0*/  IADD3.X R9, PT, PT, R4.reuse, UR7, RZ, P1, !PT ;  /* 0x0000000704097c10 */ /* 0x040fe40008ffe4ff */
[----:B------:R-:W-:-:S02]  /*01f0*/  IADD3.X R11, PT, PT, R4, UR9, RZ, P2, !PT ;  /* 0x00000009040b7c10 */ /* 0x000fc400097fe4ff */
[----:B------:R-:W-:-:S03]  /*0200*/  IADD3.X R13, PT, PT, R4, UR11, RZ, P3, !PT ;  /* 0x0000000b040d7c10 */ /* 0x000fc60009ffe4ff */
[----:B0-----:R-:W-:Y:S06]  /*0210*/  @!P0 BRA `(.L_x_475) ;  /* 0x00000010005c8947 */ /* 0x001fec0003800000 */
[----:B------:R-:W-:-:S13]  /*0220*/  ISETP.GE.AND P0, PT, R0, 0x1, PT ;  /* 0x000000010000780c */ /* 0x000fda0003f06270 */
[----:B------:R-:W-:Y:S05]  /*0230*/  @!P0 EXIT ;  /* 0x000000000000894d */ /* 0x000fea0003800000 */
[----:B------:R-:W0:Y:S01]  /*0240*/  S2R R3, SR_TID.X ;  /* 0x0000000000037919 */ /* 0x000e220000002100 */
[C---:B------:R-:W-:Y:S01]  /*0250*/  ISETP.GE.U32.AND P0, PT, R0.reuse, 0x8, PT ;  /* 0x000000080000780c */ /* 0x040fe20003f06070 */
[----:B------:R-:W-:Y:S01]  /*0260*/  HFMA2 R4, -RZ, RZ, 0, 0 ;  /* 0x00000000ff047431 */ /* 0x000fe200000001ff */
[----:B------:R-:W-:-:S11]  /*0270*/  LOP3.LUT R5, R0, 0x7, RZ, 0xc0, !PT ;  /* 0x0000000700057812 */ /* 0x000fd600078ec0ff */
[----:B------:R-:W-:Y:S05]  /*0280*/  @!P0 BRA `(.L_x_476) ;  /* 0x0000000800ac8947 */ /* 0x000fea0003800000 */
[----:B0-----:R-:W-:-:S13]  /*0290*/  ISETP.GE.AND P1, PT, R3, R2, PT ;  /* 0x000000020300720c */ /* 0x001fda0003f26270 */
[----:B------:R-:W-:-:S04]  /*02a0*/  @!P1 IMAD.WIDE.U32 R24, R3, 0x4, R8 ;  /* 0x0000000403189825 */ /* 0x000fc800078e0008 */
[C---:B------:R-:W-:Y:S02]  /*02b0*/  @!P1 IMAD.WIDE.U32 R26, R3.reuse, 0x4, R10 ;  /* 0x00000004031a9825 */ /* 0x040fe400078e000a */
[----:B------:R-:W2:Y:S02]  /*02c0*/  @!P1 LDG.E R24, desc[UR12][R24.64] ;  /* 0x0000000c18189981 */ /* 0x000ea4000c1e1900 */
[C---:B------:R-:W-:Y:S02]  /*02d0*/  @!P1 IMAD.WIDE.U32 R28, R3.reuse, 0x4, R12 ;  /* 0x00000004031c9825 */ /* 0x040fe400078e000c */
[----:B------:R-:W3:Y:S04]  /*02e0*/  @!P1 LDG.E R26, desc[UR12][R26.64] ;  /* 0x0000000c1a1a9981 */ /* 0x000ee8000c1e1900 */
[----:B------:R-:W4:Y:S01]  /*02f0*/  @!P1 LDG.E R28, desc[UR12][R28.64] ;  /* 0x0000000c1c1c9981 */ /* 0x000f22000c1e1900 */
[----:B------:R-:W-:-:S05]  /*0300*/  VIADD R23, R3, 0x80 ;  /* 0x0000008003177836 */ /* 0x000fca0000000000 */
[----:B------:R-:W-:Y:S01]  /*0310*/  ISETP.GE.AND P0, PT, R23, R2, PT ;  /* 0x000000021700720c */ /* 0x000fe20003f06270 */
[----:B------:R-:W-:-:S04]  /*0320*/  @!P1 IMAD.WIDE.U32 R20, R3, 0xc, R14 ;  /* 0x0000000c03149825 */ /* 0x000fc800078e000e */
[----:B------:R-:W-:-:S04]  /*0330*/  IMAD.WIDE R18, R23, 0x4, R8 ;  /* 0x0000000417127825 */ /* 0x000fc800078e0208 */
[----:B------:R-:W-:-:S04]  /*0340*/  IMAD.WIDE R16, R23, 0x4, R10 ;  /* 0x0000000417107825 */ /* 0x000fc800078e020a */
[----:B------:R-:W-:Y:S01]  /*0350*/  IMAD.WIDE R6, R23, 0x4, R12 ;  /* 0x0000000417067825 */ /* 0x000fe200078e020c */
[----:B--2---:R-:W-:Y:S04]  /*0360*/  @!P1 STG.E desc[UR12][R20.64], R24 ;  /* 0x0000001814009986 */ /* 0x004fe8000c10190c */
[----:B---3--:R-:W-:Y:S04]  /*0370*/  @!P1 STG.E desc[UR12][R20.64+0x4], R26 ;  /* 0x0000041a14009986 */ /* 0x008fe8000c10190c */
[----:B----4-:R0:W-:Y:S04]  /*0380*/  @!P1 STG.E desc[UR12][R20.64+0x8], R28 ;  /* 0x0000081c14009986 */ /* 0x0101e8000c10190c */
[----:B------:R-:W2:Y:S04]  /*0390*/  @!P0 LDG.E R25, desc[UR12][R18.64] ;  /* 0x0000000c12198981 */ /* 0x000ea8000c1e1900 */
[----:B------:R-:W3:Y:S04]  /*03a0*/  @!P0 LDG.E R29, desc[UR12][R16.64] ;  /* 0x0000000c101d8981 */ /* 0x000ee8000c1e1900 */
[----:B------:R-:W4:Y:S01]  /*03b0*/  @!P0 LDG.E R27, desc[UR12][R6.64] ;  /* 0x0000000c061b8981 */ /* 0x000f22000c1e1900 */
[----:B------:R-:W-:-:S05]  /*03c0*/  VIADD R4, R3, 0x100 ;  /* 0x0000010003047836 */ /* 0x000fca0000000000 */
[----:B------:R-:W-:Y:S02]  /*03d0*/  ISETP.GE.AND P6, PT, R4, R2, PT ;  /* 0x000000020400720c */ /* 0x000fe40003fc6270 */
[C---:B------:R-:W-:Y:S01]  /*03e0*/  IADD3 R4, PT, PT, R3.reuse, 0x180, RZ ;  /* 0x0000018003047810 */ /* 0x040fe20007ffe0ff */
[----:B------:R-:W-:-:S03]  /*03f0*/  VIADD R22, R3, 0x200 ;  /* 0x0000020003167836 */ /* 0x000fc60000000000 */
[-C--:B------:R-:W-:Y:S01]  /*0400*/  ISETP.GE.AND P5, PT, R4, R2.reuse, PT ;  /* 0x000000020400720c */ /* 0x080fe20003fa6270 */
[----:B------:R-:W-:Y:S01]  /*0410*/  VIADD R4, R3, 0x300 ;  /* 0x0000030003047836 */ /* 0x000fe20000000000 */
[-C--:B------:R-:W-:Y:S01]  /*0420*/  ISETP.GE.AND P4, PT, R22, R2.reuse, PT ;  /* 0x000000021600720c */ /* 0x080fe20003f86270 */
[----:B0-----:R-:W-:Y:S01]  /*0430*/  IMAD.WIDE R20, R23, 0xc, R14 ;  /* 0x0000000c17147825 */ /* 0x001fe200078e020e */
[C---:B------:R-:W-:Y:S02]  /*0440*/  IADD3 R24, PT, PT, R3.reuse, 0x280, RZ ;  /* 0x0000028003187810 */ /* 0x040fe40007ffe0ff */
[----:B------:R-:W-:Y:S01]  /*0450*/  ISETP.GE.AND P2, PT, R4, R2, PT ;  /* 0x000000020400720c */ /* 0x000fe20003f46270 */
[----:B------:R-:W-:Y:S01]  /*0460*/  BSSY.RECONVERGENT B0, `(.L_x_477) ;  /* 0x0000010000007945 */ /* 0x000fe20003800200 */
[----:B------:R-:W-:Y:S02]  /*0470*/  IADD3 R22, PT, PT, R3, 0x380, RZ ;  /* 0x0000038003167810 */ /* 0x000fe40007ffe0ff */
[----:B------:R-:W-:-:S02]  /*0480*/  LOP3.LUT R4, R0, 0x7ffffff8, RZ, 0xc0, !PT ;  /* 0x7ffffff800047812 */ /* 0x000fc400078ec0ff */
[-C--:B------:R-:W-:Y:S02]  /*0490*/  ISETP.GE.AND P3, PT, R24, R2.reuse, PT ;  /* 0x000000021800720c */ /* 0x080fe40003f66270 */
[----:B------:R-:W-:Y:S01]  /*04a0*/  ISETP.GE.AND P1, PT, R22, R2, PT ;  /* 0x000000021600720c */ /* 0x000fe20003f26270 */
[----:B--2---:R0:W-:Y:S04]  /*04b0*/  @!P0 STG.E desc[UR12][R20.64], R25 ;  /* 0x0000001914008986 */ /* 0x0041e8000c10190c */
[----:B---3--:R0:W-:Y:S04]  /*04c0*/  @!P0 STG.E desc[UR12][R20.64+0x4], R29 ;  /* 0x0000041d14008986 */ /* 0x0081e8000c10190c */
[----:B----4-:R0:W-:Y:S01]  /*04d0*/  @!P0 STG.E desc[UR12][R20.64+0x8], R27 ;  /* 0x0000081b14008986 */ /* 0x0101e2000c10190c */
[----:B------:R-:W-:Y:S01]  /*04e0*/  ISETP.NE.AND P0, PT, R4, 0x8, PT ;  /* 0x000000080400780c */ /* 0x000fe20003f05270 */
[----:B------:R-:W-:-:S12]  /*04f0*/  @P6 BRA `(.L_x_478) ;  /* 0x0000000000186947 */ /* 0x000fd80003800000 */
[----:B------:R-:W2:Y:S04]  /*0500*/  LDG.E R23, desc[UR12][R18.64+0x200] ;  /* 0x0002000c12177981 */ /* 0x000ea8000c1e1900 */
[----:B0-----:R-:W3:Y:S04]  /*0510*/  LDG.E R25, desc[UR12][R16.64+0x200] ;  /* 0x0002000c10197981 */ /* 0x001ee8000c1e1900 */
[----:B------:R-:W4:Y:S04]  /*0520*/  LDG.E R27, desc[UR12][R6.64+0x200] ;  /* 0x0002000c061b7981 */ /* 0x000f28000c1e1900 */
[----:B--2---:R1:W-:Y:S04]  /*0530*/  STG.E desc[UR12][R20.64+0x600], R23 ;  /* 0x0006001714007986 */ /* 0x0043e8000c10190c */
[----:B---3--:R1:W-:Y:S04]  /*0540*/  STG.E desc[UR12][R20.64+0x604], R25 ;  /* 0x0006041914007986 */ /* 0x0083e8000c10190c */
[----:B----4-:R1:W-:Y:S02]  /*0550*/  STG.E desc[UR12][R20.64+0x608], R27 ;  /* 0x0006081b14007986 */ /* 0x0103e4000c10190c */
.L_x_478:
[----:B------:R-:W-:Y:S05]  /*0560*/  BSYNC.RECONVERGENT B0 ;  /* 0x0000000000007941 */ /* 0x000fea0003800200 */
.L_x_477:
[----:B------:R-:W-:Y:S04]  /*0570*/  BSSY.RECONVERGENT B0, `(.L_x_479) ;  /* 0x0000008000007945 */ /* 0x000fe80003800200 */
[----:B------:R-:W-:Y:S05]  /*0580*/  @P5 BRA `(.L_x_480) ;  /* 0x0000000000185947 */ /* 0x000fea0003800000 */
[----:B-1----:R-:W2:Y:S04]  /*0590*/  LDG.E R23, desc[UR12][R18.64+0x400] ;  /* 0x0004000c12177981 */ /* 0x002ea8000c1e1900 */
[----:B0-----:R-:W3:Y:S04]  /*05a0*/  LDG.E R25, desc[UR12][R16.64+0x400] ;  /* 0x0004000c10197981 */ /* 0x001ee8000c1e1900 */
[----:B------:R-:W4:Y:S04]  /*05b0*/  LDG.E R27, desc[UR12][R6.64+0x400] ;  /* 0x0004000c061b7981 */ /* 0x000f28000c1e1900 */
[----:B--2---:R2:W-:Y:S04]  /*05c0*/  STG.E desc[UR12][R20.64+0xc00], R23 ;  /* 0x000c001714007986 */ /* 0x0045e8000c10190c */
[----:B---3--:R2:W-:Y:S04]  /*05d0*/  STG.E desc[UR12][R20.64+0xc04], R25 ;  /* 0x000c041914007986 */ /* 0x0085e8000c10190c */
[----:B----4-:R2:W-:Y:S02]  /*05e0*/  STG.E desc[UR12][R20.64+0xc08], R27 ;  /* 0x000c081b14007986 */ /* 0x0105e4000c10190c */
.L_x_480:
[----:B------:R-:W-:Y:S05]  /*05f0*/  BSYNC.RECONVERGENT B0 ;  /* 0x0000000000007941 */ /* 0x000fea0003800200 */
.L_x_479:
[----:B------:R-:W-:Y:S04]  /*0600*/  BSSY.RECONVERGENT B0, `(.L_x_481) ;  /* 0x0000008000007945 */ /* 0x000fe80003800200 */
[----:B------:R-:W-:Y:S05]  /*0610*/  @P4 BRA `(.L_x_482) ;  /* 0x0000000000184947 */ /* 0x000fea0003800000 */
[----:B-12---:R-:W2:Y:S04]  /*0620*/  LDG.E R23, desc[UR12][R18.64+0x600] ;  /* 0x0006000c12177981 */ /* 0x006ea8000c1e1900 */
[----:B0-----:R-:W3:Y:S04]  /*0630*/  LDG.E R25, desc[UR12][R16.64+0x600] ;  /* 0x0006000c10197981 */ /* 0x001ee8000c1e1900 */
[----:B------:R-:W4:Y:S04]  /*0640*/  LDG.E R27, desc[UR12][R6.64+0x600] ;  /* 0x0006000c061b7981 */ /* 0x000f28000c1e1900 */
[----:B--2---:R0:W-:Y:S04]  /*0650*/  STG.E desc[UR12][R20.64+0x1200], R23 ;  /* 0x0012001714007986 */ /* 0x0041e8000c10190c */
[----:B---3--:R0:W-:Y:S04]  /*0660*/  STG.E desc[UR12][R20.64+0x1204], R25 ;  /* 0x0012041914007986 */ /* 0x0081e8000c10190c */
[----:B----4-:R0:W-:Y:S02]  /*0670*/  STG.E desc[UR12][R20.64+0x1208], R27 ;  /* 0x0012081b14007986 */ /* 0x0101e4000c10190c */
.L_x_482:
[----:B------:R-:W-:Y:S05]  /*0680*/  BSYNC.RECONVERGENT B0 ;  /* 0x0000000000007941 */ /* 0x000fea0003800200 */
.L_x_481:
[----:B------:R-:W-:Y:S04]  /*0690*/  BSSY.RECONVERGENT B0, `(.L_x_483) ;  /* 0x0000008000007945 */ /* 0x000fe80003800200 */
[----:B------:R-:W-:Y:S05]  /*06a0*/  @P3 BRA `(.L_x_484) ;  /* 0x0000000000183947 */ /* 0x000fea0003800000 */
[----:B012---:R-:W2:Y:S04]  /*06b0*/  LDG.E R23, desc[UR12][R18.64+0x800] ;  /* 0x0008000c12177981 */ /* 0x007ea8000c1e1900 */
[----:B------:R-:W3:Y:S04]  /*06c0*/  LDG.E R25, desc[UR12][R16.64+0x800] ;  /* 0x0008000c10197981 */ /* 0x000ee8000c1e1900 */
[----:B------:R-:W4:Y:S04]  /*06d0*/  LDG.E R27, desc[UR12][R6.64+0x800] ;  /* 0x0008000c061b7981 */ /* 0x000f28000c1e1900 */
[----:B--2---:R0:W-:Y:S04]  /*06e0*/  STG.E desc[UR12][R20.64+0x1800], R23 ;  /* 0x0018001714007986 */ /* 0x0041e8000c10190c */
[----:B---3--:R0:W-:Y:S04]  /*06f0*/  STG.E desc[UR12][R20.64+0x1804], R25 ;  /* 0x0018041914007986 */ /* 0x0081e8000c10190c */
[----:B----4-:R0:W-:Y:S02]  /*0700*/  STG.E desc[UR12][R20.64+0x1808], R27 ;  /* 0x0018081b14007986 */ /* 0x0101e4000c10190c */
.L_x_484:
[----:B------:R-:W-:Y:S05]  /*0710*/  BSYNC.RECONVERGENT B0 ;  /* 0x0000000000007941 */ /* 0x000fea0003800200 */
.L_x_483:
        /* <DEDUP_REMOVED lines=8> */
.L_x_486:
[----:B------:R-:W-:Y:S05]  /*07a0*/  BSYNC.RECONVERGENT B0 ;  /* 0x0000000000007941 */ /* 0x000fea0003800200 */
.L_x_485:
[----:B------:R-:W-:Y:S04]  /*07b0*/  BSSY.RECONVERGENT B0, `(.L_x_487) ;  /* 0x0000008000007945 */ /* 0x000fe80003800200 */
[----:B------:R-:W-:Y:S05]  /*07c0*/  @P1 BRA `(.L_x_488) ;  /* 0x0000000000181947 */ /* 0x000fea0003800000 */
[----:B------:R-:W3:Y:S04]  /*07d0*/  LDG.E R19, desc[UR12][R18.64+0xc00] ;  /* 0x000c000c12137981 */ /* 0x000ee8000c1e1900 */
[----:B------:R-:W4:Y:S04]  /*07e0*/  LDG.E R17, desc[UR12][R16.64+0xc00] ;  /* 0x000c000c10117981 */ /* 0x000f28000c1e1900 */
[----:B------:R-:W5:Y:S04]  /*07f0*/  LDG.E R7, desc[UR12][R6.64+0xc00] ;  /* 0x000c000c06077981 */ /* 0x000f68000c1e1900 */
[----:B---3--:R3:W-:Y:S04]  /*0800*/  STG.E desc[UR12][R20.64+0x2400], R19 ;  /* 0x0024001314007986 */ /* 0x0087e8000c10190c */
[----:B----4-:R3:W-:Y:S04]  /*0810*/  STG.E desc[UR12][R20.64+0x2404], R17 ;  /* 0x0024041114007986 */ /* 0x0107e8000c10190c */
[----:B-----5:R3:W-:Y:S02]  /*0820*/  STG.E desc[UR12][R20.64+0x2408], R7 ;  /* 0x0024080714007986 */ /* 0x0207e4000c10190c */
.L_x_488:
[----:B------:R-:W-:Y:S05]  /*0830*/  BSYNC.RECONVERGENT B0 ;  /* 0x0000000000007941 */ /* 0x000fea0003800200 */
.L_x_487:
[----:B------:R-:W-:Y:S05]  /*0840*/  @!P0 BRA `(.L_x_476) ;  /* 0x00000004003c8947 */ /* 0x000fea0003800000 */
[----:B------:R-:W-:-:S07]  /*0850*/  IMAD.MOV.U32 R0, RZ, RZ, 0x8 ;  /* 0x00000008ff007424 */ /* 0x000fce00078e00ff */
.L_x_491:
[----:B012---:R-:W-:-:S04]  /*0860*/  LEA R23, R0, R3, 0x7 ;  /* 0x0000000300177211 */ /* 0x007fc800078e38ff */
[----:B------:R-:W-:-:S13]  /*0870*/  ISETP.GE.AND P0, PT, R23, R2, PT ;  /* 0x000000021700720c */ /* 0x000fda0003f06270 */
[----:B---3--:R-:W-:-:S04]  /*0880*/  @!P0 IMAD.WIDE.U32 R6, R23, 0x4, R10 ;  /* 0x0000000417068825 */ /* 0x008fc800078e000a */
[C---:B------:R-:W-:Y:S02]  /*0890*/  @!P0 IMAD.WIDE.U32 R28, R23.reuse, 0x4, R8 ;  /* 0x00000004171c8825 */ /* 0x040fe400078e0008 */
[----:B------:R-:W2:Y:S02]  /*08a0*/  @!P0 LDG.E R7, desc[UR12][R6.64] ;  /* 0x0000000c06078981 */ /* 0x000ea4000c1e1900 */
[C---:B------:R-:W-:Y:S02]  /*08b0*/  @!P0 IMAD.WIDE.U32 R24, R23.reuse, 0x4, R12 ;  /* 0x0000000417188825 */ /* 0x040fe400078e000c */
[----:B------:R-:W3:Y:S04]  /*08c0*/  @!P0 LDG.E R28, desc[UR12][R28.64] ;  /* 0x0000000c1c1c8981 */ /* 0x000ee8000c1e1900 */
[----:B------:R-:W4:Y:S01]  /*08d0*/  @!P0 LDG.E R24, desc[UR12][R24.64] ;  /* 0x0000000c18188981 */ /* 0x000f22000c1e1900 */
[----:B------:R-:W-:-:S02]  /*08e0*/  VIADD R27, R23, 0x80 ;  /* 0x00000080171b7836 */ /* 0x000fc40000000000 */
[----:B------:R-:W-:-:S03]  /*08f0*/  @!P0 IMAD.WIDE.U32 R20, R23, 0xc, R14 ;  /* 0x0000000c17148825 */ /* 0x000fc600078e000e */
[C---:B------:R-:W-:Y:S01]  /*0900*/  ISETP.GE.AND P1, PT, R27.reuse, R2, PT ;  /* 0x000000021b00720c */ /* 0x040fe20003f26270 */
[----:B------:R-:W-:-:S04]  /*0910*/  IMAD.WIDE R18, R27, 0x4, R8 ;  /* 0x000000041b127825 */ /* 0x000fc800078e0208 */
[C---:B------:R-:W-:Y:S01]  /*0920*/  IMAD.WIDE R16, R27.reuse, 0x4, R10 ;  /* 0x000000041b107825 */ /* 0x040fe200078e020a */
[----:B--2---:R0:W-:Y:S04]  /*0930*/  @!P0 STG.E desc[UR12][R20.64+0x4], R7 ;  /* 0x0000040714008986 */ /* 0x0041e8000c10190c */
[----:B---3--:R-:W-:Y:S04]  /*0940*/  @!P0 STG.E desc[UR12][R20.64], R28 ;  /* 0x0000001c14008986 */ /* 0x008fe8000c10190c */
[----:B----4-:R1:W-:Y:S01]  /*0950*/  @!P0 STG.E desc[UR12][R20.64+0x8], R24 ;  /* 0x0000081814008986 */ /* 0x0103e2000c10190c */
[----:B0-----:R-:W-:-:S03]  /*0960*/  IMAD.WIDE R6, R27, 0x4, R12 ;  /* 0x000000041b067825 */ /* 0x001fc600078e020c */
[----:B------:R-:W2:Y:S04]  /*0970*/  @!P1 LDG.E R22, desc[UR12][R18.64] ;  /* 0x0000000c12169981 */ /* 0x000ea8000c1e1900 */
[----:B------:R-:W3:Y:S04]  /*0980*/  @!P1 LDG.E R26, desc[UR12][R16.64] ;  /* 0x0000000c101a9981 */ /* 0x000ee8000c1e1900 */
[----:B------:R-:W4:Y:S01]  /*0990*/  @!P1 LDG.E R29, desc[UR12][R6.64] ;  /* 0x0000000c061d9981 */ /* 0x000f22000c1e1900 */
[----:B------:R-:W-:-:S04]  /*09a0*/  IADD3 R25, PT, PT, R23, 0x100, RZ ;  /* 0x0000010017197810 */ /* 0x000fc80007ffe0ff */
[----:B------:R-:W-:Y:S01]  /*09b0*/  ISETP.GE.AND P0, PT, R25, R2, PT ;  /* 0x000000021900720c */ /* 0x000fe20003f06270 */
[----:B-1----:R-:W-:-:S05]  /*09c0*/  IMAD.WIDE R24, R27, 0xc, R14 ;  /* 0x0000000c1b187825 */ /* 0x002fca00078e020e */
[----:B--2---:R-:W-:Y:S04]  /*09d0*/  @!P1 STG.E desc[UR12][R24.64], R22 ;  /* 0x0000001618009986 */ /* 0x004fe8000c10190c */
[----:B---3--:R-:W-:Y:S04]  /*09e0*/  @!P1 STG.E desc[UR12][R24.64+0x4], R26 ;  /* 0x0000041a18009986 */ /* 0x008fe8000c10190c */
[----:B----4-:R0:W-:Y:S04]  /*09f0*/  @!P1 STG.E desc[UR12][R24.64+0x8], R29 ;  /* 0x0000081d18009986 */ /* 0x0101e8000c10190c */
[----:B------:R-:W2:Y:S04]  /*0a00*/  @!P0 LDG.E R27, desc[UR12][R18.64+0x200] ;  /* 0x0002000c121b8981 */ /* 0x000ea8000c1e1900 */
[----:B------:R-:W3:Y:S04]  /*0a10*/  @!P0 LDG.E R28, desc[UR12][R6.64+0x200] ;  /* 0x0002000c061c8981 */ /* 0x000ee8000c1e1900 */
[----:B0-----:R-:W4:Y:S01]  /*0a20*/  @!P0 LDG.E R29, desc[UR12][R16.64+0x200] ;  /* 0x0002000c101d8981 */ /* 0x001f22000c1e1900 */
[----:B------:R-:W-:-:S05]  /*0a30*/  VIADD R21, R23, 0x180 ;  /* 0x0000018017157836 */ /* 0x000fca0000000000 */
[----:B------:R-:W-:Y:S01]  /*0a40*/  ISETP.GE.AND P1, PT, R21, R2, PT ;  /* 0x000000021500720c */ /* 0x000fe20003f26270 */
[----:B--2---:R0:W-:Y:S04]  /*0a50*/  @!P0 STG.E desc[UR12][R24.64+0x600], R27 ;  /* 0x0006001b18008986 */ /* 0x0041e8000c10190c */
[----:B---3--:R-:W-:Y:S04]  /*0a60*/  @!P0 STG.E desc[UR12][R24.64+0x608], R28 ;  /* 0x0006081c18008986 */ /* 0x008fe8000c10190c */
[----:B----4-:R1:W-:Y:S04]  /*0a70*/  @!P0 STG.E desc[UR12][R24.64+0x604], R29 ;  /* 0x0006041d18008986 */ /* 0x0103e8000c10190c */
[----:B------:R-:W2:Y:S04]  /*0a80*/  @!P1 LDG.E R20, desc[UR12][R18.64+0x400] ;  /* 0x0004000c12149981 */ /* 0x000ea8000c1e1900 */
[----:B------:R-:W3:Y:S04]  /*0a90*/  @!P1 LDG.E R22, desc[UR12][R16.64+0x400] ;  /* 0x0004000c10169981 */ /* 0x000ee8000c1e1900 */
[----:B------:R-:W4:Y:S01]  /*0aa0*/  @!P1 LDG.E R26, desc[UR12][R6.64+0x400] ;  /* 0x0004000c061a9981 */ /* 0x000f22000c1e1900 */
[----:B------:R-:W-:-:S04]  /*0ab0*/  IADD3 R21, PT, PT, R23, 0x200, RZ ;  /* 0x0000020017157810 */ /* 0x000fc80007ffe0ff */
[-C--:B------:R-:W-:Y:S01]  /*0ac0*/  ISETP.GE.AND P0, PT, R21, R2.reuse, PT ;  /* 0x000000021500720c */ /* 0x080fe20003f06270 */
[----:B------:R-:W-:Y:S01]  /*0ad0*/  VIADD R21, R23, 0x280 ;  /* 0x0000028017157836 */ /* 0x000fe20000000000 */
[----:B--2---:R2:W-:Y:S04]  /*0ae0*/  @!P1 STG.E desc[UR12][R24.64+0xc00], R20 ;  /* 0x000c001418009986 */ /* 0x0045e8000c10190c */
[----:B---3--:R3:W-:Y:S04]  /*0af0*/  @!P1 STG.E desc[UR12][R24.64+0xc04], R22 ;  /* 0x000c041618009986 */ /* 0x0087e8000c10190c */
[----:B----4-:R4:W-:Y:S04]  /*0b00*/  @!P1 STG.E desc[UR12][R24.64+0xc08], R26 ;  /* 0x000c081a18009986 */ /* 0x0109e8000c10190c */
[----:B0-----:R-:W5:Y:S04]  /*0b10*/  @!P0 LDG.E R27, desc[UR12][R18.64+0x600] ;  /* 0x0006000c121b8981 */ /* 0x001f68000c1e1900 */
[----:B-1----:R-:W2:Y:S04]  /*0b20*/  @!P0 LDG.E R29, desc[UR12][R16.64+0x600] ;  /* 0x0006000c101d8981 */ /* 0x002ea8000c1e1900 */
[----:B------:R-:W3:Y:S01]  /*0b30*/  @!P0 LDG.E R28, desc[UR12][R6.64+0x600] ;  /* 0x0006000c061c8981 */ /* 0x000ee2000c1e1900 */
[----:B------:R-:W-:-:S02]  /*0b40*/  ISETP.GE.AND P1, PT, R21, R2, PT ;  /* 0x000000021500720c */ /* 0x000fc40003f26270 */
[----:B------:R-:W-:Y:S01]  /*0b50*/  IADD3 R21, PT, PT, R23, 0x300, RZ ;  /* 0x0000030017157810 */ /* 0x000fe20007ffe0ff */
[----:B-----5:R0:W-:Y:S04]  /*0b60*/  @!P0 STG.E desc[UR12][R24.64+0x1200], R27 ;  /* 0x0012001b18008986 */ /* 0x0201e8000c10190c */
[----:B--2---:R1:W-:Y:S04]  /*0b70*/  @!P0 STG.E desc[UR12][R24.64+0x1204], R29 ;  /* 0x0012041d18008986 */ /* 0x0043e8000c10190c */
[----:B---3--:R2:W-:Y:S04]  /*0b80*/  @!P0 STG.E desc[UR12][R24.64+0x1208], R28 ;  /* 0x0012081c18008986 */ /* 0x0085e8000c10190c */
[----:B------:R-:W3:Y:S04]  /*0b90*/  @!P1 LDG.E R20, desc[UR12][R18.64+0x800] ;  /* 0x0008000c12149981 */ /* 0x000ee8000c1e1900 */
[----:B------:R-:W5:Y:S04]  /*0ba0*/  @!P1 LDG.E R22, desc[UR12][R16.64+0x800] ;  /* 0x0008000c10169981 */ /* 0x000f68000c1e1900 */
[----:B----4-:R-:W4:Y:S01]  /*0bb0*/  @!P1 LDG.E R26, desc[UR12][R6.64+0x800] ;  /* 0x0008000c061a9981 */ /* 0x010f22000c1e1900 */
[----:B------:R-:W-:-:S03]  /*0bc0*/  ISETP.GE.AND P0, PT, R21, R2, PT ;  /* 0x000000021500720c */ /* 0x000fc60003f06270 */
[----:B---3--:R2:W-:Y:S04]  /*0bd0*/  @!P1 STG.E desc[UR12][R24.64+0x1800], R20 ;  /* 0x0018001418009986 */ /* 0x0085e8000c10190c */
[----:B-----5:R2:W-:Y:S04]  /*0be0*/  @!P1 STG.E desc[UR12][R24.64+0x1804], R22 ;  /* 0x0018041618009986 */ /* 0x0205e8000c10190c */
[----:B----4-:R2:W-:Y:S04]  /*0bf0*/  @!P1 STG.E desc[UR12][R24.64+0x1808], R26 ;  /* 0x0018081a18009986 */ /* 0x0105e8000c10190c */
[----:B------:R-:W3:Y:S04]  /*0c00*/  @!P0 LDG.E R21, desc[UR12][R18.64+0xa00] ;  /* 0x000a000c12158981 */ /* 0x000ee8000c1e1900 */
[----:B0-----:R-:W4:Y:S04]  /*0c10*/  @!P0 LDG.E R27, desc[UR12][R16.64+0xa00] ;  /* 0x000a000c101b8981 */ /* 0x001f28000c1e1900 */
[----:B-1----:R-:W5:Y:S01]  /*0c20*/  @!P0 LDG.E R29, desc[UR12][R6.64+0xa00] ;  /* 0x000a000c061d8981 */ /* 0x002f62000c1e1900 */
[----:B------:R-:W-:Y:S01]  /*0c30*/  VIADD R23, R23, 0x380 ;  /* 0x0000038017177836 */ /* 0x000fe20000000000 */
[----:B------:R-:W-:Y:S01]  /*0c40*/  IADD3 R0, PT, PT, R0, 0x8, RZ ;  /* 0x0000000800007810 */ /* 0x000fe20007ffe0ff */
[----:B------:R-:W-:Y:S03]  /*0c50*/  BSSY.RECONVERGENT B0, `(.L_x_489) ;  /* 0x000000d000007945 */ /* 0x000fe60003800200 */
[----:B------:R-:W-:Y:S01]  /*0c60*/  ISETP.NE.AND P1, PT, R0, R4, PT ;  /* 0x000000040000720c */ /* 0x000fe20003f25270 */
[----:B---3--:R2:W-:Y:S04]  /*0c70*/  @!P0 STG.E desc[UR12][R24.64+0x1e00], R21 ;  /* 0x001e001518008986 */ /* 0x0085e8000c10190c */
[----:B----4-:R2:W-:Y:S04]  /*0c80*/  @!P0 STG.E desc[UR12][R24.64+0x1e04], R27 ;  /* 0x001e041b18008986 */ /* 0x0105e8000c10190c */
[----:B-----5:R2:W-:Y:S01]  /*0c90*/  @!P0 STG.E desc[UR12][R24.64+0x1e08], R29 ;  /* 0x001e081d18008986 */ /* 0x0205e2000c10190c */
[----:B------:R-:W-:-:S13]  /*0ca0*/  ISETP.GE.AND P0, PT, R23, R2, PT ;  /* 0x000000021700720c */ /* 0x000fda0003f06270 */
[----:B--2---:R-:W-:Y:S05]  /*0cb0*/  @P0 BRA `(.L_x_490) ;  /* 0x0000000000180947 */ /* 0x004fea0003800000 */
[----:B------:R-:W2:Y:S04]  /*0cc0*/  LDG.E R19, desc[UR12][R18.64+0xc00] ;  /* 0x000c000c12137981 */ /* 0x000ea8000c1e1900 */
[----:B------:R-:W3:Y:S04]  /*0cd0*/  LDG.E R17, desc[UR12][R16.64+0xc00] ;  /* 0x000c000c10117981 */ /* 0x000ee8000c1e1900 */
[----:B------:R-:W4:Y:S04]  /*0ce0*/  LDG.E R7, desc[UR12][R6.64+0xc00] ;  /* 0x000c000c06077981 */ /* 0x000f28000c1e1900 */
[----:B--2---:R0:W-:Y:S04]  /*0cf0*/  STG.E desc[UR12][R24.64+0x2400], R19 ;  /* 0x0024001318007986 */ /* 0x0041e8000c10190c */
[----:B---3--:R0:W-:Y:S04]  /*0d00*/  STG.E desc[UR12][R24.64+0x2404], R17 ;  /* 0x0024041118007986 */ /* 0x0081e8000c10190c */
[----:B----4-:R0:W-:Y:S02]  /*0d10*/  STG.E desc[UR12][R24.64+0x2408], R7 ;  /* 0x0024080718007986 */ /* 0x0101e4000c10190c */
.L_x_490:
[----:B------:R-:W-:Y:S05]  /*0d20*/  BSYNC.RECONVERGENT B0 ;  /* 0x0000000000007941 */ /* 0x000fea0003800200 */
.L_x_489:
[----:B------:R-:W-:Y:S05]  /*0d30*/  @P1 BRA `(.L_x_491) ;  /* 0xfffffff800c81947 */ /* 0x000fea000383ffff */
.L_x_476:
[----:B------:R-:W-:-:S13]  /*0d40*/  ISETP.NE.AND P0, PT, R5, RZ, PT ;  /* 0x000000ff0500720c */ /* 0x000fda0003f05270 */
[----:B------:R-:W-:Y:S05]  /*0d50*/  @!P0 EXIT ;  /* 0x000000000000894d */ /* 0x000fea0003800000 */
[----:B------:R-:W4:Y:S01]  /*0d60*/  LDC R0, c[0x0][0x388] ;  /* 0x0000e200ff007b82 */ /* 0x000f220000000800 */
[----:B------:R-:W-:Y:S02]  /*0d70*/  ISETP.GE.U32.AND P0, PT, R5, 0x4, PT ;  /* 0x000000040500780c */ /* 0x000fe40003f06070 */
[----:B----4-:R-:W-:-:S04]  /*0d80*/  LOP3.LUT R26, R0, 0x3, RZ, 0xc0, !PT ;  /* 0x00000003001a7812 */ /* 0x010fc800078ec0ff */
[----:B------:R-:W-:-:S07]  /*0d90*/  ISETP.NE.AND P2, PT, R26, RZ, PT ;  /* 0x000000ff1a00720c */ /* 0x000fce0003f45270 */
[----:B------:R-:W-:Y:S06]  /*0da0*/  @!P0 BRA `(.L_x_492) ;  /* 0x0000000000c48947 */ /* 0x000fec0003800000 */
[----:B0-----:R-:W-:-:S05]  /*0db0*/  IMAD R5, R4, 0x80, R3 ;  /* 0x0000008004057824 */ /* 0x001fca00078e0203 */
[----:B------:R-:W-:-:S13]  /*0dc0*/  ISETP.GE.AND P0, PT, R5, R2, PT ;  /* 0x000000020500720c */ /* 0x000fda0003f06270 */
[----:B-12---:R-:W-:-:S04]  /*0dd0*/  @!P0 IMAD.WIDE R24, R5, 0x4, R8 ;  /* 0x0000000405188825 */ /* 0x006fc800078e0208 */
[C---:B---3--:R-:W-:Y:S02]  /*0de0*/  @!P0 IMAD.WIDE R18, R5.reuse, 0x4, R12 ;  /* 0x0000000405128825 */ /* 0x048fe400078e020c */
[----:B------:R-:W2:Y:S02]  /*0df0*/  @!P0 LDG.E R25, desc[UR12][R24.64] ;  /* 0x0000000c18198981 */ /* 0x000ea4000c1e1900 */
[C---:B------:R-:W-:Y:S02]  /*0e00*/  @!P0 IMAD.WIDE R6, R5.reuse, 0x4, R10 ;  /* 0x0000000405068825 */ /* 0x040fe400078e020a */
[----:B------:R-:W3:Y:S04]  /*0e10*/  @!P0 LDG.E R19, desc[UR12][R18.64] ;  /* 0x0000000c12138981 */ /* 0x000ee8000c1e1900 */
[----:B------:R0:W4:Y:S01]  /*0e20*/  @!P0 LDG.E R24, desc[UR12][R6.64] ;  /* 0x0000000c06188981 */ /* 0x000122000c1e1900 */
[----:B------:R-:W-:-:S04]  /*0e30*/  IADD3 R21, PT, PT, R5, 0x80, RZ ;  /* 0x0000008005157810 */ /* 0x000fc80007ffe0ff */
[----:B------:R-:W-:Y:S01]  /*0e40*/  ISETP.GE.AND P1, PT, R21, R2, PT ;  /* 0x000000021500720c */ /* 0x000fe20003f26270 */
[----:B------:R-:W-:-:S12]  /*0e50*/  @!P0 IMAD.WIDE R22, R5, 0xc, R14 ;  /* 0x0000000c05168825 */ /* 0x000fd800078e020e */
[----:B0-----:R-:W-:-:S04]  /*0e60*/  @!P1 IMAD.WIDE R6, R21, 0x4, R8 ;  /* 0x0000000415069825 */ /* 0x001fc800078e0208 */
[----:B------:R-:W-:-:S04]  /*0e70*/  @!P1 IMAD.WIDE R16, R21, 0x4, R10 ;  /* 0x0000000415109825 */ /* 0x000fc800078e020a */
[----:B------:R-:W-:Y:S01]  /*0e80*/  @!P1 IMAD.WIDE R28, R21, 0x4, R12 ;  /* 0x00000004151c9825 */ /* 0x000fe200078e020c */
[----:B--2---:R-:W-:Y:S04]  /*0e90*/  @!P0 STG.E desc[UR12][R22.64], R25 ;  /* 0x0000001916008986 */ /* 0x004fe8000c10190c */
[----:B---3--:R0:W-:Y:S04]  /*0ea0*/  @!P0 STG.E desc[UR12][R22.64+0x8], R19 ;  /* 0x0000081316008986 */ /* 0x0081e8000c10190c */
[----:B----4-:R1:W-:Y:S04]  /*0eb0*/  @!P0 STG.E desc[UR12][R22.64+0x4], R24 ;  /* 0x0000041816008986 */ /* 0x0103e8000c10190c */
[----:B------:R-:W2:Y:S04]  /*0ec0*/  @!P1 LDG.E R7, desc[UR12][R6.64] ;  /* 0x0000000c06079981 */ /* 0x000ea8000c1e1900 */
[----:B------:R-:W3:Y:S04]  /*0ed0*/  @!P1 LDG.E R17, desc[UR12][R16.64] ;  /* 0x0000000c10119981 */ /* 0x000ee8000c1e1900 */
[----:B------:R-:W4:Y:S01]  /*0ee0*/  @!P1 LDG.E R29, desc[UR12][R28.64] ;  /* 0x0000000c1c1d9981 */ /* 0x000f22000c1e1900 */
[----:B------:R-:W-:-:S05]  /*0ef0*/  VIADD R27, R5, 0x100 ;  /* 0x00000100051b7836 */ /* 0x000fca0000000000 */
[----:B------:R-:W-:Y:S01]  /*0f00*/  ISETP.GE.AND P0, PT, R27, R2, PT ;  /* 0x000000021b00720c */ /* 0x000fe20003f06270 */
[----:B0-----:R-:W-:-:S12]  /*0f10*/  @!P1 IMAD.WIDE R18, R21, 0xc, R14 ;  /* 0x0000000c15129825 */ /* 0x001fd800078e020e */
[----:B------:R-:W-:-:S04]  /*0f20*/  @!P0 IMAD.WIDE R20, R27, 0x4, R8 ;  /* 0x000000041b148825 */ /* 0x000fc800078e0208 */
[----:B-1----:R-:W-:-:S04]  /*0f30*/  @!P0 IMAD.WIDE R22, R27, 0x4, R10 ;  /* 0x000000041b168825 */ /* 0x002fc800078e020a */
[----:B------:R-:W-:Y:S01]  /*0f40*/  @!P0 IMAD.WIDE R24, R27, 0x4, R12 ;  /* 0x000000041b188825 */ /* 0x000fe200078e020c */
[----:B--2---:R0:W-:Y:S04]  /*0f50*/  @!P1 STG.E desc[UR12][R18.64], R7 ;  /* 0x0000000712009986 */ /* 0x0041e8000c10190c */
[----:B---3--:R1:W-:Y:S04]  /*0f60*/  @!P1 STG.E desc[UR12][R18.64+0x4], R17 ;  /* 0x0000041112009986 */ /* 0x0083e8000c10190c */
[----:B----4-:R2:W-:Y:S04]  /*0f70*/  @!P1 STG.E desc[UR12][R18.64+0x8], R29 ;  /* 0x0000081d12009986 */ /* 0x0105e8000c10190c */
[----:B------:R-:W3:Y:S04]  /*0f80*/  @!P0 LDG.E R21, desc[UR12][R20.64] ;  /* 0x0000000c14158981 */ /* 0x000ee8000c1e1900 */
[----:B------:R4:W5:Y:S04]  /*0f90*/  @!P0 LDG.E R23, desc[UR12][R22.64] ;  /* 0x0000000c16178981 */ /* 0x000968000c1e1900 */
[----:B------:R-:W5:Y:S01]  /*0fa0*/  @!P0 LDG.E R25, desc[UR12][R24.64] ;  /* 0x0000000c18198981 */ /* 0x000f62000c1e1900 */
[----:B----4-:R-:W-:-:S04]  /*0fb0*/  IADD3 R22, PT, PT, R5, 0x180, RZ ;  /* 0x0000018005167810 */ /* 0x010fc80007ffe0ff */
[----:B------:R-:W-:Y:S01]  /*0fc0*/  ISETP.GE.AND P1, PT, R22, R2, PT ;  /* 0x000000021600720c */ /* 0x000fe20003f26270 */
[----:B0-----:R-:W-:-:S12]  /*0fd0*/  @!P0 IMAD.WIDE R6, R27, 0xc, R14 ;  /* 0x0000000c1b068825 */ /* 0x001fd800078e020e */
[----:B-1----:R-:W-:-:S04]  /*0fe0*/  @!P1 IMAD.WIDE R16, R22, 0x4, R8 ;  /* 0x0000000416109825 */ /* 0x002fc800078e0208 */
[C---:B--2---:R-:W-:Y:S01]  /*0ff0*/  @!P1 IMAD.WIDE R28, R22.reuse, 0x4, R10 ;  /* 0x00000004161c9825 */ /* 0x044fe200078e020a */
[----:B---3--:R0:W-:Y:S04]  /*1000*/  @!P0 STG.E desc[UR12][R6.64], R21 ;  /* 0x0000001506008986 */ /* 0x0081e8000c10190c */
[----:B-----5:R4:W-:Y:S04]  /*1010*/  @!P0 STG.E desc[UR12][R6.64+0x4], R23 ;  /* 0x0000041706008986 */ /* 0x0209e8000c10190c */
[----:B------:R4:W-:Y:S01]  /*1020*/  @!P0 STG.E desc[UR12][R6.64+0x8], R25 ;  /* 0x0000081906008986 */ /* 0x0009e2000c10190c */
[----:B0-----:R-:W-:-:S03]  /*1030*/  @!P1 IMAD.WIDE R20, R22, 0x4, R12 ;  /* 0x0000000416149825 */ /* 0x001fc600078e020c */
[----:B------:R-:W2:Y:S04]  /*1040*/  @!P1 LDG.E R17, desc[UR12][R16.64] ;  /* 0x0000000c10119981 */ /* 0x000ea8000c1e1900 */
[----:B------:R-:W3:Y:S04]  /*1050*/  @!P1 LDG.E R29, desc[UR12][R28.64] ;  /* 0x0000000c1c1d9981 */ /* 0x000ee8000c1e1900 */
[----:B------:R-:W5:Y:S01]  /*1060*/  @!P1 LDG.E R5, desc[UR12][R20.64] ;  /* 0x0000000c14059981 */ /* 0x000f62000c1e1900 */
[----:B------:R-:W-:-:S04]  /*1070*/  @!P1 IMAD.WIDE R18, R22, 0xc, R14 ;  /* 0x0000000c16129825 */ /* 0x000fc800078e020e */
[----:B------:R-:W-:Y:S01]  /*1080*/  VIADD R4, R4, 0x4 ;  /* 0x0000000404047836 */ /* 0x000fe20000000000 */
[----:B--2---:R4:W-:Y:S04]  /*1090*/  @!P1 STG.E desc[UR12][R18.64], R17 ;  /* 0x0000001112009986 */ /* 0x0049e8000c10190c */
[----:B---3--:R4:W-:Y:S04]  /*10a0*/  @!P1 STG.E desc[UR12][R18.64+0x4], R29 ;  /* 0x0000041d12009986 */ /* 0x0089e8000c10190c */
[----:B-----5:R4:W-:Y:S02]  /*10b0*/  @!P1 STG.E desc[UR12][R18.64+0x8], R5 ;  /* 0x0000080512009986 */ /* 0x0209e4000c10190c */
.L_x_492:
[----:B------:R-:W-:Y:S05]  /*10c0*/  @!P2 EXIT ;  /* 0x000000000000a94d */ /* 0x000fea0003800000 */
[----:B------:R-:W-:Y:S02]  /*10d0*/  ISETP.NE.AND P0, PT, R26, 0x1, PT ;  /* 0x000000011a00780c */ /* 0x000fe40003f05270 */
[----:B------:R-:W-:-:S04]  /*10e0*/  LOP3.LUT R0, R0, 0x1, RZ, 0xc0, !PT ;  /* 0x0000000100007812 */ /* 0x000fc800078ec0ff */
[----:B------:R-:W-:-:S07]  /*10f0*/  ISETP.NE.U32.AND P2, PT, R0, 0x1, PT ;  /* 0x000000010000780c */ /* 0x000fce0003f45070 */
[----:B------:R-:W-:Y:S06]  /*1100*/  @!P0 BRA `(.L_x_493) ;  /* 0x0000000000648947 */ /* 0x000fec0003800000 */
[----:B0--34-:R-:W-:-:S04]  /*1110*/  LEA R19, R4, R3, 0x7 ;  /* 0x0000000304137211 */ /* 0x019fc800078e38ff */
[----:B------:R-:W-:-:S13]  /*1120*/  ISETP.GE.AND P0, PT, R19, R2, PT ;  /* 0x000000021300720c */ /* 0x000fda0003f06270 */
[----:B-12---:R-:W-:-:S04]  /*1130*/  @!P0 IMAD.WIDE R24, R19, 0x4, R10 ;  /* 0x0000000413188825 */ /* 0x006fc800078e020a */
[C---:B------:R-:W-:Y:S02]  /*1140*/  @!P0 IMAD.WIDE R26, R19.reuse, 0x4, R12 ;  /* 0x00000004131a8825 */ /* 0x040fe400078e020c */
[----:B------:R-:W2:Y:S02]  /*1150*/  @!P0 LDG.E R25, desc[UR12][R24.64] ;  /* 0x0000000c18198981 */ /* 0x000ea4000c1e1900 */
[C---:B------:R-:W-:Y:S02]  /*1160*/  @!P0 IMAD.WIDE R22, R19.reuse, 0x4, R8 ;  /* 0x0000000413168825 */ /* 0x040fe400078e0208 */
[----:B------:R-:W3:Y:S04]  /*1170*/  @!P0 LDG.E R27, desc[UR12][R26.64] ;  /* 0x0000000c1a1b8981 */ /* 0x000ee8000c1e1900 */
[----:B------:R-:W4:Y:S01]  /*1180*/  @!P0 LDG.E R5, desc[UR12][R22.64] ;  /* 0x0000000c16058981 */ /* 0x000f22000c1e1900 */
[----:B------:R-:W-:-:S05]  /*1190*/  VIADD R29, R19, 0x80 ;  /* 0x00000080131d7836 */ /* 0x000fca0000000000 */
[----:B------:R-:W-:Y:S01]  /*11a0*/  ISETP.GE.AND P1, PT, R29, R2, PT ;  /* 0x000000021d00720c */ /* 0x000fe20003f26270 */
[----:B------:R-:W-:-:S12]  /*11b0*/  @!P0 IMAD.WIDE R18, R19, 0xc, R14 ;  /* 0x0000000c13128825 */ /* 0x000fd800078e020e */
[----:B------:R-:W-:-:S04]  /*11c0*/  @!P1 IMAD.WIDE R20, R29, 0x4, R8 ;  /* 0x000000041d149825 */ /* 0x000fc800078e0208 */
[----:B------:R-:W-:-:S04]  /*11d0*/  @!P1 IMAD.WIDE R6, R29, 0x4, R10 ;  /* 0x000000041d069825 */ /* 0x000fc800078e020a */
[C---:B------:R-:W-:Y:S01]  /*11e0*/  @!P1 IMAD.WIDE R16, R29.reuse, 0x4, R12 ;  /* 0x000000041d109825 */ /* 0x040fe200078e020c */
[----:B--2---:R0:W-:Y:S04]  /*11f0*/  @!P0 STG.E desc[UR12][R18.64+0x4], R25 ;  /* 0x0000041912008986 */ /* 0x0041e8000c10190c */
[----:B---3--:R0:W-:Y:S04]  /*1200*/  @!P0 STG.E desc[UR12][R18.64+0x8], R27 ;  /* 0x0000081b12008986 */ /* 0x0081e8000c10190c */
[----:B----4-:R0:W-:Y:S04]  /*1210*/  @!P0 STG.E desc[UR12][R18.64], R5 ;  /* 0x0000000512008986 */ /* 0x0101e8000c10190c */
[----:B------:R-:W2:Y:S04]  /*1220*/  @!P1 LDG.E R21, desc[UR12][R20.64] ;  /* 0x0000000c14159981 */ /* 0x000ea8000c1e1900 */
[----:B------:R-:W3:Y:S04]  /*1230*/  @!P1 LDG.E R7, desc[UR12][R6.64] ;  /* 0x0000000c06079981 */ /* 0x000ee8000c1e1900 */
[----:B------:R-:W4:Y:S01]  /*1240*/  @!P1 LDG.E R17, desc[UR12][R16.64] ;  /* 0x0000000c10119981 */ /* 0x000f22000c1e1900 */
[----:B------:R-:W-:Y:S01]  /*1250*/  @!P1 IMAD.WIDE R22, R29, 0xc, R14 ;  /* 0x0000000c1d169825 */ /* 0x000fe200078e020e */
[----:B------:R-:W-:-:S04]  /*1260*/  IADD3 R4, PT, PT, R4, 0x2, RZ ;  /* 0x0000000204047810 */ /* 0x000fc80007ffe0ff */
[----:B--2---:R0:W-:Y:S04]  /*1270*/  @!P1 STG.E desc[UR12][R22.64], R21 ;  /* 0x0000001516009986 */ /* 0x0041e8000c10190c */
[----:B---3--:R0:W-:Y:S04]  /*1280*/  @!P1 STG.E desc[UR12][R22.64+0x4], R7 ;  /* 0x0000040716009986 */ /* 0x0081e8000c10190c */
[----:B----4-:R0:W-:Y:S02]  /*1290*/  @!P1 STG.E desc[UR12][R22.64+0x8], R17 ;  /* 0x0000081116009986 */ /* 0x0101e4000c10190c */
.L_x_493:
[----:B------:R-:W-:Y:S05]  /*12a0*/  @P2 EXIT ;  /* 0x000000000000294d */ /* 0x000fea0003800000 */
[----:B0-----:R-:W-:-:S05]  /*12b0*/  IMAD R3, R4, 0x80, R3 ;  /* 0x0000008004037824 */ /* 0x001fca00078e0203 */
[----:B------:R-:W-:-:S13]  /*12c0*/  ISETP.GE.AND P0, PT, R3, R2, PT ;  /* 0x000000020300720c */ /* 0x000fda0003f06270 */
[----:B------:R-:W-:Y:S05]  /*12d0*/  @P0 EXIT ;  /* 0x000000000000094d */ /* 0x000fea0003800000 */
[----:B------:R-:W-:-:S04]  /*12e0*/  IMAD.WIDE R8, R3, 0x4, R8 ;  /* 0x0000000403087825 */ /* 0x000fc800078e0208 */
[C---:B------:R-:W-:Y:S02]  /*12f0*/  IMAD.WIDE R10, R3.reuse, 0x4, R10 ;  /* 0x00000004030a7825 */ /* 0x040fe400078e020a */
[----:B------:R-:W5:Y:S02]  /*1300*/  LDG.E R9, desc[UR12][R8.64] ;  /* 0x0000000c08097981 */ /* 0x000f64000c1e1900 */
[C---:B------:R-:W-:Y:S02]  /*1310*/  IMAD.WIDE R12, R3.reuse, 0x4, R12 ;  /* 0x00000004030c7825 */ /* 0x040fe400078e020c */
[----:B------:R-:W2:Y:S04]  /*1320*/  LDG.E R11, desc[UR12][R10.64] ;  /* 0x0000000c0a0b7981 */ /* 0x000ea8000c1e1900 */
[----:B------:R-:W3:Y:S01]  /*1330*/  LDG.E R13, desc[UR12][R12.64] ;  /* 0x0000000c0c0d7981 */ /* 0x000ee2000c1e1900 */
[----:B------:R-:W-:-:S05]  /*1340*/  IMAD.WIDE R14, R3, 0xc, R14 ;  /* 0x0000000c030e7825 */ /* 0x000fca00078e020e */
[----:B-----5:R-:W-:Y:S04]  /*1350*/  STG.E desc[UR12][R14.64], R9 ;  /* 0x000000090e007986 */ /* 0x020fe8000c10190c */
[----:B--2---:R-:W-:Y:S04]  /*1360*/  STG.E desc[UR12][R14.64+0x4], R11 ;  /* 0x0000040b0e007986 */ /* 0x004fe8000c10190c */
[----:B---3--:R-:W-:Y:S01]  /*1370*/  STG.E desc[UR12][R14.64+0x8], R13 ;  /* 0x0000080d0e007986 */ /* 0x008fe2000c10190c */
[----:B------:R-:W-:Y:S05]  /*1380*/  EXIT ;  /* 0x000000000000794d */ /* 0x000fea0003800000 */
.L_x_475:
[----:B------:R-:W-:-:S13]  /*1390*/  ISETP.GE.AND P0, PT, R0, 0x1, PT ;  /* 0x000000010000780c */ /* 0x000fda0003f06270 */
[----:B------:R-:W-:Y:S05]  /*13a0*/  @!P0 EXIT ;  /* 0x000000000000894d */ /* 0x000fea0003800000 */
[----:B------:R-:W0:Y:S01]  /*13b0*/  S2R R2, SR_TID.X ;  /* 0x0000000000027919 */ /* 0x000e220000002100 */
[----:B------:R-:W-:Y:S02]  /*13c0*/  ISETP.GE.U32.AND P0, PT, R0, 0x8, PT ;  /* 0x000000080000780c */ /* 0x000fe40003f06070 */
[----:B------:R-:W-:-:S11]  /*13d0*/  MOV R3, RZ ;  /* 0x000000ff00037202 */ /* 0x000fd60000000f00 */
[----:B------:R-:W-:Y:S05]  /*13e0*/  @!P0 BRA `(.L_x_494) ;  /* 0x00000004007c8947 */ /* 0x000fea0003800000 */
[----:B0-----:R-:W-:Y:S01]  /*13f0*/  IMAD.WIDE.U32 R4, R2, 0xc, R14 ;  /* 0x0000000c02047825 */ /* 0x001fe200078e000e */
[----:B------:R-:W-:Y:S01]  /*1400*/  UIADD3 UR4, UP1, UPT, UR14, 0x600, URZ ;  /* 0x000006000e047890 */ /* 0x000fe2000ff3e0ff */
[----:B------:R-:W-:Y:S02]  /*1410*/  IADD3 R16, P1, PT, R16, 0x1204, RZ ;  /* 0x0000120410107810 */ /* 0x000fe40007f3e0ff */
[----:B------:R-:W-:Y:S01]  /*1420*/  IADD3 R3, PT, PT, R2, 0x80, RZ ;  /* 0x0000008002037810 */ /* 0x000fe20007ffe0ff */
[----:B------:R-:W-:Y:S01]  /*1430*/  UIADD3 UR8, UP0, UPT, UR4, UR8, URZ ;  /* 0x0000000804087290 */ /* 0x000fe2000ff1e0ff */
[----:B------:R-:W-:Y:S01]  /*1440*/  IADD3 R6, P0, PT, R4, 0x8, RZ ;  /* 0x0000000804067810 */ /* 0x000fe20007f1e0ff */
[----:B------:R-:W-:Y:S01]  /*1450*/  UIADD3.X UR5, UPT, UPT, URZ, UR15, URZ, UP1, !UPT ;  /* 0x0000000fff057290 */ /* 0x000fe20008ffe4ff */
[----:B------:R-:W-:Y:S01]  /*1460*/  LOP3.LUT R4, R0, 0x7ffffff8, RZ, 0xc0, !PT ;  /* 0x7ffffff800047812 */ /* 0x000fe200078ec0ff */
[----:B------:R-:W-:Y:S01]  /*1470*/  UIADD3 UR10, UP2, UPT, UR4, UR10, URZ ;  /* 0x0000000a040a7290 */ /* 0x000fe2000ff5e0ff */
[----:B------:R-:W-:Y:S01]  /*1480*/  IMAD.X R17, RZ, RZ, R15, P1 ;  /* 0x000000ffff117224 */ /* 0x000fe200008e060f */
[----:B------:R-:W-:Y:S01]  /*1490*/  UIADD3 UR4, UP1, UPT, UR4, UR6, URZ ;  /* 0x0000000604047290 */ /* 0x000fe2000ff3e0ff */
[----:B------:R-:W-:Y:S01]  /*14a0*/  IMAD.X R7, RZ, RZ, R5, P0 ;  /* 0x000000ffff077224 */ /* 0x000fe200000e0605 */
[----:B------:R-:W-:Y:S01]  /*14b0*/  IADD3 R4, PT, PT, -R4, RZ, RZ ;  /* 0x000000ff04047210 */ /* 0x000fe20007ffe1ff */
[----:B------:R-:W-:-:S02]  /*14c0*/  UIADD3.X UR9, UPT, UPT, UR5, UR9, URZ, UP0, !UPT ;  /* 0x0000000905097290 */ /* 0x000fc400087fe4ff */
[----:B------:R-:W-:Y:S02]  /*14d0*/  UIADD3.X UR11, UPT, UPT, UR5, UR11, URZ, UP2, !UPT ;  /* 0x0000000b050b7290 */ /* 0x000fe400097fe4ff */
[----:B------:R-:W-:-:S12]  /*14e0*/  UIADD3.X UR5, UPT, UPT, UR5, UR7, URZ, UP1, !UPT ;  /* 0x0000000705057290 */ /* 0x000fd80008ffe4ff */
.L_x_495:
[----:B0-----:R-:W0:Y:S08]  /*14f0*/  LDC.64 R22, c[0x0][0x398] ;  /* 0x0000e600ff167b82 */ /* 0x001e300000000a00 */
[----:B------:R-:W1:Y:S08]  /*1500*/  LDC.64 R20, c[0x0][0x3a0] ;  /* 0x0000e800ff147b82 */ /* 0x000e700000000a00 */
[----:B------:R-:W2:Y:S01]  /*1510*/  LDC.64 R18, c[0x0][0x3a8] ;  /* 0x0000ea00ff127b82 */ /* 0x000ea20000000a00 */
[----:B0-----:R-:W-:-:S03]  /*1520*/  IMAD.WIDE.U32 R22, R2, 0x4, R22 ;  /* 0x0000000402167825 */ /* 0x001fc600078e0016 */
[----:B------:R-:W-:Y:S01]  /*1530*/  IADD3 R28, P0, PT, R22, UR14, RZ ;  /* 0x0000000e161c7c10 */ /* 0x000fe2000ff1e0ff */
[----:B-1----:R-:W-:-:S03]  /*1540*/  IMAD.WIDE.U32 R20, R2, 0x4, R20 ;  /* 0x0000000402147825 */ /* 0x002fc600078e0014 */
[----:B------:R-:W-:Y:S02]  /*1550*/  IADD3.X R29, PT, PT, R23, UR15, RZ, P0, !PT ;  /* 0x0000000f171d7c10 */ /* 0x000fe400087fe4ff */
[----:B------:R-:W-:-:S03]  /*1560*/  IADD3 R24, P1, PT, R20, UR14, RZ ;  /* 0x0000000e14187c10 */ /* 0x000fc6000ff3e0ff */
[----:B------:R-:W3:Y:S01]  /*1570*/  LDG.E R5, desc[UR12][R28.64] ;  /* 0x0000000c1c057981 */ /* 0x000ee2000c1e1900 */
[----:B--2---:R-:W-:Y:S01]  /*1580*/  IMAD.WIDE.U32 R18, R2, 0x4, R18 ;  /* 0x0000000402127825 */ /* 0x004fe200078e0012 */
[----:B------:R-:W-:Y:S02]  /*1590*/  IADD3.X R25, PT, PT, R21, UR15, RZ, P1, !PT ;  /* 0x0000000f15197c10 */ /* 0x000fe40008ffe4ff */
[----:B------:R-:W-:-:S04]  /*15a0*/  IADD3 R26, P0, PT, R18, UR14, RZ ;  /* 0x0000000e121a7c10 */ /* 0x000fc8000ff1e0ff */
[----:B------:R-:W2:Y:S01]  /*15b0*/  LDG.E R25, desc[UR12][R24.64] ;  /* 0x0000000c18197981 */ /* 0x000ea2000c1e1900 */
[----:B------:R-:W-:-:S06]  /*15c0*/  IADD3.X R27, PT, PT, R19, UR15, RZ, P0, !PT ;  /* 0x0000000f131b7c10 */ /* 0x000fcc00087fe4ff */
[----:B------:R-:W4:Y:S01]  /*15d0*/  LDG.E R27, desc[UR12][R26.64] ;  /* 0x0000000c1a1b7981 */ /* 0x000f22000c1e1900 */
[----:B------:R-:W-:Y:S01]  /*15e0*/  MOV R19, UR5 ;  /* 0x0000000500137c02 */ /* 0x000fe20008000f00 */
[----:B------:R-:W-:Y:S01]  /*15f0*/  IMAD.U32 R18, RZ, RZ, UR4 ;  /* 0x00000004ff127e24 */ /* 0x000fe2000f8e00ff */
[----:B------:R-:W-:Y:S01]  /*1600*/  MOV R21, UR9 ;  /* 0x0000000900157c02 */ /* 0x000fe20008000f00 */
[----:B------:R-:W-:Y:S01]  /*1610*/  IMAD.U32 R20, RZ, RZ, UR8 ;  /* 0x00000008ff147e24 */ /* 0x000fe2000f8e00ff */
[----:B------:R-:W-:Y:S01]  /*1620*/  MOV R23, UR11 ;  /* 0x0000000b00177c02 */ /* 0x000fe20008000f00 */
[----:B------:R-:W-:Y:S02]  /*1630*/  IMAD.U32 R22, RZ, RZ, UR10 ;  /* 0x0000000aff167e24 */ /* 0x000fe4000f8e00ff */
[----:B------:R-:W-:-:S04]  /*1640*/  IMAD.WIDE R18, R3, 0x4, R18 ;  /* 0x0000000403127825 */ /* 0x000fc800078e0212 */
[----:B------:R-:W-:-:S04]  /*1650*/  IMAD.WIDE R20, R3, 0x4, R20 ;  /* 0x0000000403147825 */ /* 0x000fc800078e0214 */
[C---:B------:R-:W-:Y:S01]  /*1660*/  IMAD.WIDE R22, R3.reuse, 0x4, R22 ;  /* 0x0000000403167825 */ /* 0x040fe200078e0216 */
[----:B---3--:R0:W-:Y:S04]  /*1670*/  STG.E desc[UR12][R6.64+-0x8], R5 ;  /* 0xfffff80506007986 */ /* 0x0081e8000c10190c */
[----:B--2---:R1:W-:Y:S04]  /*1680*/  STG.E desc[UR12][R6.64+-0x4], R25 ;  /* 0xfffffc1906007986 */ /* 0x0043e8000c10190c */
[----:B----4-:R2:W-:Y:S04]  /*1690*/  STG.E desc[UR12][R6.64], R27 ;  /* 0x0000001b06007986 */ /* 0x0105e8000c10190c */
[----:B------:R-:W3:Y:S04]  /*16a0*/  LDG.E R24, desc[UR12][R18.64+-0x600] ;  /* 0xfffa000c12187981 */ /* 0x000ee8000c1e1900 */
[----:B------:R-:W4:Y:S04]  /*16b0*/  LDG.E R26, desc[UR12][R20.64+-0x600] ;  /* 0xfffa000c141a7981 */ /* 0x000f28000c1e1900 */
[----:B0-----:R-:W5:Y:S01]  /*16c0*/  LDG.E R5, desc[UR12][R22.64+-0x600] ;  /* 0xfffa000c16057981 */ /* 0x001f62000c1e1900 */
[----:B------:R-:W-:-:S05]  /*16d0*/  IMAD.WIDE R28, R3, 0xc, R16 ;  /* 0x0000000c031c7825 */ /* 0x000fca00078e0210 */
[----:B---3--:R-:W-:Y:S04]  /*16e0*/  STG.E desc[UR12][R28.64+-0x1204], R24 ;  /* 0xffedfc181c007986 */ /* 0x008fe8000c10190c */
[----:B----4-:R-:W-:Y:S04]  /*16f0*/  STG.E desc[UR12][R28.64+-0x1200], R26 ;  /* 0xffee001a1c007986 */ /* 0x010fe8000c10190c */
[----:B-----5:R0:W-:Y:S04]  /*1700*/  STG.E desc[UR12][R28.64+-0x11fc], R5 ;  /* 0xffee04051c007986 */ /* 0x0201e8000c10190c */
[----:B-1----:R-:W3:Y:S04]  /*1710*/  LDG.E R25, desc[UR12][R20.64+-0x400] ;  /* 0xfffc000c14197981 */ /* 0x002ee8000c1e1900 */
[----:B--2---:R-:W2:Y:S04]  /*1720*/  LDG.E R27, desc[UR12][R22.64+-0x400] ;  /* 0xfffc000c161b7981 */ /* 0x004ea8000c1e1900 */
[----:B0-----:R-:W4:Y:S04]  /*1730*/  LDG.E R5, desc[UR12][R18.64+-0x400] ;  /* 0xfffc000c12057981 */ /* 0x001f28000c1e1900 */
[----:B---3--:R0:W-:Y:S04]  /*1740*/  STG.E desc[UR12][R28.64+-0xc00], R25 ;  /* 0xfff400191c007986 */ /* 0x0081e8000c10190c */
[----:B--2---:R1:W-:Y:S04]  /*1750*/  STG.E desc[UR12][R28.64+-0xbfc], R27 ;  /* 0xfff4041b1c007986 */ /* 0x0043e8000c10190c */
[----:B----4-:R2:W-:Y:S04]  /*1760*/  STG.E desc[UR12][R28.64+-0xc04], R5 ;  /* 0xfff3fc051c007986 */ /* 0x0105e8000c10190c */
[----:B0-----:R-:W3:Y:S04]  /*1770*/  LDG.E R25, desc[UR12][R18.64+-0x200] ;  /* 0xfffe000c12197981 */ /* 0x001ee8000c1e1900 */
[----:B-1----:R-:W4:Y:S04]  /*1780*/  LDG.E R27, desc[UR12][R20.64+-0x200] ;  /* 0xfffe000c141b7981 */ /* 0x002f28000c1e1900 */
[----:B------:R-:W5:Y:S04]  /*1790*/  LDG.E R24, desc[UR12][R22.64+-0x200] ;  /* 0xfffe000c16187981 */ /* 0x000f68000c1e1900 */
[----:B---3--:R-:W-:Y:S04]  /*17a0*/  STG.E desc[UR12][R28.64+-0x604], R25 ;  /* 0xfff9fc191c007986 */ /* 0x008fe8000c10190c */
[----:B----4-:R-:W-:Y:S04]  /*17b0*/  STG.E desc[UR12][R28.64+-0x600], R27 ;  /* 0xfffa001b1c007986 */ /* 0x010fe8000c10190c */
[----:B-----5:R0:W-:Y:S04]  /*17c0*/  STG.E desc[UR12][R28.64+-0x5fc], R24 ;  /* 0xfffa04181c007986 */ /* 0x0201e8000c10190c */
[----:B------:R-:W3:Y:S04]  /*17d0*/  LDG.E R26, desc[UR12][R18.64] ;  /* 0x0000000c121a7981 */ /* 0x000ee8000c1e1900 */
[----:B--2---:R-:W2:Y:S04]  /*17e0*/  LDG.E R5, desc[UR12][R20.64] ;  /* 0x0000000c14057981 */ /* 0x004ea8000c1e1900 */
[----:B0-----:R-:W4:Y:S04]  /*17f0*/  LDG.E R24, desc[UR12][R22.64] ;  /* 0x0000000c16187981 */ /* 0x001f28000c1e1900 */
[----:B---3--:R-:W-:Y:S04]  /*1800*/  STG.E desc[UR12][R28.64+-0x4], R26 ;  /* 0xfffffc1a1c007986 */ /* 0x008fe8000c10190c */
[----:B--2---:R0:W-:Y:S04]  /*1810*/  STG.E desc[UR12][R28.64], R5 ;  /* 0x000000051c007986 */ /* 0x0041e8000c10190c */
[----:B----4-:R-:W-:Y:S04]  /*1820*/  STG.E desc[UR12][R28.64+0x4], R24 ;  /* 0x000004181c007986 */ /* 0x010fe8000c10190c */
[----:B------:R-:W2:Y:S04]  /*1830*/  LDG.E R25, desc[UR12][R20.64+0x200] ;  /* 0x0002000c14197981 */ /* 0x000ea8000c1e1900 */
[----:B0-----:R-:W3:Y:S04]  /*1840*/  LDG.E R5, desc[UR12][R18.64+0x200] ;  /* 0x0002000c12057981 */ /* 0x001ee8000c1e1900 */
[----:B------:R-:W4:Y:S04]  /*1850*/  LDG.E R27, desc[UR12][R22.64+0x200] ;  /* 0x0002000c161b7981 */ /* 0x000f28000c1e1900 */
[----:B--2---:R0:W-:Y:S04]  /*1860*/  STG.E desc[UR12][R28.64+0x600], R25 ;  /* 0x000600191c007986 */ /* 0x0041e8000c10190c */
[----:B---3--:R-:W-:Y:S04]  /*1870*/  STG.E desc[UR12][R28.64+0x5fc], R5 ;  /* 0x0005fc051c007986 */ /* 0x008fe8000c10190c */
[----:B----4-:R1:W-:Y:S04]  /*1880*/  STG.E desc[UR12][R28.64+0x604], R27 ;  /* 0x0006041b1c007986 */ /* 0x0103e8000c10190c */
[----:B0-----:R-:W2:Y:S04]  /*1890*/  LDG.E R25, desc[UR12][R18.64+0x400] ;  /* 0x0004000c12197981 */ /* 0x001ea8000c1e1900 */
[----:B------:R-:W3:Y:S04]  /*18a0*/  LDG.E R26, desc[UR12][R22.64+0x400] ;  /* 0x0004000c161a7981 */ /* 0x000ee8000c1e1900 */
[----:B-1----:R-:W4:Y:S04]  /*18b0*/  LDG.E R27, desc[UR12][R20.64+0x400] ;  /* 0x0004000c141b7981 */ /* 0x002f28000c1e1900 */
[----:B--2---:R0:W-:Y:S04]  /*18c0*/  STG.E desc[UR12][R28.64+0xbfc], R25 ;  /* 0x000bfc191c007986 */ /* 0x0041e8000c10190c */
[----:B---3--:R0:W-:Y:S04]  /*18d0*/  STG.E desc[UR12][R28.64+0xc04], R26 ;  /* 0x000c041a1c007986 */ /* 0x0081e8000c10190c */
[----:B----4-:R0:W-:Y:S04]  /*18e0*/  STG.E desc[UR12][R28.64+0xc00], R27 ;  /* 0x000c001b1c007986 */ /* 0x0101e8000c10190c */
[----:B------:R-:W2:Y:S04]  /*18f0*/  LDG.E R24, desc[UR12][R18.64+0x600] ;  /* 0x0006000c12187981 */ /* 0x000ea8000c1e1900 */
[----:B------:R-:W3:Y:S04]  /*1900*/  LDG.E R21, desc[UR12][R20.64+0x600] ;  /* 0x0006000c14157981 */ /* 0x000ee8000c1e1900 */
[----:B------:R-:W4:Y:S01]  /*1910*/  LDG.E R5, desc[UR12][R22.64+0x600] ;  /* 0x0006000c16057981 */ /* 0x000f22000c1e1900 */
[----:B------:R-:W-:-:S05]  /*1920*/  VIADD R4, R4, 0x8 ;  /* 0x0000000804047836 */ /* 0x000fca0000000000 */
[----:B------:R-:W-:Y:S01]  /*1930*/  ISETP.NE.AND P0, PT, R4, RZ, PT ;  /* 0x000000ff0400720c */ /* 0x000fe20003f05270 */
[----:B------:R-:W-:Y:S01]  /*1940*/  UIADD3 UR14, UP0, UPT, UR14, 0x1000, URZ ;  /* 0x000010000e0e7890 */ /* 0x000fe2000ff1e0ff */
[----:B------:R-:W-:-:S03]  /*1950*/  IADD3 R6, P1, PT, R6, 0x3000, RZ ;  /* 0x0000300006067810 */ /* 0x000fc60007f3e0ff */
[----:B------:R-:W-:Y:S01]  /*1960*/  UIADD3.X UR15, UPT, UPT, URZ, UR15, URZ, UP0, !UPT ;  /* 0x0000000fff0f7290 */ /* 0x000fe200087fe4ff */
[----:B------:R-:W-:Y:S01]  /*1970*/  IADD3.X R7, PT, PT, RZ, R7, RZ, P1, !PT ;  /* 0x00000007ff077210 */ /* 0x000fe20000ffe4ff */
[----:B------:R-:W-:Y:S01]  /*1980*/  VIADD R3, R3, 0x400 ;  /* 0x0000040003037836 */ /* 0x000fe20000000000 */
[----:B--2---:R0:W-:Y:S04]  /*1990*/  STG.E desc[UR12][R28.64+0x11fc], R24 ;  /* 0x0011fc181c007986 */ /* 0x0041e8000c10190c */
[----:B---3--:R0:W-:Y:S04]  /*19a0*/  STG.E desc[UR12][R28.64+0x1200], R21 ;  /* 0x001200151c007986 */ /* 0x0081e8000c10190c */
[----:B----4-:R0:W-:Y:S01]  /*19b0*/  STG.E desc[UR12][R28.64+0x1204], R5 ;  /* 0x001204051c007986 */ /* 0x0101e2000c10190c */
[----:B------:R-:W-:Y:S05]  /*19c0*/  @P0 BRA `(.L_x_495) ;  /* 0xfffffff800c80947 */ /* 0x000fea000383ffff */
[----:B------:R-:W-:-:S07]  /*19d0*/  LOP3.LUT R3, R0, 0x7ffffff8, RZ, 0xc0, !PT ;  /* 0x7ffffff800037812 */ /* 0x000fce00078ec0ff */
.L_x_494:
[----:B------:R-:W-:-:S04]  /*19e0*/  LOP3.LUT R4, R0, 0x7, RZ, 0xc0, !PT ;  /* 0x0000000700047812 */ /* 0x000fc800078ec0ff */
[----:B------:R-:W-:-:S13]  /*19f0*/  ISETP.NE.AND P0, PT, R4, RZ, PT ;  /* 0x000000ff0400720c */ /* 0x000fda0003f05270 */
[----:B------:R-:W-:Y:S05]  /*1a00*/  @!P0 EXIT ;  /* 0x000000000000894d */ /* 0x000fea0003800000 */
[----:B------:R-:W-:Y:S02]  /*1a10*/  ISETP.GE.U32.AND P0, PT, R4, 0x4, PT ;  /* 0x000000040400780c */ /* 0x000fe40003f06070 */
[----:B0-----:R-:W-:-:S04]  /*1a20*/  LOP3.LUT R26, R0, 0x3, RZ, 0xc0, !PT ;  /* 0x00000003001a7812 */ /* 0x001fc800078ec0ff */
[----:B------:R-:W-:-:S07]  /*1a30*/  ISETP.NE.AND P1, PT, R26, RZ, PT ;  /* 0x000000ff1a00720c */ /* 0x000fce0003f25270 */
[----:B------:R-:W-:Y:S06]  /*1a40*/  @!P0 BRA `(.L_x_496) ;  /* 0x0000000000788947 */ /* 0x000fec0003800000 */
[----:B------:R-:W-:-:S05]  /*1a50*/  LEA R19, R3, R2, 0x7 ;  /* 0x0000000203137211 */ /* 0x000fca00078e38ff */
[----:B------:R-:W-:-:S04]  /*1a60*/  IMAD.WIDE R16, R19, 0x4, R8 ;  /* 0x0000000413107825 */ /* 0x000fc800078e0208 */
[C---:B------:R-:W-:Y:S01]  /*1a70*/  IMAD.WIDE R4, R19.reuse, 0x4, R10 ;  /* 0x0000000413047825 */ /* 0x040fe200078e020a */
[----:B------:R-:W2:Y:S03]  /*1a80*/  LDG.E R21, desc[UR12][R16.64] ;  /* 0x0000000c10157981 */ /* 0x000ea6000c1e1900 */
[C---:B------:R-:W-:Y:S01]  /*1a90*/  IMAD.WIDE R6, R19.reuse, 0x4, R12 ;  /* 0x0000000413067825 */ /* 0x040fe200078e020c */
[----:B------:R-:W3:Y:S04]  /*1aa0*/  LDG.E R23, desc[UR12][R4.64] ;  /* 0x0000000c04177981 */ /* 0x000ee8000c1e1900 */
[----:B------:R-:W4:Y:S01]  /*1ab0*/  LDG.E R25, desc[UR12][R6.64] ;  /* 0x0000000c06197981 */ /* 0x000f22000c1e1900 */
[----:B------:R-:W-:-:S05]  /*1ac0*/  IMAD.WIDE R18, R19, 0xc, R14 ;  /* 0x0000000c13127825 */ /* 0x000fca00078e020e */
[----:B--2---:R0:W-:Y:S04]  /*1ad0*/  STG.E desc[UR12][R18.64], R21 ;  /* 0x0000001512007986 */ /* 0x0041e8000c10190c */
[----:B---3--:R1:W-:Y:S04]  /*1ae0*/  STG.E desc[UR12][R18.64+0x4], R23 ;  /* 0x0000041712007986 */ /* 0x0083e8000c10190c */
[----:B----4-:R2:W-:Y:S04]  /*1af0*/  STG.E desc[UR12][R18.64+0x8], R25 ;  /* 0x0000081912007986 */ /* 0x0105e8000c10190c */
[----:B------:R-:W3:Y:S04]  /*1b00*/  LDG.E R27, desc[UR12][R16.64+0x200] ;  /* 0x0002000c101b7981 */ /* 0x000ee8000c1e1900 */
[----:B------:R-:W4:Y:S04]  /*1b10*/  LDG.E R29, desc[UR12][R4.64+0x200] ;  /* 0x0002000c041d7981 */ /* 0x000f28000c1e1900 */
[----:B------:R-:W5:Y:S04]  /*1b20*/  LDG.E R20, desc[UR12][R6.64+0x200] ;  /* 0x0002000c06147981 */ /* 0x000f68000c1e1900 */
[----:B---3--:R3:W-:Y:S04]  /*1b30*/  STG.E desc[UR12][R18.64+0x600], R27 ;  /* 0x0006001b12007986 */ /* 0x0087e8000c10190c */
[----:B----4-:R4:W-:Y:S04]  /*1b40*/  STG.E desc[UR12][R18.64+0x604], R29 ;  /* 0x0006041d12007986 */ /* 0x0109e8000c10190c */
[----:B-----5:R4:W-:Y:S04]  /*1b50*/  STG.E desc[UR12][R18.64+0x608], R20 ;  /* 0x0006081412007986 */ /* 0x0209e8000c10190c */
[----:B------:R-:W5:Y:S04]  /*1b60*/  LDG.E R22, desc[UR12][R16.64+0x400] ;  /* 0x0004000c10167981 */ /* 0x000f68000c1e1900 */
[----:B------:R-:W2:Y:S04]  /*1b70*/  LDG.E R24, desc[UR12][R4.64+0x400] ;  /* 0x0004000c04187981 */ /* 0x000ea8000c1e1900 */
[----:B0-----:R-:W3:Y:S04]  /*1b80*/  LDG.E R21, desc[UR12][R6.64+0x400] ;  /* 0x0004000c06157981 */ /* 0x001ee8000c1e1900 */
[----:B-----5:R4:W-:Y:S04]  /*1b90*/  STG.E desc[UR12][R18.64+0xc00], R22 ;  /* 0x000c001612007986 */ /* 0x0209e8000c10190c */
[----:B--2---:R4:W-:Y:S04]  /*1ba0*/  STG.E desc[UR12][R18.64+0xc04], R24 ;  /* 0x000c041812007986 */ /* 0x0049e8000c10190c */
[----:B---3--:R4:W-:Y:S04]  /*1bb0*/  STG.E desc[UR12][R18.64+0xc08], R21 ;  /* 0x000c081512007986 */ /* 0x0089e8000c10190c */
[----:B-1----:R-:W2:Y:S04]  /*1bc0*/  LDG.E R23, desc[UR12][R16.64+0x600] ;  /* 0x0006000c10177981 */ /* 0x002ea8000c1e1900 */
[----:B------:R-:W3:Y:S04]  /*1bd0*/  LDG.E R25, desc[UR12][R4.64+0x600] ;  /* 0x0006000c04197981 */ /* 0x000ee8000c1e1900 */
[----:B------:R-:W5:Y:S01]  /*1be0*/  LDG.E R27, desc[UR12][R6.64+0x600] ;  /* 0x0006000c061b7981 */ /* 0x000f62000c1e1900 */
[----:B------:R-:W-:-:S03]  /*1bf0*/  VIADD R3, R3, 0x4 ;  /* 0x0000000403037836 */ /* 0x000fc60000000000 */
[----:B--2---:R4:W-:Y:S04]  /*1c00*/  STG.E desc[UR12][R18.64+0x1200], R23 ;  /* 0x0012001712007986 */ /* 0x0049e8000c10190c */
[----:B---3--:R4:W-:Y:S04]  /*1c10*/  STG.E desc[UR12][R18.64+0x1204], R25 ;  /* 0x0012041912007986 */ /* 0x0089e8000c10190c */
[----:B-----5:R4:W-:Y:S02]  /*1c20*/  STG.E desc[UR12][R18.64+0x1208], R27 ;  /* 0x0012081b12007986 */ /* 0x0209e4000c10190c */
.L_x_496:
[----:B------:R-:W-:Y:S05]  /*1c30*/  @!P1 EXIT ;  /* 0x000000000000994d */ /* 0x000fea0003800000 */
[----:B------:R-:W-:Y:S02]  /*1c40*/  ISETP.NE.AND P0, PT, R26, 0x1, PT ;  /* 0x000000011a00780c */ /* 0x000fe40003f05270 */
[----:B------:R-:W-:-:S04]  /*1c50*/  LOP3.LUT R0, R0, 0x1, RZ, 0xc0, !PT ;  /* 0x0000000100007812 */ /* 0x000fc800078ec0ff */
[----:B------:R-:W-:-:S07]  /*1c60*/  ISETP.NE.U32.AND P1, PT, R0, 0x1, PT ;  /* 0x000000010000780c */ /* 0x000fce0003f25070 */
[----:B------:R-:W-:Y:S06]  /*1c70*/  @!P0 BRA `(.L_x_497) ;  /* 0x0000000000488947 */ /* 0x000fec0003800000 */
[----:B------:R-:W-:-:S05]  /*1c80*/  LEA R5, R3, R2, 0x7 ;  /* 0x0000000203057211 */ /* 0x000fca00078e38ff */
[----:B----4-:R-:W-:-:S04]  /*1c90*/  IMAD.WIDE R18, R5, 0x4, R8 ;  /* 0x0000000405127825 */ /* 0x010fc800078e0208 */
        /* <DEDUP_REMOVED lines=9> */
[----:B------:R-:W2:Y:S04]  /*1d30*/  LDG.E R27, desc[UR12][R18.64+0x200] ;  /* 0x0002000c121b7981 */ /* 0x000ea8000c1e1900 */
[----:B------:R-:W3:Y:S04]  /*1d40*/  LDG.E R29, desc[UR12][R16.64+0x200] ;  /* 0x0002000c101d7981 */ /* 0x000ee8000c1e1900 */
[----:B------:R-:W4:Y:S01]  /*1d50*/  LDG.E R0, desc[UR12][R6.64+0x200] ;  /* 0x0002000c06007981 */ /* 0x000f22000c1e1900 */
[----:B------:R-:W-:-:S03]  /*1d60*/  VIADD R3, R3, 0x2 ;  /* 0x0000000203037836 */ /* 0x000fc60000000000 */
[----:B--2---:R0:W-:Y:S04]  /*1d70*/  STG.E desc[UR12][R4.64+0x600], R27 ;  /* 0x0006001b04007986 */ /* 0x0041e8000c10190c */
[----:B---3--:R0:W-:Y:S04]  /*1d80*/  STG.E desc[UR12][R4.64+0x604], R29 ;  /* 0x0006041d04007986 */ /* 0x0081e8000c10190c */
[----:B----4-:R0:W-:Y:S02]  /*1d90*/  STG.E desc[UR12][R4.64+0x608], R0 ;  /* 0x0006080004007986 */ /* 0x0101e4000c10190c */
.L_x_497:
[----:B------:R-:W-:Y:S05]  /*1da0*/  @P1 EXIT ;  /* 0x000000000000194d */ /* 0x000fea0003800000 */
[----:B------:R-:W-:-:S05]  /*1db0*/  LEA R3, R3, R2, 0x7 ;  /* 0x0000000203037211 */ /* 0x000fca00078e38ff */
[----:B------:R-:W-:-:S04]  /*1dc0*/  IMAD.WIDE R8, R3, 0x4, R8 ;  /* 0x0000000403087825 */ /* 0x000fc800078e0208 */
[C---:B------:R-:W-:Y:S02]  /*1dd0*/  IMAD.WIDE R10, R3.reuse, 0x4, R10 ;  /* 0x00000004030a7825 */ /* 0x040fe400078e020a */
[----:B------:R-:W2:Y:S02]  /*1de0*/  LDG.E R9, desc[UR12][R8.64] ;  /* 0x0000000c08097981 */ /* 0x000ea4000c1e1900 */
[C---:B------:R-:W-:Y:S02]  /*1df0*/  IMAD.WIDE R12, R3.reuse, 0x4, R12 ;  /* 0x00000004030c7825 */ /* 0x040fe400078e020c */
[----:B------:R-:W3:Y:S04]  /*1e00*/  LDG.E R11, desc[UR12][R10.64] ;  /* 0x0000000c0a0b7981 */ /* 0x000ee8000c1e1900 */
[----:B------:R-:W5:Y:S01]  /*1e10*/  LDG.E R13, desc[UR12][R12.64] ;  /* 0x0000000c0c0d7981 */ /* 0x000f62000c1e1900 */
[----:B------:R-:W-:-:S05]  /*1e20*/  IMAD.WIDE R14, R3, 0xc, R14 ;  /* 0x0000000c030e7825 */ /* 0x000fca00078e020e */
[----:B--2---:R-:W-:Y:S04]  /*1e30*/  STG.E desc[UR12][R14.64], R9 ;  /* 0x000000090e007986 */ /* 0x004fe8000c10190c */
[----:B---3--:R-:W-:Y:S04]  /*1e40*/  STG.E desc[UR12][R14.64+0x4], R11 ;  /* 0x0000040b0e007986 */ /* 0x008fe8000c10190c */
[----:B-----5:R-:W-:Y:S01]  /*1e50*/  STG.E desc[UR12][R14.64+0x8], R13 ;  /* 0x0000080d0e007986 */ /* 0x020fe2000c10190c */
[----:B------:R-:W-:Y:S05]  /*1e60*/  EXIT ;  /* 0x000000000000794d */ /* 0x000fea0003800000 */
.L_x_498:
        /* <DEDUP_REMOVED lines=9> */
.L_x_738:


//--------------------- .text._ZN3cub18CUB_300001_SM_10006detail9transform16transform_kernelINS2_10policy_hubILb1EN4cuda3std3__45tupleIJN6thrust24THRUST_300001_SM_1000_NS12zip_iteratorINS8_IJNSA_10device_ptrIfEESD_SD_EEEEEEEEE10policy1000EiNS7_10__identityENSA_7pointerINS8_IJfffEEENSA_8cuda_cub3tagENSA_11use_defaultESO_EEJSF_EEEvT0_iT1_T2_DpNS2_10kernel_argIT3_EE --------------------------
	.section	.text._ZN3cub18CUB_300001_SM_10006detail9transform16transform_kernelINS2_10policy_hubILb1EN4cuda3std3__45tupleIJN6thrust24THRUST_300001_SM_1000_NS12zip_iteratorINS8_IJNSA_10device_ptrIfEESD_SD_EEEEEEEEE10policy1000EiNS7_10__identityENSA_7pointerINS8_IJfffEEENSA_8cuda_cub3tagENSA_11use_defaultESO_EEJSF_EEEvT0_iT1_T2_DpNS2_10kernel_argIT3_EE,"ax",@progbits
	.align	128
        .global         _ZN3cub18CUB_300001_SM_10006detail9transform16transform_kernelINS2_10policy_hubILb1EN4cuda3std3__45tupleIJN6thrust24THRUST_300001_SM_1000_NS12zip_iteratorINS8_IJNSA_10device_ptrIfEESD_SD_EEEEEEEEE10policy1000EiNS7_10__identityENSA_7pointerINS8_IJfffEEENSA_8cuda_cub3tagENSA_11use_defaultESO_EEJSF_EEEvT0_iT1_T2_DpNS2_10kernel_argIT3_EE
        .type           _ZN3cub18CUB_300001_SM_10006detail9transform16transform_kernelINS2_10policy_hubILb1EN4cuda3std3__45tupleIJN6thrust24THRUST_300001_SM_1000_NS12zip_iteratorINS8_IJNSA_10device_ptrIfEESD_SD_EEEEEEEEE10policy1000EiNS7_10__identityENSA_7pointerINS8_IJfffEEENSA_8cuda_cub3tagENSA_11use_defaultESO_EEJSF_EEEvT0_iT1_T2_DpNS2_10kernel_argIT3_EE,@function
        .size           _ZN3cub18CUB_300001_SM_10006detail9transform16transform_kernelINS2_10policy_hubILb1EN4cuda3std3__45tupleIJN6thrust24THRUST_300001_SM_1000_NS12zip_iteratorINS8_IJNSA_10device_ptrIfEESD_SD_EEEEEEEEE10policy1000EiNS7_10__identityENSA_7pointerINS8_IJfffEEENSA_8cuda_cub3tagENSA_11use_defaultESO_EEJSF_EEEvT0_iT1_T2_DpNS2_10kernel_argIT3_EE,(.L_x_739 - _ZN3cub18CUB_300001_SM_10006detail9transform16transform_kernelINS2_10policy_hubILb1EN4cuda3std3__45tupleIJN6thrust24THRUST_300001_SM_1000_NS12zip_iteratorINS8_IJNSA_10device_ptrIfEESD_SD_EEEEEEEEE10policy1000EiNS7_10__identityENSA_7pointerINS8_IJfffEEENSA_8cuda_cub3tagENSA_11use_defaultESO_EEJSF_EEEvT0_iT1_T2_DpNS2_10kernel_argIT3_EE)
        .other          _ZN3cub18CUB_300001_SM_10006detail9transform16transform_kernelINS2_10policy_hubILb1EN4cuda3std3__45tupleIJN6thrust24THRUST_300001_SM_1000_NS12zip_iteratorINS8_IJNSA_10device_ptrIfEESD_SD_EEEEEEEEE10policy1000EiNS7_10__identityENSA_7pointerINS8_IJfffEEENSA_8cuda_cub3tagENSA_11use_defaultESO_EEJSF_EEEvT0_iT1_T2_DpNS2_10kernel_argIT3_EE,@"STO_CUDA_ENTRY STV_DEFAULT"
_ZN3cub18CUB_300001_SM_10006detail9transform16transform_kernelINS2_10policy_hubILb1EN4cuda3std3__45tupleIJN6thrust24THRUST_300001_SM_1000_NS12zip_iteratorINS8_IJNSA_10device_ptrIfEESD_SD_EEEEEEEEE10policy1000EiNS7_10__identityENSA_7pointerINS8_IJfffEEENSA_8cuda_cub3tagENSA_11use_defaultESO_EEJSF_EEEvT0_iT1_T2_DpNS2_10kernel_argIT3_EE:
.text._ZN3cub18CUB_300001_SM_10006detail9transform16transform_kernelINS2_10policy_hubILb1EN4cuda3std3__45tupleIJN6thrust24THRUST_300001_SM_1000_NS12zip_iteratorINS8_IJNSA_10device_ptrIfEESD_SD_EEEEEEEEE10policy1000EiNS7_10__identityENSA_7pointerINS8_IJfffEEENSA_8cuda_cub3tagENSA_11use_defaultESO_EEJSF_EEEvT0_iT1_T2_DpNS2_10kernel_argIT3_EE:
[----:B------:R-:W-:Y:S08]  /*0000*/  LDC R1, c[0x0][0x37c] ;  /* 0x0000df00ff017b82 */ /* 0x000ff00000000800 */
[----:B------:R-:W0:Y:S01]  /*0010*/  S2UR UR13, SR_CTAID.X ;  /* 0x00000000000d79c3 */ /* 0x000e220000002500 */
[----:B------:R-:W1:Y:S01]  /*0020*/  LDCU.64 UR14, c[0x0][0x380] ;  /* 0x00007000ff0e77ac */ /* 0x000e620008000a00 */
[----:B------:R-:W2:Y:S01]  /*0030*/  LDCU.64 UR10, c[0x0][0x390] ;  /* 0x00007200ff0a77ac */ /* 0x000ea20008000a00 */
[----:B------:R-:W3:Y:S01]  /*0040*/  LDCU.64 UR16, c[0x0][0x398] ;  /* 0x00007300ff1077ac */ /* 0x000ee20008000a00 */
[----:B------:R-:W4:Y:S01]  /*0050*/  LDCU.128 UR4, c[0x0][0x3a0] ;  /* 0x00007400ff0477ac */ /* 0x000f220008000c00 */
[----:B------:R-:W0:Y:S01]  /*0060*/  LDCU.64 UR22, c[0x0][0x358] ;  /* 0x00006b00ff1677ac */ /* 0x000e220008000a00 */
[----:B-1----:R-:W-:-:S04]  /*0070*/  USHF.L.U32 UR12, UR15, 0x7, URZ ;  /* 0x000000070f0c7899 */ /* 0x002fc800080006ff */
[----:B0-----:R-:W-:-:S04]  /*0080*/  UIMAD UR13, UR12, UR13, URZ ;  /* 0x0000000d0c0d72a4 */ /* 0x001fc8000f8e02ff */
[----:B------:R-:W-:Y:S02]  /*0090*/  UIADD3 UR14, UPT, UPT, -UR13, UR14, URZ ;  /* 0x0000000e0d0e7290 */ /* 0x000fe4000fffe1ff */
[----:B------:R-:W-:Y:S02]  /*00a0*/  UIMAD.WIDE UR8, UR13, 0x4, URZ ;  /* 0x000000040d0878a5 */ /* 0x000fe4000f8e02ff */
[----:B--2---:R-:W-:Y:S02]  /*00b0*/  UIMAD.WIDE UR10, UR13, 0xc, UR10 ;  /* 0x0000000c0d0a78a5 */ /* 0x004fe4000f8e020a */
[----:B------:R-:W-:Y:S02]  /*00c0*/  UISETP.LT.AND UP4, UPT, UR12, UR14, UPT ;  /* 0x0000000e0c00728c */ /* 0x000fe4000bf81270 */
[----:B------:R-:W-:Y:S02]  /*00d0*/  UISETP.GT.AND UP0, UPT, UR12, UR14, UPT ;  /* 0x0000000e0c00728c */ /* 0x000fe4000bf04270 */
[----:B---3--:R-:W-:-:S02]  /*00e0*/  UIADD3 UR13, UP1, UPT, UR8, UR16, URZ ;  /* 0x00000010080d7290 */ /* 0x008fc4000ff3e0ff */
[----:B----4-:R-:W-:Y:S02]  /*00f0*/  UIADD3 UR20, UP2, UPT, UR8, UR4, URZ ;  /* 0x0000000408147290 */ /* 0x010fe4000ff5e0ff */
[----:B------:R-:W-:Y:S02]  /*0100*/  USEL UR12, UR12, UR14, UP4 ;  /* 0x0000000e0c0c7287 */ /* 0x000fe4000a000000 */
[----:B------:R-:W-:Y:S01]  /*0110*/  UIADD3.X UR14, UPT, UPT, UR9, UR17, URZ, UP1, !UPT ;  /* 0x00000011090e7290 */ /* 0x000fe20008ffe4ff */
[----:B------:R-:W-:Y:S01]  /*0120*/  MOV R2, UR13 ;  /* 0x0000000d00027c02 */ /* 0x000fe20008000f00 */
[----:B------:R-:W-:Y:S01]  /*0130*/  UIADD3.X UR21, UPT, UPT, UR9, UR5, URZ, UP2, !UPT ;  /* 0x0000000509157290 */ /* 0x000fe200097fe4ff */
[----:B------:R-:W-:Y:S01]  /*0140*/  IMAD.U32 R4, RZ, RZ, UR20 ;  /* 0x00000014ff047e24 */ /* 0x000fe2000f8e00ff */
[----:B------:R-:W-:Y:S02]  /*0150*/  UIADD3 UR18, UP3, UPT, UR8, UR6, URZ ;  /* 0x0000000608127290 */ /* 0x000fe4000ff7e0ff */
[----:B------:R-:W-:-:S02]  /*0160*/  MOV R3, UR14 ;  /* 0x0000000e00037c02 */ /* 0x000fc40008000f00 */
[----:B------:R-:W-:Y:S01]  /*0170*/  IMAD.U32 R5, RZ, RZ, UR21 ;  /* 0x00000015ff057e24 */ /* 0x000fe2000f8e00ff */
[----:B------:R-:W-:Y:S01]  /*0180*/  UIADD3.X UR19, UPT, UPT, UR9, UR7, URZ, UP3, !UPT ;  /* 0x0000000709137290 */ /* 0x000fe20009ffe4ff */
[----:B------:R-:W-:Y:S11]  /*0190*/  BRA.U UP0, `(.L_x_499) ;  /* 0x0000000900f47547 */ /* 0x000ff6000b800000 */
[----:B------:R-:W-:-:S06]  /*01a0*/  UISETP.GE.AND UP0, UPT, UR15, 0x1, UPT ;  /* 0x000000010f00788c */ /* 0x000fcc000bf06270 */
[----:B------:R-:W-:-:S13]  /*01b0*/  PLOP3.LUT P0, PT, PT, PT, UP0, 0x80, 0x8 ;  /* 0x000000000008781c */ /* 0x000fda0003f0f008 */
[----:B------:R-:W-:Y:S05]  /*01c0*/  @!P0 EXIT ;  /* 0x000000000000894d */ /* 0x000fea0003800000 */
[----:B------:R-:W0:Y:S01]  /*01d0*/  S2R R0, SR_TID.X ;  /* 0x0000000000007919 */ /* 0x000e220000002100 */
[----:B------:R-:W-:Y:S01]  /*01e0*/  UISETP.GE.U32.AND UP0, UPT, UR15, 0x8, UPT ;  /* 0x000000080f00788c */ /* 0x000fe2000bf06070 */
[----:B------:R-:W-:Y:S01]  /*01f0*/  HFMA2 R13, -RZ, RZ, 0, 0 ;  /* 0x00000000ff0d7431 */ /* 0x000fe200000001ff */
[----:B------:R-:W-:-:S07]  /*0200*/  ULOP3.LUT UR20, UR15, 0x7, URZ, 0xc0, !UPT ;  /* 0x000000070f147892 */ /* 0x000fce000f8ec0ff */
[----:B------:R-:W-:Y:S05]  /*0210*/  BRA.U !UP0, `(.L_x_500) ;  /* 0x0000000508987547 */ /* 0x000fea000b800000 */
[----:B------:R-:W-:Y:S01]  /*0220*/  UMOV UR12, UR8 ;  /* 0x00000008000c7c82 */ /* 0x000fe20008000000 */
[----:B------:R-:W-:Y:S01]  /*0230*/  IMAD.MOV.U32 R7, RZ, RZ, 0xc ;  /* 0x0000000cff077424 */ /* 0x000fe200078e00ff */
[----:B------:R-:W-:Y:S01]  /*0240*/  UIADD3 UR8, UP0, UPT, UR12, 0x600, URZ ;  /* 0x000006000c087890 */ /* 0x000fe2000ff1e0ff */
[----:B------:R-:W-:Y:S02]  /*0250*/  UMOV UR13, UR9 ;  /* 0x00000009000d7c82 */ /* 0x000fe40008000000 */
[----:B0-----:R-:W-:Y:S01]  /*0260*/  IMAD.WIDE.U32 R6, R0, R7, UR10 ;  /* 0x0000000a00067e25 */ /* 0x001fe2000f8e0007 */
[----:B------:R-:W-:Y:S02]  /*0270*/  UIADD3.X UR9, UPT, UPT, URZ, UR13, URZ, UP0, !UPT ;  /* 0x0000000dff097290 */ /* 0x000fe400087fe4ff */
[----:B------:R-:W-:Y:S02]  /*0280*/  UIADD3 UR14, UP1, UPT, UR8, UR4, URZ ;  /* 0x00000004080e7290 */ /* 0x000fe4000ff3e0ff */
[----:B------:R-:W-:Y:S01]  /*0290*/  UIADD3 UR6, UP0, UPT, UR8, UR6, URZ ;  /* 0x0000000608067290 */ /* 0x000fe2000ff1e0ff */
[----:B------:R-:W-:Y:S01]  /*02a0*/  IADD3 R8, P0, PT, R6, 0x8, RZ ;  /* 0x0000000806087810 */ /* 0x000fe20007f1e0ff */
[----:B------:R-:W-:Y:S01]  /*02b0*/  UIADD3.X UR5, UPT, UPT, UR9, UR5, URZ, UP1, !UPT ;  /* 0x0000000509057290 */ /* 0x000fe20008ffe4ff */
[----:B------:R-:W-:Y:S01]  /*02c0*/  VIADD R6, R0, 0x80 ;  /* 0x0000008000067836 */ /* 0x000fe20000000000 */
[----:B------:R-:W-:Y:S01]  /*02d0*/  UIADD3.X UR7, UPT, UPT, UR9, UR7, URZ, UP0, !UPT ;  /* 0x0000000709077290 */ /* 0x000fe200087fe4ff */
[----:B------:R-:W-:Y:S01]  /*02e0*/  IADD3.X R9, PT, PT, RZ, R7, RZ, P0, !PT ;  /* 0x00000007ff097210 */ /* 0x000fe200007fe4ff */
[----:B------:R-:W-:-:S02]  /*02f0*/  UIADD3 UR21, UP1, UPT, UR10, 0x1204, URZ ;  /* 0x000012040a157890 */ /* 0x000fc4000ff3e0ff */
[----:B------:R-:W-:Y:S02]  /*0300*/  UIADD3 UR8, UP0, UPT, UR8, UR16, URZ ;  /* 0x0000001008087290 */ /* 0x000fe4000ff1e0ff */
[----:B------:R-:W-:Y:S02]  /*0310*/  ULOP3.LUT UR4, UR15, 0x7ffffff8, URZ, 0xc0, !UPT ;  /* 0x7ffffff80f047892 */ /* 0x000fe4000f8ec0ff */
[----:B------:R-:W-:Y:S02]  /*0320*/  UIADD3.X UR9, UPT, UPT, UR9, UR17, URZ, UP0, !UPT ;  /* 0x0000001109097290 */ /* 0x000fe400087fe4ff */
[----:B------:R-:W-:Y:S02]  /*0330*/  UIADD3.X UR15, UPT, UPT, URZ, UR11, URZ, UP1, !UPT ;  /* 0x0000000bff0f7290 */ /* 0x000fe40008ffe4ff */
[----:B------:R-:W-:-:S12]  /*0340*/  UIADD3 UR4, UPT, UPT, -UR4, URZ, URZ ;  /* 0x000000ff04047290 */ /* 0x000fd8000fffe1ff */
.L_x_501:
[----:B------:R-:W0:Y:S08]  /*0350*/  LDC.64 R10, c[0x0][0x398] ;  /* 0x0000e600ff0a7b82 */ /* 0x000e300000000a00 */
[----:B------:R-:W1:Y:S08]  /*0360*/  LDC.64 R12, c[0x0][0x3a0] ;  /* 0x0000e800ff0c7b82 */ /* 0x000e700000000a00 */
[----:B------:R-:W2:Y:S01]  /*0370*/  LDC.64 R14, c[0x0][0x3a8] ;  /* 0x0000ea00ff0e7b82 */ /* 0x000ea20000000a00 */
[----:B0-----:R-:W-:-:S03]  /*0380*/  IMAD.WIDE.U32 R10, R0, 0x4, R10 ;  /* 0x00000004000a7825 */ /* 0x001fc600078e000a */
[----:B---3--:R-:W-:Y:S01]  /*0390*/  IADD3 R16, P0, PT, R10, UR12, RZ ;  /* 0x0000000c0a107c10 */ /* 0x008fe2000ff1e0ff */
        /* <DEDUP_REMOVED lines=14> */
[----:B------:R-:W-:Y:S02]  /*0480*/  MOV R15, UR5 ;  /* 0x00000005000f7c02 */ /* 0x000fe40008000f00 */
[----:B------:R-:W-:Y:S01]  /*0490*/  MOV R11, UR7 ;  /* 0x00000007000b7c02 */ /* 0x000fe20008000f00 */
[----:B------:R-:W-:-:S04]  /*04a0*/  IMAD.WIDE R12, R6, 0x4, R12 ;  /* 0x00000004060c7825 */ /* 0x000fc800078e020c */
[----:B------:R-:W-:-:S04]  /*04b0*/  IMAD.WIDE R14, R6, 0x4, R14 ;  /* 0x00000004060e7825 */ /* 0x000fc800078e020e */
[----:B------:R-:W-:Y:S01]  /*04c0*/  IMAD.WIDE R10, R6, 0x4, R10 ;  /* 0x00000004060a7825 */ /* 0x000fe200078e020a */
[----:B---3--:R0:W-:Y:S04]  /*04d0*/  STG.E desc[UR22][R8.64+-0x8], R7 ;  /* 0xfffff80708007986 */ /* 0x0081e8000c101916 */
[----:B--2---:R1:W-:Y:S04]  /*04e0*/  STG.E desc[UR22][R8.64+-0x4], R19 ;  /* 0xfffffc1308007986 */ /* 0x0043e8000c101916 */
[----:B----4-:R2:W-:Y:S04]  /*04f0*/  STG.E desc[UR22][R8.64], R21 ;  /* 0x0000001508007986 */ /* 0x0105e8000c101916 */
[----:B------:R-:W3:Y:S04]  /*0500*/  LDG.E R23, desc[UR22][R12.64+-0x600] ;  /* 0xfffa00160c177981 */ /* 0x000ee8000c1e1900 */
[----:B------:R-:W4:Y:S04]  /*0510*/  LDG.E R25, desc[UR22][R14.64+-0x600] ;  /* 0xfffa00160e197981 */ /* 0x000f28000c1e1900 */
[----:B------:R-:W5:Y:S01]  /*0520*/  LDG.E R27, desc[UR22][R10.64+-0x600] ;  /* 0xfffa00160a1b7981 */ /* 0x000f62000c1e1900 */
[----:B------:R-:W-:Y:S01]  /*0530*/  MOV R16, UR21 ;  /* 0x0000001500107c02 */ /* 0x000fe20008000f00 */
[----:B------:R-:W-:-:S04]  /*0540*/  IMAD.U32 R17, RZ, RZ, UR15 ;  /* 0x0000000fff117e24 */ /* 0x000fc8000f8e00ff */
[----:B------:R-:W-:-:S05]  /*0550*/  IMAD.WIDE R16, R6, 0xc, R16 ;  /* 0x0000000c06107825 */ /* 0x000fca00078e0210 */
[----:B---3--:R3:W-:Y:S04]  /*0560*/  STG.E desc[UR22][R16.64+-0x1204], R23 ;  /* 0xffedfc1710007986 */ /* 0x0087e8000c101916 */
[----:B----4-:R4:W-:Y:S04]  /*0570*/  STG.E desc[UR22][R16.64+-0x1200], R25 ;  /* 0xffee001910007986 */ /* 0x0109e8000c101916 */
[----:B-----5:R5:W-:Y:S04]  /*0580*/  STG.E desc[UR22][R16.64+-0x11fc], R27 ;  /* 0xffee041b10007986 */ /* 0x020be8000c101916 */
[----:B0-----:R-:W3:Y:S04]  /*0590*/  LDG.E R7, desc[UR22][R12.64+-0x400] ;  /* 0xfffc00160c077981 */ /* 0x001ee8000c1e1900 */
[----:B-1----:R-:W4:Y:S04]  /*05a0*/  LDG.E R19, desc[UR22][R14.64+-0x400] ;  /* 0xfffc00160e137981 */ /* 0x002f28000c1e1900 */
[----:B--2---:R-:W2:Y:S04]  /*05b0*/  LDG.E R21, desc[UR22][R10.64+-0x400] ;  /* 0xfffc00160a157981 */ /* 0x004ea8000c1e1900 */
[----:B---3--:R0:W-:Y:S04]  /*05c0*/  STG.E desc[UR22][R16.64+-0xc04], R7 ;  /* 0xfff3fc0710007986 */ /* 0x0081e8000c101916 */
[----:B----4-:R1:W-:Y:S04]  /*05d0*/  STG.E desc[UR22][R16.64+-0xc00], R19 ;  /* 0xfff4001310007986 */ /* 0x0103e8000c101916 */
[----:B--2---:R2:W-:Y:S04]  /*05e0*/  STG.E desc[UR22][R16.64+-0xbfc], R21 ;  /* 0xfff4041510007986 */ /* 0x0045e8000c101916 */
[----:B------:R-:W3:Y:S04]  /*05f0*/  LDG.E R29, desc[UR22][R12.64+-0x200] ;  /* 0xfffe00160c1d7981 */ /* 0x000ee8000c1e1900 */
[----:B------:R-:W4:Y:S04]  /*0600*/  LDG.E R18, desc[UR22][R14.64+-0x200] ;  /* 0xfffe00160e127981 */ /* 0x000f28000c1e1900 */
[----:B------:R-:W5:Y:S04]  /*0610*/  LDG.E R23, desc[UR22][R10.64+-0x200] ;  /* 0xfffe00160a177981 */ /* 0x000f68000c1e1900 */
[----:B---3--:R3:W-:Y:S04]  /*0620*/  STG.E desc[UR22][R16.64+-0x604], R29 ;  /* 0xfff9fc1d10007986 */ /* 0x0087e8000c101916 */
[----:B----4-:R-:W-:Y:S04]  /*0630*/  STG.E desc[UR22][R16.64+-0x600], R18 ;  /* 0xfffa001210007986 */ /* 0x010fe8000c101916 */
[----:B-----5:R4:W-:Y:S04]  /*0640*/  STG.E desc[UR22][R16.64+-0x5fc], R23 ;  /* 0xfffa041710007986 */ /* 0x0209e8000c101916 */
[----:B------:R-:W5:Y:S04]  /*0650*/  LDG.E R25, desc[UR22][R12.64] ;  /* 0x000000160c197981 */ /* 0x000f68000c1e1900 */
[----:B------:R-:W2:Y:S04]  /*0660*/  LDG.E R27, desc[UR22][R14.64] ;  /* 0x000000160e1b7981 */ /* 0x000ea8000c1e1900 */
[----:B0-----:R-:W3:Y:S04]  /*0670*/  LDG.E R7, desc[UR22][R10.64] ;  /* 0x000000160a077981 */ /* 0x001ee8000c1e1900 */
[----:B-----5:R0:W-:Y:S04]  /*0680*/  STG.E desc[UR22][R16.64+-0x4], R25 ;  /* 0xfffffc1910007986 */ /* 0x0201e8000c101916 */
[----:B--2---:R-:W-:Y:S04]  /*0690*/  STG.E desc[UR22][R16.64], R27 ;  /* 0x0000001b10007986 */ /* 0x004fe8000c101916 */
[----:B---3--:R2:W-:Y:S04]  /*06a0*/  STG.E desc[UR22][R16.64+0x4], R7 ;  /* 0x0000040710007986 */ /* 0x0085e8000c101916 */
[----:B-1----:R-:W3:Y:S04]  /*06b0*/  LDG.E R19, desc[UR22][R12.64+0x200] ;  /* 0x000200160c137981 */ /* 0x002ee8000c1e1900 */
[----:B------:R-:W5:Y:S04]  /*06c0*/  LDG.E R21, desc[UR22][R14.64+0x200] ;  /* 0x000200160e157981 */ /* 0x000f68000c1e1900 */
[----:B------:R-:W4:Y:S04]  /*06d0*/  LDG.E R29, desc[UR22][R10.64+0x200] ;  /* 0x000200160a1d7981 */ /* 0x000f28000c1e1900 */
[----:B---3--:R1:W-:Y:S04]  /*06e0*/  STG.E desc[UR22][R16.64+0x5fc], R19 ;  /* 0x0005fc1310007986 */ /* 0x0083e8000c101916 */
[----:B-----5:R3:W-:Y:S04]  /*06f0*/  STG.E desc[UR22][R16.64+0x600], R21 ;  /* 0x0006001510007986 */ /* 0x0207e8000c101916 */
[----:B----4-:R3:W-:Y:S04]  /*0700*/  STG.E desc[UR22][R16.64+0x604], R29 ;  /* 0x0006041d10007986 */ /* 0x0107e8000c101916 */
[----:B------:R-:W4:Y:S04]  /*0710*/  LDG.E R23, desc[UR22][R12.64+0x400] ;  /* 0x000400160c177981 */ /* 0x000f28000c1e1900 */
[----:B------:R-:W5:Y:S04]  /*0720*/  LDG.E R18, desc[UR22][R14.64+0x400] ;  /* 0x000400160e127981 */ /* 0x000f68000c1e1900 */
[----:B0-----:R-:W2:Y:S04]  /*0730*/  LDG.E R25, desc[UR22][R10.64+0x400] ;  /* 0x000400160a197981 */ /* 0x001ea8000c1e1900 */
[----:B----4-:R3:W-:Y:S04]  /*0740*/  STG.E desc[UR22][R16.64+0xbfc], R23 ;  /* 0x000bfc1710007986 */ /* 0x0107e8000c101916 */
[----:B-----5:R3:W-:Y:S04]  /*0750*/  STG.E desc[UR22][R16.64+0xc00], R18 ;  /* 0x000c001210007986 */ /* 0x0207e8000c101916 */
[----:B--2---:R3:W-:Y:S04]  /*0760*/  STG.E desc[UR22][R16.64+0xc04], R25 ;  /* 0x000c041910007986 */ /* 0x0047e8000c101916 */
[----:B------:R-:W2:Y:S04]  /*0770*/  LDG.E R7, desc[UR22][R12.64+0x600] ;  /* 0x000600160c077981 */ /* 0x000ea8000c1e1900 */
[----:B------:R-:W4:Y:S04]  /*0780*/  LDG.E R27, desc[UR22][R14.64+0x600] ;  /* 0x000600160e1b7981 */ /* 0x000f28000c1e1900 */
[----:B-1----:R-:W5:Y:S01]  /*0790*/  LDG.E R19, desc[UR22][R10.64+0x600] ;  /* 0x000600160a137981 */ /* 0x002f62000c1e1900 */
[----:B------:R-:W-:-:S02]  /*07a0*/  UIADD3 UR12, UP0, UPT, UR12, 0x1000, URZ ;  /* 0x000010000c0c7890 */ /* 0x000fc4000ff1e0ff */
[----:B------:R-:W-:Y:S02]  /*07b0*/  UIADD3 UR4, UPT, UPT, UR4, 0x8, URZ ;  /* 0x0000000804047890 */ /* 0x000fe4000fffe0ff */
[----:B------:R-:W-:Y:S02]  /*07c0*/  UIADD3.X UR13, UPT, UPT, URZ, UR13, URZ, UP0, !UPT ;  /* 0x0000000dff0d7290 */ /* 0x000fe400087fe4ff */
[----:B------:R-:W-:Y:S01]  /*07d0*/  UISETP.NE.AND UP0, UPT, UR4, URZ, UPT ;  /* 0x000000ff0400728c */ /* 0x000fe2000bf05270 */
[----:B------:R-:W-:Y:S02]  /*07e0*/  IADD3 R8, P0, PT, R8, 0x3000, RZ ;  /* 0x0000300008087810 */ /* 0x000fe40007f1e0ff */
[----:B------:R-:W-:Y:S02]  /*07f0*/  IADD3 R6, PT, PT, R6, 0x400, RZ ;  /* 0x0000040006067810 */ /* 0x000fe40007ffe0ff */
[----:B------:R-:W-:Y:S01]  /*0800*/  IADD3.X R9, PT, PT, RZ, R9, RZ, P0, !PT ;  /* 0x00000009ff097210 */ /* 0x000fe200007fe4ff */
[----:B--2---:R3:W-:Y:S04]  /*0810*/  STG.E desc[UR22][R16.64+0x11fc], R7 ;  /* 0x0011fc0710007986 */ /* 0x0047e8000c101916 */
[----:B----4-:R3:W-:Y:S04]  /*0820*/  STG.E desc[UR22][R16.64+0x1200], R27 ;  /* 0x0012001b10007986 */ /* 0x0107e8000c101916 */
[----:B-----5:R3:W-:Y:S01]  /*0830*/  STG.E desc[UR22][R16.64+0x1204], R19 ;  /* 0x0012041310007986 */ /* 0x0207e2000c101916 */
[----:B------:R-:W-:Y:S05]  /*0840*/  BRA.U UP0, `(.L_x_501) ;  /* 0xfffffff900c07547 */ /* 0x000fea000b83ffff */
[----:B------:R-:W0:Y:S02]  /*0850*/  LDCU UR15, c[0x0][0x384] ;  /* 0x00007080ff0f77ac */ /* 0x000e240008000800 */
[----:B0-----:R-:W-:-:S06]  /*0860*/  ULOP3.LUT UR4, UR15, 0x7ffffff8, URZ, 0xc0, !UPT ;  /* 0x7ffffff80f047892 */ /* 0x001fcc000f8ec0ff */
[----:B------:R-:W-:-:S07]  /*0870*/  IMAD.U32 R13, RZ, RZ, UR4 ;  /* 0x00000004ff0d7e24 */ /* 0x000fce000f8e00ff */
.L_x_500:
[----:B------:R-:W-:-:S13]  /*0880*/  ISETP.NE.AND P0, PT, RZ, UR20, PT ;  /* 0x00000014ff007c0c */ /* 0x000fda000bf05270 */
[----:B------:R-:W-:Y:S05]  /*0890*/  @!P0 EXIT ;  /* 0x000000000000894d */ /* 0x000fea0003800000 */
[----:B------:R-:W-:Y:S02]  /*08a0*/  UISETP.GE.U32.AND UP0, UPT, UR20, 0x4, UPT ;  /* 0x000000041400788c */ /* 0x000fe4000bf06070 */
[----:B------:R-:W-:-:S07]  /*08b0*/  ULOP3.LUT UR4, UR15, 0x3, URZ, 0xc0, !UPT ;  /* 0x000000030f047892 */ /* 0x000fce000f8ec0ff */
[----:B------:R-:W-:Y:S05]  /*08c0*/  BRA.U !UP0, `(.L_x_502) ;  /* 0x0000000108807547 */ /* 0x000fea000b800000 */
[----:B0-----:R-:W-:Y:S02]  /*08d0*/  LEA R15, R13, R0, 0x7 ;  /* 0x000000000d0f7211 */ /* 0x001fe400078e38ff */
[----:B------:R-:W-:-:S03]  /*08e0*/  MOV R8, 0x4 ;  /* 0x0000000400087802 */ /* 0x000fc60000000f00 */
[----:B------:R-:W-:-:S04]  /*08f0*/  IMAD.WIDE R10, R15, 0x4, R2 ;  /* 0x000000040f0a7825 */ /* 0x000fc800078e0202 */
[C---:B---3--:R-:W-:Y:S01]  /*0900*/  IMAD.WIDE R6, R15.reuse, 0x4, R4 ;  /* 0x000000040f067825 */ /* 0x048fe200078e0204 */
[----:B------:R-:W2:Y:S03]  /*0910*/  LDG.E R17, desc[UR22][R10.64] ;  /* 0x000000160a117981 */ /* 0x000ea6000c1e1900 */
[----:B------:R-:W-:Y:S01]  /*0920*/  IMAD.WIDE R8, R15, R8, UR18 ;  /* 0x000000120f087e25 */ /* 0x000fe2000f8e0208 */
[----:B------:R-:W3:Y:S04]  /*0930*/  LDG.E R19, desc[UR22][R6.64] ;  /* 0x0000001606137981 */ /* 0x000ee8000c1e1900 */
[----:B------:R-:W4:Y:S01]  /*0940*/  LDG.E R21, desc[UR22][R8.64] ;  /* 0x0000001608157981 */ /* 0x000f22000c1e1900 */
[----:B------:R-:W-:-:S04]  /*0950*/  IMAD.MOV.U32 R14, RZ, RZ, 0xc ;  /* 0x0000000cff0e7424 */ /* 0x000fc800078e00ff */
[----:B------:R-:W-:-:S05]  /*0960*/  IMAD.WIDE R14, R15, R14, UR10 ;  /* 0x0000000a0f0e7e25 */ /* 0x000fca000f8e020e */
        /* <DEDUP_REMOVED lines=18> */
[----:B------:R-:W-:-:S03]  /*0a90*/  IADD3 R13, PT, PT, R13, 0x4, RZ ;  /* 0x000000040d0d7810 */ /* 0x000fc60007ffe0ff */
[----:B--2---:R4:W-:Y:S04]  /*0aa0*/  STG.E desc[UR22][R14.64+0x1200], R19 ;  /* 0x001200130e007986 */ /* 0x0049e8000c101916 */
[----:B---3--:R4:W-:Y:S04]  /*0ab0*/  STG.E desc[UR22][R14.64+0x1204], R21 ;  /* 0x001204150e007986 */ /* 0x0089e8000c101916 */
[----:B-----5:R4:W-:Y:S02]  /*0ac0*/  STG.E desc[UR22][R14.64+0x1208], R23 ;  /* 0x001208170e007986 */ /* 0x0209e4000c101916 */
.L_x_502:
[----:B------:R-:W-:-:S13]  /*0ad0*/  ISETP.NE.AND P0, PT, RZ, UR4, PT ;  /* 0x00000004ff007c0c */ /* 0x000fda000bf05270 */
[----:B------:R-:W-:Y:S05]  /*0ae0*/  @!P0 EXIT ;  /* 0x000000000000894d */ /* 0x000fea0003800000 */
[----:B------:R-:W-:-:S09]  /*0af0*/  UISETP.NE.AND UP0, UPT, UR4, 0x1, UPT ;  /* 0x000000010400788c */ /* 0x000fd2000bf05270 */
[----:B------:R-:W-:Y:S05]  /*0b00*/  BRA.U !UP0, `(.L_x_503) ;  /* 0x0000000108507547 */ /* 0x000fea000b800000 */
[----:B0---4-:R-:W-:Y:S01]  /*0b10*/  LEA R15, R13, R0, 0x7 ;  /* 0x000000000d0f7211 */ /* 0x011fe200078e38ff */
[----:B------:R-:W-:-:S04]  /*0b20*/  IMAD.MOV.U32 R8, RZ, RZ, 0x4 ;  /* 0x00000004ff087424 */ /* 0x000fc800078e00ff */
[----:B------:R-:W-:-:S04]  /*0b30*/  IMAD.WIDE R10, R15, 0x4, R2 ;  /* 0x000000040f0a7825 */ /* 0x000fc800078e0202 */
[C---:B---3--:R-:W-:Y:S01]  /*0b40*/  IMAD.WIDE R6, R15.reuse, 0x4, R4 ;  /* 0x000000040f067825 */ /* 0x048fe200078e0204 */
[----:B------:R-:W2:Y:S03]  /*0b50*/  LDG.E R17, desc[UR22][R10.64] ;  /* 0x000000160a117981 */ /* 0x000ea6000c1e1900 */
[----:B------:R-:W-:Y:S01]  /*0b60*/  IMAD.WIDE R8, R15, R8, UR18 ;  /* 0x000000120f087e25 */ /* 0x000fe2000f8e0208 */
[----:B------:R-:W3:Y:S04]  /*0b70*/  LDG.E R19, desc[UR22][R6.64] ;  /* 0x0000001606137981 */ /* 0x000ee8000c1e1900 */
[----:B------:R-:W4:Y:S01]  /*0b80*/  LDG.E R21, desc[UR22][R8.64] ;  /* 0x0000001608157981 */ /* 0x000f22000c1e1900 */
[----:B------:R-:W-:-:S05]  /*0b90*/  HFMA2 R14, -RZ, RZ, 0, 7.152557373046875e-07 ;  /* 0x0000000cff0e7431 */ /* 0x000fca00000001ff */
[----:B------:R-:W-:-:S05]  /*0ba0*/  IMAD.WIDE R14, R15, R14, UR10 ;  /* 0x0000000a0f0e7e25 */ /* 0x000fca000f8e020e */
[----:B--2---:R1:W-:Y:S04]  /*0bb0*/  STG.E desc[UR22][R14.64], R17 ;  /* 0x000000110e007986 */ /* 0x0043e8000c101916 */
[----:B---3--:R1:W-:Y:S04]  /*0bc0*/  STG.E desc[UR22][R14.64+0x4], R19 ;  /* 0x000004130e007986 */ /* 0x0083e8000c101916 */
[----:B----4-:R1:W-:Y:S04]  /*0bd0*/  STG.E desc[UR22][R14.64+0x8], R21 ;  /* 0x000008150e007986 */ /* 0x0103e8000c101916 */
[----:B------:R-:W2:Y:S04]  /*0be0*/  LDG.E R23, desc[UR22][R10.64+0x200] ;  /* 0x000200160a177981 */ /* 0x000ea8000c1e1900 */
[----:B------:R-:W3:Y:S04]  /*0bf0*/  LDG.E R25, desc[UR22][R6.64+0x200] ;  /* 0x0002001606197981 */ /* 0x000ee8000c1e1900 */
[----:B------:R-:W4:Y:S01]  /*0c00*/  LDG.E R27, desc[UR22][R8.64+0x200] ;  /* 0x00020016081b7981 */ /* 0x000f22000c1e1900 */
[----:B------:R-:W-:-:S03]  /*0c10*/  IADD3 R13, PT, PT, R13, 0x2, RZ ;  /* 0x000000020d0d7810 */ /* 0x000fc60007ffe0ff */
[----:B--2---:R1:W-:Y:S04]  /*0c20*/  STG.E desc[UR22][R14.64+0x600], R23 ;  /* 0x000600170e007986 */ /* 0x0043e8000c101916 */
[----:B---3--:R1:W-:Y:S04]  /*0c30*/  STG.E desc[UR22][R14.64+0x604], R25 ;  /* 0x000604190e007986 */ /* 0x0083e8000c101916 */
[----:B----4-:R1:W-:Y:S02]  /*0c40*/  STG.E desc[UR22][R14.64+0x608], R27 ;  /* 0x0006081b0e007986 */ /* 0x0103e4000c101916 */
.L_x_503:
[----:B------:R-:W-:-:S04]  /*0c50*/  ULOP3.LUT UR4, UR15, 0x1, URZ, 0xc0, !UPT ;  /* 0x000000010f047892 */ /* 0x000fc8000f8ec0ff */
[----:B------:R-:W-:-:S06]  /*0c60*/  UISETP.NE.U32.AND UP0, UPT, UR4, 0x1, UPT ;  /* 0x000000010400788c */ /* 0x000fcc000bf05070 */
[----:B------:R-:W-:-:S13]  /*0c70*/  PLOP3.LUT P0, PT, PT, PT, UP0, 0x80, 0x8 ;  /* 0x000000000008781c */ /* 0x000fda0003f0f008 */
[----:B------:R-:W-:Y:S05]  /*0c80*/  @P0 EXIT ;  /* 0x000000000000094d */ /* 0x000fea0003800000 */
[----:B------:R-:W-:Y:S01]  /*0c90*/  MOV R6, 0x4 ;  /* 0x0000000400067802 */ /* 0x000fe20000000f00 */
[----:B0-----:R-:W-:-:S04]  /*0ca0*/  IMAD R9, R13, 0x80, R0 ;  /* 0x000000800d097824 */ /* 0x001fc800078e0200 */
[----:B------:R-:W-:-:S04]  /*0cb0*/  IMAD.WIDE R2, R9, 0x4, R2 ;  /* 0x0000000409027825 */ /* 0x000fc800078e0202 */
[C---:B------:R-:W-:Y:S02]  /*0cc0*/  IMAD.WIDE R4, R9.reuse, 0x4, R4 ;  /* 0x0000000409047825 */ /* 0x040fe400078e0204 */
[----:B------:R-:W2:Y:S02]  /*0cd0*/  LDG.E R3, desc[UR22][R2.64] ;  /* 0x0000001602037981 */ /* 0x000ea4000c1e1900 */
[----:B---3--:R-:W-:Y:S02]  /*0ce0*/  IMAD.WIDE R6, R9, R6, UR18 ;  /* 0x0000001209067e25 */ /* 0x008fe4000f8e0206 */
[----:B------:R-:W3:Y:S04]  /*0cf0*/  LDG.E R5, desc[UR22][R4.64] ;  /* 0x0000001604057981 */ /* 0x000ee8000c1e1900 */
[----:B------:R-:W5:Y:S01]  /*0d00*/  LDG.E R7, desc[UR22][R6.64] ;  /* 0x0000001606077981 */ /* 0x000f62000c1e1900 */
[----:B------:R-:W-:-:S05]  /*0d10*/  HFMA2 R8, -RZ, RZ, 0, 7.152557373046875e-07 ;  /* 0x0000000cff087431 */ /* 0x000fca00000001ff */
[----:B------:R-:W-:-:S05]  /*0d20*/  IMAD.WIDE R8, R9, R8, UR10 ;  /* 0x0000000a09087e25 */ /* 0x000fca000f8e0208 */
[----:B--2---:R-:W-:Y:S04]  /*0d30*/  STG.E desc[UR22][R8.64], R3 ;  /* 0x0000000308007986 */ /* 0x004fe8000c101916 */
[----:B---3--:R-:W-:Y:S04]  /*0d40*/  STG.E desc[UR22][R8.64+0x4], R5 ;  /* 0x0000040508007986 */ /* 0x008fe8000c101916 */
[----:B-----5:R-:W-:Y:S01]  /*0d50*/  STG.E desc[UR22][R8.64+0x8], R7 ;  /* 0x0000080708007986 */ /* 0x020fe2000c101916 */
[----:B------:R-:W-:Y:S05]  /*0d60*/  EXIT ;  /* 0x000000000000794d */ /* 0x000fea0003800000 */
.L_x_499:
[----:B------:R-:W-:-:S06]  /*0d70*/  UISETP.GE.AND UP0, UPT, UR15, 0x1, UPT ;  /* 0x000000010f00788c */ /* 0x000fcc000bf06270 */
[----:B------:R-:W-:-:S13]  /*0d80*/  PLOP3.LUT P0, PT, PT, PT, UP0, 0x80, 0x8 ;  /* 0x000000000008781c */ /* 0x000fda0003f0f008 */
[----:B------:R-:W-:Y:S05]  /*0d90*/  @!P0 EXIT ;  /* 0x000000000000894d */ /* 0x000fea0003800000 */
[----:B------:R-:W0:Y:S01]  /*0da0*/  S2R R0, SR_TID.X ;  /* 0x0000000000007919 */ /* 0x000e220000002100 */
[----:B------:R-:W-:Y:S01]  /*0db0*/  UISETP.GE.U32.AND UP0, UPT, UR15, 0x8, UPT ;  /* 0x000000080f00788c */ /* 0x000fe2000bf06070 */
[----:B------:R-:W-:Y:S01]  /*0dc0*/  IMAD.MOV.U32 R7, RZ, RZ, RZ ;  /* 0x000000ffff077224 */ /* 0x000fe200078e00ff */
[----:B------:R-:W-:-:S07]  /*0dd0*/  ULOP3.LUT UR4, UR15, 0x7, URZ, 0xc0, !UPT ;  /* 0x000000070f047892 */ /* 0x000fce000f8ec0ff */
[----:B------:R-:W-:Y:S05]  /*0de0*/  BRA.U !UP0, `(.L_x_504) ;  /* 0x0000000508547547 */ /* 0x000fea000b800000 */
[----:B------:R-:W-:Y:S01]  /*0df0*/  ULOP3.LUT UR15, UR15, 0x7ffffff8, URZ, 0xc0, !UPT ;  /* 0x7ffffff80f0f7892 */ /* 0x000fe2000f8ec0ff */
[----:B------:R-:W-:-:S05]  /*0e00*/  MOV R6, RZ ;  /* 0x000000ff00067202 */ /* 0x000fca0000000f00 */
[----:B------:R-:W-:-:S07]  /*0e10*/  MOV R7, UR15 ;  /* 0x0000000f00077c02 */ /* 0x000fce0008000f00 */
.L_x_507:
[----:B0-----:R-:W-:Y:S02]  /*0e20*/  IMAD R15, R6, 0x80, R0 ;  /* 0x00000080060f7824 */ /* 0x001fe400078e0200 */
[----:B------:R-:W-:-:S03]  /*0e30*/  HFMA2 R20, -RZ, RZ, 0, 2.384185791015625e-07 ;  /* 0x00000004ff147431 */ /* 0x000fc600000001ff */
[----:B------:R-:W-:-:S13]  /*0e40*/  ISETP.GE.AND P0, PT, R15, UR12, PT ;  /* 0x0000000c0f007c0c */ /* 0x000fda000bf06270 */
[----:B------:R-:W-:-:S04]  /*0e50*/  @!P0 IMAD.WIDE.U32 R20, R15, R20, UR18 ;  /* 0x000000120f148e25 */ /* 0x000fc8000f8e0014 */
[C---:B------:R-:W-:Y:S02]  /*0e60*/  @!P0 IMAD.WIDE.U32 R12, R15.reuse, 0x4, R2 ;  /* 0x000000040f0c8825 */ /* 0x040fe400078e0002 */
[----:B------:R-:W2:Y:S02]  /*0e70*/  @!P0 LDG.E R21, desc[UR22][R20.64] ;  /* 0x0000001614158981 */ /* 0x000ea4000c1e1900 */
[C---:B------:R-:W-:Y:S02]  /*0e80*/  @!P0 IMAD.WIDE.U32 R16, R15.reuse, 0x4, R4 ;  /* 0x000000040f108825 */ /* 0x040fe400078e0004 */
[----:B------:R0:W3:Y:S04]  /*0e90*/  @!P0 LDG.E R23, desc[UR22][R12.64] ;  /* 0x000000160c178981 */ /* 0x0000e8000c1e1900 */
[----:B------:R-:W4:Y:S01]  /*0ea0*/  @!P0 LDG.E R25, desc[UR22][R16.64] ;  /* 0x0000001610198981 */ /* 0x000f22000c1e1900 */
[----:B------:R-:W-:Y:S01]  /*0eb0*/  IADD3 R27, PT, PT, R15, 0x80, RZ ;  /* 0x000000800f1b7810 */ /* 0x000fe20007ffe0ff */
[----:B------:R-:W-:-:S03]  /*0ec0*/  IMAD.MOV.U32 R18, RZ, RZ, 0xc ;  /* 0x0000000cff127424 */ /* 0x000fc600078e00ff */
[----:B------:R-:W-:Y:S02]  /*0ed0*/  ISETP.GE.AND P1, PT, R27, UR12, PT ;  /* 0x0000000c1b007c0c */ /* 0x000fe4000bf26270 */
[----:B------:R-:W-:Y:S01]  /*0ee0*/  MOV R14, 0x4 ;  /* 0x00000004000e7802 */ /* 0x000fe20000000f00 */
[----:B------:R-:W-:-:S04]  /*0ef0*/  @!P0 IMAD.WIDE.U32 R18, R15, R18, UR10 ;  /* 0x0000000a0f128e25 */ /* 0x000fc8000f8e0012 */
[----:B------:R-:W-:-:S04]  /*0f00*/  IMAD.WIDE R8, R27, 0x4, R2 ;  /* 0x000000041b087825 */ /* 0x000fc800078e0202 */
[----:B------:R-:W-:-:S04]  /*0f10*/  IMAD.WIDE R10, R27, 0x4, R4 ;  /* 0x000000041b0a7825 */ /* 0x000fc800078e0204 */
[----:B0-----:R-:W-:Y:S01]  /*0f20*/  IMAD.WIDE R12, R27, R14, UR18 ;  /* 0x000000121b0c7e25 */ /* 0x001fe2000f8e020e */
[----:B--2---:R-:W-:Y:S04]  /*0f30*/  @!P0 STG.E desc[UR22][R18.64+0x8], R21 ;  /* 0x0000081512008986 */ /* 0x004fe8000c101916 */
[----:B---3--:R-:W-:Y:S04]  /*0f40*/  @!P0 STG.E desc[UR22][R18.64], R23 ;  /* 0x0000001712008986 */ /* 0x008fe8000c101916 */
[----:B----4-:R0:W-:Y:S04]  /*0f50*/  @!P0 STG.E desc[UR22][R18.64+0x4], R25 ;  /* 0x0000041912008986 */ /* 0x0101e8000c101916 */
[----:B------:R-:W2:Y:S04]  /*0f60*/  @!P1 LDG.E R29, desc[UR22][R8.64] ;  /* 0x00000016081d9981 */ /* 0x000ea8000c1e1900 */
[----:B------:R-:W3:Y:S04]  /*0f70*/  @!P1 LDG.E R14, desc[UR22][R10.64] ;  /* 0x000000160a0e9981 */ /* 0x000ee8000c1e1900 */
[----:B------:R-:W4:Y:S01]  /*0f80*/  @!P1 LDG.E R20, desc[UR22][R12.64] ;  /* 0x000000160c149981 */ /* 0x000f22000c1e1900 */
[----:B------:R-:W-:-:S04]  /*0f90*/  IADD3 R16, PT, PT, R15, 0x100, RZ ;  /* 0x000001000f107810 */ /* 0x000fc80007ffe0ff */
[----:B------:R-:W-:Y:S01]  /*0fa0*/  ISETP.GE.AND P0, PT, R16, UR12, PT ;  /* 0x0000000c10007c0c */ /* 0x000fe2000bf06270 */
[----:B------:R-:W-:-:S04]  /*0fb0*/  IMAD.MOV.U32 R16, RZ, RZ, 0xc ;  /* 0x0000000cff107424 */ /* 0x000fc800078e00ff */
[----:B------:R-:W-:-:S05]  /*0fc0*/  IMAD.WIDE R16, R27, R16, UR10 ;  /* 0x0000000a1b107e25 */ /* 0x000fca000f8e0210 */
[----:B--2---:R-:W-:Y:S04]  /*0fd0*/  @!P1 STG.E desc[UR22][R16.64], R29 ;  /* 0x0000001d10009986 */ /* 0x004fe8000c101916 */
[----:B---3--:R1:W-:Y:S04]  /*0fe0*/  @!P1 STG.E desc[UR22][R16.64+0x4], R14 ;  /* 0x0000040e10009986 */ /* 0x0083e8000c101916 */
[----:B----4-:R-:W-:Y:S04]  /*0ff0*/  @!P1 STG.E desc[UR22][R16.64+0x8], R20 ;  /* 0x0000081410009986 */ /* 0x010fe8000c101916 */
[----:B0-----:R-:W2:Y:S04]  /*1000*/  @!P0 LDG.E R19, desc[UR22][R8.64+0x200] ;  /* 0x0002001608138981 */ /* 0x001ea8000c1e1900 */
[----:B------:R-:W3:Y:S04]  /*1010*/  @!P0 LDG.E R21, desc[UR22][R10.64+0x200] ;  /* 0x000200160a158981 */ /* 0x000ee8000c1e1900 */
[----:B------:R-:W4:Y:S01]  /*1020*/  @!P0 LDG.E R23, desc[UR22][R12.64+0x200] ;  /* 0x000200160c178981 */ /* 0x000f22000c1e1900 */
[----:B------:R-:W-:-:S04]  /*1030*/  IADD3 R18, PT, PT, R15, 0x180, RZ ;  /* 0x000001800f127810 */ /* 0x000fc80007ffe0ff */
[----:B------:R-:W-:Y:S02]  /*1040*/  ISETP.GE.AND P1, PT, R18, UR12, PT ;  /* 0x0000000c12007c0c */ /* 0x000fe4000bf26270 */
[C---:B-1----:R-:W-:Y:S01]  /*1050*/  IADD3 R14, PT, PT, R15.reuse, 0x200, RZ ;  /* 0x000002000f0e7810 */ /* 0x042fe20007ffe0ff */
[----:B--2---:R0:W-:Y:S04]  /*1060*/  @!P0 STG.E desc[UR22][R16.64+0x600], R19 ;  /* 0x0006001310008986 */ /* 0x0041e8000c101916 */
[----:B---3--:R1:W-:Y:S04]  /*1070*/  @!P0 STG.E desc[UR22][R16.64+0x604], R21 ;  /* 0x0006041510008986 */ /* 0x0083e8000c101916 */
[----:B----4-:R2:W-:Y:S04]  /*1080*/  @!P0 STG.E desc[UR22][R16.64+0x608], R23 ;  /* 0x0006081710008986 */ /* 0x0105e8000c101916 */
[----:B------:R-:W3:Y:S04]  /*1090*/  @!P1 LDG.E R25, desc[UR22][R8.64+0x400] ;  /* 0x0004001608199981 */ /* 0x000ee8000c1e1900 */
[----:B------:R-:W4:Y:S04]  /*10a0*/  @!P1 LDG.E R27, desc[UR22][R10.64+0x400] ;  /* 0x000400160a1b9981 */ /* 0x000f28000c1e1900 */
[----:B------:R-:W5:Y:S01]  /*10b0*/  @!P1 LDG.E R29, desc[UR22][R12.64+0x400] ;  /* 0x000400160c1d9981 */ /* 0x000f62000c1e1900 */
[----:B------:R-:W-:Y:S01]  /*10c0*/  ISETP.GE.AND P0, PT, R14, UR12, PT ;  /* 0x0000000c0e007c0c */ /* 0x000fe2000bf06270 */
[----:B------:R-:W-:-:S02]  /*10d0*/  VIADD R14, R15, 0x280 ;  /* 0x000002800f0e7836 */ /* 0x000fc40000000000 */
[----:B---3--:R3:W-:Y:S04]  /*10e0*/  @!P1 STG.E desc[UR22][R16.64+0xc00], R25 ;  /* 0x000c001910009986 */ /* 0x0087e8000c101916 */
[----:B----4-:R4:W-:Y:S04]  /*10f0*/  @!P1 STG.E desc[UR22][R16.64+0xc04], R27 ;  /* 0x000c041b10009986 */ /* 0x0109e8000c101916 */
[----:B-----5:R5:W-:Y:S04]  /*1100*/  @!P1 STG.E desc[UR22][R16.64+0xc08], R29 ;  /* 0x000c081d10009986 */ /* 0x020be8000c101916 */
[----:B0-----:R-:W3:Y:S04]  /*1110*/  @!P0 LDG.E R19, desc[UR22][R8.64+0x600] ;  /* 0x0006001608138981 */ /* 0x001ee8000c1e1900 */
[----:B-1----:R-:W4:Y:S04]  /*1120*/  @!P0 LDG.E R21, desc[UR22][R10.64+0x600] ;  /* 0x000600160a158981 */ /* 0x002f28000c1e1900 */
[----:B--2---:R-:W2:Y:S01]  /*1130*/  @!P0 LDG.E R23, desc[UR22][R12.64+0x600] ;  /* 0x000600160c178981 */ /* 0x004ea2000c1e1900 */
[----:B------:R-:W-:-:S02]  /*1140*/  ISETP.GE.AND P1, PT, R14, UR12, PT ;  /* 0x0000000c0e007c0c */ /* 0x000fc4000bf26270 */
[----:B------:R-:W-:Y:S01]  /*1150*/  IADD3 R14, PT, PT, R15, 0x300, RZ ;  /* 0x000003000f0e7810 */ /* 0x000fe20007ffe0ff */
[----:B---3--:R0:W-:Y:S04]  /*1160*/  @!P0 STG.E desc[UR22][R16.64+0x1200], R19 ;  /* 0x0012001310008986 */ /* 0x0081e8000c101916 */
[----:B----4-:R1:W-:Y:S04]  /*1170*/  @!P0 STG.E desc[UR22][R16.64+0x1204], R21 ;  /* 0x0012041510008986 */ /* 0x0103e8000c101916 */
[----:B--2---:R2:W-:Y:S04]  /*1180*/  @!P0 STG.E desc[UR22][R16.64+0x1208], R23 ;  /* 0x0012081710008986 */ /* 0x0045e8000c101916 */
[----:B------:R-:W3:Y:S04]  /*1190*/  @!P1 LDG.E R25, desc[UR22][R8.64+0x800] ;  /* 0x0008001608199981 */ /* 0x000ee8000c1e1900 */
[----:B------:R-:W4:Y:S04]  /*11a0*/  @!P1 LDG.E R27, desc[UR22][R10.64+0x800] ;  /* 0x000800160a1b9981 */ /* 0x000f28000c1e1900 */
[----:B-----5:R-:W5:Y:S01]  /*11b0*/  @!P1 LDG.E R29, desc[UR22][R12.64+0x800] ;  /* 0x000800160c1d9981 */ /* 0x020f62000c1e1900 */
[----:B------:R-:W-:-:S03]  /*11c0*/  ISETP.GE.AND P0, PT, R14, UR12, PT ;  /* 0x0000000c0e007c0c */ /* 0x000fc6000bf06270 */
[----:B---3--:R3:W-:Y:S04]  /*11d0*/  @!P1 STG.E desc[UR22][R16.64+0x1800], R25 ;  /* 0x0018001910009986 */ /* 0x0087e8000c101916 */
[----:B----4-:R3:W-:Y:S04]  /*11e0*/  @!P1 STG.E desc[UR22][R16.64+0x1804], R27 ;  /* 0x0018041b10009986 */ /* 0x0107e8000c101916 */
[----:B-----5:R3:W-:Y:S04]  /*11f0*/  @!P1 STG.E desc[UR22][R16.64+0x1808], R29 ;  /* 0x0018081d10009986 */ /* 0x0207e8000c101916 */
[----:B0-----:R-:W4:Y:S04]  /*1200*/  @!P0 LDG.E R19, desc[UR22][R8.64+0xa00] ;  /* 0x000a001608138981 */ /* 0x001f28000c1e1900 */
[----:B-1----:R-:W5:Y:S04]  /*1210*/  @!P0 LDG.E R21, desc[UR22][R10.64+0xa00] ;  /* 0x000a00160a158981 */ /* 0x002f68000c1e1900 */
[----:B--2---:R-:W2:Y:S01]  /*1220*/  @!P0 LDG.E R23, desc[UR22][R12.64+0xa00] ;  /* 0x000a00160c178981 */ /* 0x004ea2000c1e1900 */
[----:B------:R-:W-:Y:S01]  /*1230*/  VIADD R15, R15, 0x380 ;  /* 0x000003800f0f7836 */ /* 0x000fe20000000000 */
[----:B------:R-:W-:Y:S01]  /*1240*/  IADD3 R6, PT, PT, R6, 0x8, RZ ;  /* 0x0000000806067810 */ /* 0x000fe20007ffe0ff */
[----:B------:R-:W-:Y:S03]  /*1250*/  BSSY.RECONVERGENT B0, `(.L_x_505) ;  /* 0x000000d000007945 */ /* 0x000fe60003800200 */
[----:B------:R-:W-:Y:S01]  /*1260*/  ISETP.NE.AND P1, PT, R6, R7, PT ;  /* 0x000000070600720c */ /* 0x000fe20003f25270 */
[----:B----4-:R3:W-:Y:S04]  /*1270*/  @!P0 STG.E desc[UR22][R16.64+0x1e00], R19 ;  /* 0x001e001310008986 */ /* 0x0107e8000c101916 */
[----:B-----5:R3:W-:Y:S04]  /*1280*/  @!P0 STG.E desc[UR22][R16.64+0x1e04], R21 ;  /* 0x001e041510008986 */ /* 0x0207e8000c101916 */
[----:B--2---:R3:W-:Y:S01]  /*1290*/  @!P0 STG.E desc[UR22][R16.64+0x1e08], R23 ;  /* 0x001e081710008986 */ /* 0x0047e2000c101916 */
[----:B------:R-:W-:-:S13]  /*12a0*/  ISETP.GE.AND P0, PT, R15, UR12, PT ;  /* 0x0000000c0f007c0c */ /* 0x000fda000bf06270 */
[----:B---3--:R-:W-:Y:S05]  /*12b0*/  @P0 BRA `(.L_x_506) ;  /* 0x0000000000180947 */ /* 0x008fea0003800000 */
[----:B------:R-:W2:Y:S04]  /*12c0*/  LDG.E R9, desc[UR22][R8.64+0xc00] ;  /* 0x000c001608097981 */ /* 0x000ea8000c1e1900 */
[----:B------:R-:W3:Y:S04]  /*12d0*/  LDG.E R11, desc[UR22][R10.64+0xc00] ;  /* 0x000c00160a0b7981 */ /* 0x000ee8000c1e1900 */
[----:B------:R-:W4:Y:S04]  /*12e0*/  LDG.E R13, desc[UR22][R12.64+0xc00] ;  /* 0x000c00160c0d7981 */ /* 0x000f28000c1e1900 */
[----:B--2---:R0:W-:Y:S04]  /*12f0*/  STG.E desc[UR22][R16.64+0x2400], R9 ;  /* 0x0024000910007986 */ /* 0x0041e8000c101916 */
[----:B---3--:R0:W-:Y:S04]  /*1300*/  STG.E desc[UR22][R16.64+0x2404], R11 ;  /* 0x0024040b10007986 */ /* 0x0081e8000c101916 */
[----:B----4-:R0:W-:Y:S02]  /*1310*/  STG.E desc[UR22][R16.64+0x2408], R13 ;  /* 0x0024080d10007986 */ /* 0x0101e4000c101916 */
.L_x_506:
[----:B------:R-:W-:Y:S05]  /*1320*/  BSYNC.RECONVERGENT B0 ;  /* 0x0000000000007941 */ /* 0x000fea0003800200 */
.L_x_505:
[----:B------:R-:W-:Y:S05]  /*1330*/  @P1 BRA `(.L_x_507) ;  /* 0xfffffff800b81947 */ /* 0x000fea000383ffff */
.L_x_504:
        /* <DEDUP_REMOVED lines=8> */
[----:B------:R-:W-:-:S03]  /*13c0*/  HFMA2 R22, -RZ, RZ, 0, 2.384185791015625e-07 ;  /* 0x00000004ff167431 */ /* 0x000fc600000001ff */
[----:B------:R-:W-:-:S13]  /*13d0*/  ISETP.GE.AND P2, PT, R9, UR12, PT ;  /* 0x0000000c09007c0c */ /* 0x000fda000bf46270 */
[----:B------:R-:W-:-:S04]  /*13e0*/  @!P2 IMAD.WIDE R10, R9, 0x4, R2 ;  /* 0x00000004090aa825 */ /* 0x000fc800078e0202 */
[C---:B------:R-:W-:Y:S01]  /*13f0*/  @!P2 IMAD.WIDE R18, R9.reuse, 0x4, R4 ;  /* 0x000000040912a825 */ /* 0x040fe200078e0204 */
[----:B------:R0:W2:Y:S03]  /*1400*/  @!P2 LDG.E R21, desc[UR22][R10.64] ;  /* 0x000000160a15a981 */ /* 0x0000a6000c1e1900 */
[C---:B------:R-:W-:Y:S01]  /*1410*/  @!P2 IMAD.WIDE R22, R9.reuse, R22, UR18 ;  /* 0x000000120916ae25 */ /* 0x040fe2000f8e0216 */
[----:B------:R-:W3:Y:S04]  /*1420*/  @!P2 LDG.E R25, desc[UR22][R18.64] ;  /* 0x000000161219a981 */ /* 0x000ee8000c1e1900 */
[----:B------:R-:W4:Y:S01]  /*1430*/  @!P2 LDG.E R27, desc[UR22][R22.64] ;  /* 0x00000016161ba981 */ /* 0x000f22000c1e1900 */
[----:B------:R-:W-:-:S02]  /*1440*/  VIADD R24, R9, 0x80 ;  /* 0x0000008009187836 */ /* 0x000fc40000000000 */
[----:B------:R-:W-:-:S03]  /*1450*/  HFMA2 R29, -RZ, RZ, 0, 2.384185791015625e-07 ;  /* 0x00000004ff1d7431 */ /* 0x000fc600000001ff */
[----:B------:R-:W-:Y:S02]  /*1460*/  ISETP.GE.AND P1, PT, R24, UR12, PT ;  /* 0x0000000c18007c0c */ /* 0x000fe4000bf26270 */
[----:B------:R-:W-:-:S05]  /*1470*/  MOV R12, 0xc ;  /* 0x0000000c000c7802 */ /* 0x000fca0000000f00 */
[----:B------:R-:W-:-:S06]  /*1480*/  @!P2 IMAD.WIDE R12, R9, R12, UR10 ;  /* 0x0000000a090cae25 */ /* 0x000fcc000f8e020c */
[----:B------:R-:W-:-:S04]  /*1490*/  @!P1 IMAD.WIDE R14, R24, 0x4, R2 ;  /* 0x00000004180e9825 */ /* 0x000fc800078e0202 */
[----:B------:R-:W-:-:S04]  /*14a0*/  @!P1 IMAD.WIDE R16, R24, 0x4, R4 ;  /* 0x0000000418109825 */ /* 0x000fc800078e0204 */
[----:B0-----:R-:W-:Y:S01]  /*14b0*/  @!P1 IMAD.WIDE R10, R24, R29, UR18 ;  /* 0x00000012180a9e25 */ /* 0x001fe2000f8e021d */
[----:B--2---:R0:W-:Y:S04]  /*14c0*/  @!P2 STG.E desc[UR22][R12.64], R21 ;  /* 0x000000150c00a986 */ /* 0x0041e8000c101916 */
[----:B---3--:R1:W-:Y:S04]  /*14d0*/  @!P2 STG.E desc[UR22][R12.64+0x4], R25 ;  /* 0x000004190c00a986 */ /* 0x0083e8000c101916 */
[----:B----4-:R2:W-:Y:S04]  /*14e0*/  @!P2 STG.E desc[UR22][R12.64+0x8], R27 ;  /* 0x0000081b0c00a986 */ /* 0x0105e8000c101916 */
[----:B------:R-:W3:Y:S04]  /*14f0*/  @!P1 LDG.E R15, desc[UR22][R14.64] ;  /* 0x000000160e0f9981 */ /* 0x000ee8000c1e1900 */
[----:B------:R4:W5:Y:S04]  /*1500*/  @!P1 LDG.E R29, desc[UR22][R16.64] ;  /* 0x00000016101d9981 */ /* 0x000968000c1e1900 */
[----:B------:R-:W2:Y:S01]  /*1510*/  @!P1 LDG.E R8, desc[UR22][R10.64] ;  /* 0x000000160a089981 */ /* 0x000ea2000c1e1900 */
[----:B------:R-:W-:-:S02]  /*1520*/  VIADD R26, R9, 0x100 ;  /* 0x00000100091a7836 */ /* 0x000fc40000000000 */
[----:B0-----:R-:W-:-:S03]  /*1530*/  HFMA2 R21, -RZ, RZ, 0, 2.384185791015625e-07 ;  /* 0x00000004ff157431 */ /* 0x001fc600000001ff */
[----:B------:R-:W-:Y:S02]  /*1540*/  ISETP.GE.AND P2, PT, R26, UR12, PT ;  /* 0x0000000c1a007c0c */ /* 0x000fe4000bf46270 */
[----:B------:R-:W-:-:S05]  /*1550*/  MOV R23, 0xc ;  /* 0x0000000c00177802 */ /* 0x000fca0000000f00 */
[----:B------:R-:W-:-:S06]  /*1560*/  @!P1 IMAD.WIDE R22, R24, R23, UR10 ;  /* 0x0000000a18169e25 */ /* 0x000fcc000f8e0217 */
[----:B------:R-:W-:-:S04]  /*1570*/  @!P2 IMAD.WIDE R18, R26, 0x4, R2 ;  /* 0x000000041a12a825 */ /* 0x000fc800078e0202 */
[----:B-1----:R-:W-:-:S04]  /*1580*/  @!P2 IMAD.WIDE R24, R26, R21, UR18 ;  /* 0x000000121a18ae25 */ /* 0x002fc8000f8e0215 */
[----:B----4-:R-:W-:Y:S01]  /*1590*/  @!P2 IMAD.WIDE R16, R26, 0x4, R4 ;  /* 0x000000041a10a825 */ /* 0x010fe200078e0204 */
[----:B---3--:R0:W-:Y:S04]  /*15a0*/  @!P1 STG.E desc[UR22][R22.64], R15 ;  /* 0x0000000f16009986 */ /* 0x0081e8000c101916 */
[----:B-----5:R-:W-:Y:S04]  /*15b0*/  @!P1 STG.E desc[UR22][R22.64+0x4], R29 ;  /* 0x0000041d16009986 */ /* 0x020fe8000c101916 */
[----:B--2---:R1:W-:Y:S04]  /*15c0*/  @!P1 STG.E desc[UR22][R22.64+0x8], R8 ;  /* 0x0000080816009986 */ /* 0x0043e8000c101916 */
[----:B------:R-:W2:Y:S04]  /*15d0*/  @!P2 LDG.E R19, desc[UR22][R18.64] ;  /* 0x000000161213a981 */ /* 0x000ea8000c1e1900 */
[----:B------:R-:W3:Y:S04]  /*15e0*/  @!P2 LDG.E R21, desc[UR22][R16.64] ;  /* 0x000000161015a981 */ /* 0x000ee8000c1e1900 */
[----:B------:R-:W4:Y:S01]  /*15f0*/  @!P2 LDG.E R25, desc[UR22][R24.64] ;  /* 0x000000161819a981 */ /* 0x000f22000c1e1900 */
[----:B------:R-:W-:Y:S01]  /*1600*/  VIADD R27, R9, 0x180 ;  /* 0x00000180091b7836 */ /* 0x000fe20000000000 */
[----:B------:R-:W-:-:S04]  /*1610*/  MOV R11, 0xc ;  /* 0x0000000c000b7802 */ /* 0x000fc80000000f00 */
[----:B------:R-:W-:Y:S01]  /*1620*/  ISETP.GE.AND P1, PT, R27, UR12, PT ;  /* 0x0000000c1b007c0c */ /* 0x000fe2000bf26270 */
[----:B------:R-:W-:-:S04]  /*1630*/  @!P2 IMAD.WIDE R10, R26, R11, UR10 ;  /* 0x0000000a1a0aae25 */ /* 0x000fc8000f8e020b */
[----:B------:R-:W-:-:S08]  /*1640*/  HFMA2 R26, -RZ, RZ, 0, 2.384185791015625e-07 ;  /* 0x00000004ff1a7431 */ /* 0x000fd000000001ff */
[----:B------:R-:W-:-:S04]  /*1650*/  @!P1 IMAD.WIDE R12, R27, 0x4, R2 ;  /* 0x000000041b0c9825 */ /* 0x000fc800078e0202 */
[----:B0-----:R-:W-:-:S04]  /*1660*/  @!P1 IMAD.WIDE R14, R27, 0x4, R4 ;  /* 0x000000041b0e9825 */ /* 0x001fc800078e0204 */
[----:B-1----:R-:W-:Y:S01]  /*1670*/  @!P1 IMAD.WIDE R8, R27, R26, UR18 ;  /* 0x000000121b089e25 */ /* 0x002fe2000f8e021a */
[----:B--2---:R1:W-:Y:S04]  /*1680*/  @!P2 STG.E desc[UR22][R10.64], R19 ;  /* 0x000000130a00a986 */ /* 0x0043e8000c101916 */
[----:B---3--:R1:W-:Y:S04]  /*1690*/  @!P2 STG.E desc[UR22][R10.64+0x4], R21 ;  /* 0x000004150a00a986 */ /* 0x0083e8000c101916 */
[----:B----4-:R1:W-:Y:S04]  /*16a0*/  @!P2 STG.E desc[UR22][R10.64+0x8], R25 ;  /* 0x000008190a00a986 */ /* 0x0103e8000c101916 */
[----:B------:R-:W2:Y:S04]  /*16b0*/  @!P1 LDG.E R13, desc[UR22][R12.64] ;  /* 0x000000160c0d9981 */ /* 0x000ea8000c1e1900 */
[----:B------:R-:W3:Y:S04]  /*16c0*/  @!P1 LDG.E R15, desc[UR22][R14.64] ;  /* 0x000000160e0f9981 */ /* 0x000ee8000c1e1900 */
[----:B------:R-:W4:Y:S01]  /*16d0*/  @!P1 LDG.E R9, desc[UR22][R8.64] ;  /* 0x0000001608099981 */ /* 0x000f22000c1e1900 */
[----:B------:R-:W-:-:S04]  /*16e0*/  IMAD.MOV.U32 R16, RZ, RZ, 0xc ;  /* 0x0000000cff107424 */ /* 0x000fc800078e00ff */
[----:B------:R-:W-:Y:S01]  /*16f0*/  @!P1 IMAD.WIDE R16, R27, R16, UR10 ;  /* 0x0000000a1b109e25 */ /* 0x000fe2000f8e0210 */
[----:B------:R-:W-:-:S04]  /*1700*/  IADD3 R7, PT, PT, R7, 0x4, RZ ;  /* 0x0000000407077810 */ /* 0x000fc80007ffe0ff */
[----:B--2---:R1:W-:Y:S04]  /*1710*/  @!P1 STG.E desc[UR22][R16.64], R13 ;  /* 0x0000000d10009986 */ /* 0x0043e8000c101916 */
[----:B---3--:R1:W-:Y:S04]  /*1720*/  @!P1 STG.E desc[UR22][R16.64+0x4], R15 ;  /* 0x0000040f10009986 */ /* 0x0083e8000c101916 */
[----:B----4-:R1:W-:Y:S02]  /*1730*/  @!P1 STG.E desc[UR22][R16.64+0x8], R9 ;  /* 0x0000080910009986 */ /* 0x0103e4000c101916 */
.L_x_508:
[----:B------:R-:W-:Y:S05]  /*1740*/  @!P0 EXIT ;  /* 0x000000000000894d */ /* 0x000fea0003800000 */
[----:B------:R-:W-:Y:S02]  /*1750*/  ISETP.NE.AND P1, PT, R20, 0x1, PT ;  /* 0x000000011400780c */ /* 0x000fe40003f25270 */
[----:B------:R-:W-:-:S04]  /*1760*/  LOP3.LUT R6, R6, 0x1, RZ, 0xc0, !PT ;  /* 0x0000000106067812 */ /* 0x000fc800078ec0ff */
[----:B------:R-:W-:-:S07]  /*1770*/  ISETP.NE.U32.AND P0, PT, R6, 0x1, PT ;  /* 0x000000010600780c */ /* 0x000fce0003f05070 */
[----:B------:R-:W-:Y:S06]  /*1780*/  @!P1 BRA `(.L_x_509) ;  /* 0x0000000000749947 */ /* 0x000fec0003800000 */
[----:B01----:R-:W-:Y:S01]  /*1790*/  LEA R15, R7, R0, 0x7 ;  /* 0x00000000070f7211 */ /* 0x003fe200078e38ff */
[----:B------:R-:W-:-:S03]  /*17a0*/  IMAD.MOV.U32 R12, RZ, RZ, 0x4 ;  /* 0x00000004ff0c7424 */ /* 0x000fc600078e00ff */
[----:B------:R-:W-:-:S13]  /*17b0*/  ISETP.GE.AND P1, PT, R15, UR12, PT ;  /* 0x0000000c0f007c0c */ /* 0x000fda000bf26270 */
[----:B------:R-:W-:-:S04]  /*17c0*/  @!P1 IMAD.WIDE R12, R15, R12, UR18 ;  /* 0x000000120f0c9e25 */ /* 0x000fc8000f8e020c */
[C---:B------:R-:W-:Y:S02]  /*17d0*/  @!P1 IMAD.WIDE R8, R15.reuse, 0x4, R2 ;  /* 0x000000040f089825 */ /* 0x040fe400078e0202 */
[----:B------:R-:W2:Y:S02]  /*17e0*/  @!P1 LDG.E R13, desc[UR22][R12.64] ;  /* 0x000000160c0d9981 */ /* 0x000ea4000c1e1900 */
[C---:B------:R-:W-:Y:S02]  /*17f0*/  @!P1 IMAD.WIDE R10, R15.reuse, 0x4, R4 ;  /* 0x000000040f0a9825 */ /* 0x040fe400078e0204 */
[----:B------:R0:W3:Y:S04]  /*1800*/  @!P1 LDG.E R21, desc[UR22][R8.64] ;  /* 0x0000001608159981 */ /* 0x0000e8000c1e1900 */
[----:B------:R-:W4:Y:S01]  /*1810*/  @!P1 LDG.E R23, desc[UR22][R10.64] ;  /* 0x000000160a179981 */ /* 0x000f22000c1e1900 */
[----:B------:R-:W-:-:S04]  /*1820*/  IADD3 R25, PT, PT, R15, 0x80, RZ ;  /* 0x000000800f197810 */ /* 0x000fc80007ffe0ff */
[----:B------:R-:W-:Y:S01]  /*1830*/  ISETP.GE.AND P2, PT, R25, UR12, PT ;  /* 0x0000000c19007c0c */ /* 0x000fe2000bf46270 */
[----:B------:R-:W-:Y:S01]  /*1840*/  IMAD.MOV.U32 R6, RZ, RZ, 0x4 ;  /* 0x00000004ff067424 */ /* 0x000fe200078e00ff */
        /* <DEDUP_REMOVED lines=9> */
[----:B------:R-:W4:Y:S04]  /*18e0*/  @!P2 LDG.E R19, desc[UR22][R18.64] ;  /* 0x000000161213a981 */ /* 0x000f28000c1e1900 */
[----:B------:R-:W5:Y:S01]  /*18f0*/  @!P2 LDG.E R9, desc[UR22][R8.64] ;  /* 0x000000160809a981 */ /* 0x000f62000c1e1900 */
[----:B------:R-:W-:-:S05]  /*1900*/  HFMA2 R10, -RZ, RZ, 0, 7.152557373046875e-07 ;  /* 0x0000000cff0a7431 */ /* 0x000fca00000001ff */
[----:B------:R-:W-:Y:S01]  /*1910*/  @!P2 IMAD.WIDE R10, R25, R10, UR10 ;  /* 0x0000000a190aae25 */ /* 0x000fe2000f8e020a */
[----:B------:R-:W-:-:S04]  /*1920*/  IADD3 R7, PT, PT, R7, 0x2, RZ ;  /* 0x0000000207077810 */ /* 0x000fc80007ffe0ff */
[----:B---3--:R2:W-:Y:S04]  /*1930*/  @!P2 STG.E desc[UR22][R10.64], R17 ;  /* 0x000000110a00a986 */ /* 0x0085e8000c101916 */
[----:B----4-:R2:W-:Y:S04]  /*1940*/  @!P2 STG.E desc[UR22][R10.64+0x4], R19 ;  /* 0x000004130a00a986 */ /* 0x0105e8000c101916 */
[----:B-----5:R2:W-:Y:S02]  /*1950*/  @!P2 STG.E desc[UR22][R10.64+0x8], R9 ;  /* 0x000008090a00a986 */ /* 0x0205e4000c101916 */
.L_x_509:
[----:B------:R-:W-:Y:S05]  /*1960*/  @P0 EXIT ;  /* 0x000000000000094d */ /* 0x000fea0003800000 */
[----:B012---:R-:W-:-:S05]  /*1970*/  IMAD R9, R7, 0x80, R0 ;  /* 0x0000008007097824 */ /* 0x007fca00078e0200 */
[----:B------:R-:W-:-:S13]  /*1980*/  ISETP.GE.AND P0, PT, R9, UR12, PT ;  /* 0x0000000c09007c0c */ /* 0x000fda000bf06270 */
[----:B------:R-:W-:Y:S05]  /*1990*/  @P0 EXIT ;  /* 0x000000000000094d */ /* 0x000fea0003800000 */
[----:B------:R-:W-:Y:S01]  /*19a0*/  MOV R6, 0x4 ;  /* 0x0000000400067802 */ /* 0x000fe20000000f00 */
[----:B------:R-:W-:-:S04]  /*19b0*/  IMAD.WIDE R2, R9, 0x4, R2 ;  /* 0x0000000409027825 */ /* 0x000fc800078e0202 */
[C---:B------:R-:W-:Y:S02]  /*19c0*/  IMAD.WIDE R4, R9.reuse, 0x4, R4 ;  /* 0x0000000409047825 */ /* 0x040fe400078e0204 */
[----:B------:R-:W2:Y:S02]  /*19d0*/  LDG.E R3, desc[UR22][R2.64] ;  /* 0x0000001602037981 */ /* 0x000ea4000c1e1900 */
[----:B------:R-:W-:Y:S02]  /*19e0*/  IMAD.WIDE R6, R9, R6, UR18 ;  /* 0x0000001209067e25 */ /* 0x000fe4000f8e0206 */
[----:B------:R-:W3:Y:S04]  /*19f0*/  LDG.E R5, desc[UR22][R4.64] ;  /* 0x0000001604057981 */ /* 0x000ee8000c1e1900 */
[----:B------:R-:W4:Y:S01]  /*1a00*/  LDG.E R7, desc[UR22][R6.64] ;  /* 0x0000001606077981 */ /* 0x000f22000c1e1900 */
[----:B------:R-:W-:-:S05]  /*1a10*/  HFMA2 R8, -RZ, RZ, 0, 7.152557373046875e-07 ;  /* 0x0000000cff087431 */ /* 0x000fca00000001ff */
[----:B------:R-:W-:-:S05]  /*1a20*/  IMAD.WIDE R8, R9, R8, UR10 ;  /* 0x0000000a09087e25 */ /* 0x000fca000f8e0208 */
[----:B--2---:R-:W-:Y:S04]  /*1a30*/  STG.E desc[UR22][R8.64], R3 ;  /* 0x0000000308007986 */ /* 0x004fe8000c101916 */
[----:B---3--:R-:W-:Y:S04]  /*1a40*/  STG.E desc[UR22][R8.64+0x4], R5 ;  /* 0x0000040508007986 */ /* 0x008fe8000c101916 */
[----:B----4-:R-:W-:Y:S01]  /*1a50*/  STG.E desc[UR22][R8.64+0x8], R7 ;  /* 0x0000080708007986 */ /* 0x010fe2000c101916 */
[----:B------:R-:W-:Y:S05]  /*1a60*/  EXIT ;  /* 0x000000000000794d */ /* 0x000fea0003800000 */
.L_x_510:
        /* <DEDUP_REMOVED lines=9> */
.L_x_739:


//--------------------- .text._ZN3cub18CUB_300001_SM_10006detail11EmptyKernelIvEEvv --------------------------
	.section	.text._ZN3cub18CUB_300001_SM_10006detail11EmptyKernelIvEEvv,"ax",@progbits
	.align	128
        .global         _ZN3cub18CUB_300001_SM_10006detail11EmptyKernelIvEEvv
        .type           _ZN3cub18CUB_300001_SM_10006detail11EmptyKernelIvEEvv,@function
        .size           _ZN3cub18CUB_300001_SM_10006detail11EmptyKernelIvEEvv,(.L_x_740 - _ZN3cub18CUB_300001_SM_10006detail11EmptyKernelIvEEvv)
        .other          _ZN3cub18CUB_300001_SM_10006detail11EmptyKernelIvEEvv,@"STO_CUDA_ENTRY STV_DEFAULT"
_ZN3cub18CUB_300001_SM_10006detail11EmptyKernelIvEEvv:
.text._ZN3cub18CUB_300001_SM_10006detail11EmptyKernelIvEEvv:
[----:B------:R-:W-:Y:S01]  /*0000*/  LDC R1, c[0x0][0x37c] ;  /* 0x0000df00ff017b82 */ /* 0x000fe20000000800 */
[----:B------:R-:W-:Y:S05]  /*0010*/  EXIT ;  /* 0x000000000000794d */ /* 0x000fea0003800000 */
.L_x_511:
        /* <DEDUP_REMOVED lines=14> */
.L_x_740:


//--------------------- .text._Z8checkmaxiPiS_    --------------------------
	.section	.text._Z8checkmaxiPiS_,"ax",@progbits
	.align	128
        .global         _Z8checkmaxiPiS_
        .type           _Z8checkmaxiPiS_,@function
        .size           _Z8checkmaxiPiS_,(.L_x_741 - _Z8checkmaxiPiS_)
        .other          _Z8checkmaxiPiS_,@"STO_CUDA_ENTRY STV_DEFAULT"
_Z8checkmaxiPiS_:
.text._Z8checkmaxiPiS_:
[----:B------:R-:W0:Y:S01]  /*0000*/  LDC R1, c[0x0][0x37c] ;  /* 0x0000df00ff017b82 */ /* 0x000e220000000800 */
[----:B------:R-:W1:Y:S07]  /*0010*/  S2R R0, SR_TID.X ;  /* 0x0000000000007919 */ /* 0x000e6e0000002100 */
[----:B------:R-:W1:Y:S01]  /*0020*/  S2UR UR6, SR_CTAID.X ;  /* 0x00000000000679c3 */ /* 0x000e620000002500 */
[----:B------:R-:W2:Y:S07]  /*0030*/  LDCU.64 UR4, c[0x0][0x358] ;  /* 0x00006b00ff0477ac */ /* 0x000eae0008000a00 */
[----:B------:R-:W1:Y:S08]  /*0040*/  LDC R7, c[0x0][0x360] ;  /* 0x0000d800ff077b82 */ /* 0x000e700000000800 */
[----:B------:R-:W3:Y:S08]  /*0050*/  LDC.64 R2, c[0x0][0x390] ;  /* 0x0000e400ff027b82 */ /* 0x000ef00000000a00 */
[----:B------:R-:W4:Y:S01]  /*0060*/  LDC.64 R4, c[0x0][0x388] ;  /* 0x0000e200ff047b82 */ /* 0x000f220000000a00 */
[----:B-1----:R-:W-:-:S04]  /*0070*/  IMAD R7, R7, UR6, R0 ;  /* 0x0000000607077c24 */ /* 0x002fc8000f8e0200 */
[----:B---3--:R-:W-:-:S06]  /*0080*/  IMAD.WIDE R2, R7, 0x4, R2 ;  /* 0x0000000407027825 */ /* 0x008fcc00078e0202 */
[----:B--2---:R-:W2:Y:S01]  /*0090*/  LDG.E R2, desc[UR4][R2.64] ;  /* 0x0000000402027981 */ /* 0x004ea2000c1e1900 */
[----:B----4-:R-:W-:-:S06]  /*00a0*/  IMAD.WIDE R4, R7, 0x4, R4 ;  /* 0x0000000407047825 */ /* 0x010fcc00078e0204 */
[----:B------:R-:W2:Y:S01]  /*00b0*/  LDG.E R5, desc[UR4][R4.64] ;  /* 0x0000000404057981 */ /* 0x000ea2000c1e1900 */
[----:B------:R-:W1:Y:S01]  /*00c0*/  LDCU UR4, c[0x0][0x380] ;  /* 0x00007000ff0477ac */ /* 0x000e620008000800 */
[----:B--2---:R-:W-:-:S05]  /*00d0*/  IMAD.IADD R0, R2, 0x1, -R5 ;  /* 0x0000000102007824 */ /* 0x004fca00078e0a05 */
[----:B-1----:R-:W-:-:S13]  /*00e0*/  ISETP.GE.AND P0, PT, R0, UR4, PT ;  /* 0x0000000400007c0c */ /* 0x002fda000bf06270 */
[----:B0-----:R-:W-:Y:S05]  /*00f0*/  @!P0 EXIT ;  /* 0x000000000000894d */ /* 0x001fea0003800000 */
[----:B------:R-:W-:Y:S01]  /*0100*/  MOV R0, 0x180 ;  /* 0x0000018000007802 */ /* 0x000fe20000000f00 */
[----:B------:R-:W0:Y:S01]  /*0110*/  LDCU.64 UR4, c[0x4][0x178] ;  /* 0x01002f00ff0477ac */ /* 0x000e220008000a00 */
[----:B------:R-:W-:Y:S02]  /*0120*/  CS2R R6, SRZ ;  /* 0x0000000000067805 */ /* 0x000fe4000001ff00 */
[----:B------:R1:W2:Y:S01]  /*0130*/  LDC.64 R2, c[0x4][R0] ;  /* 0x0100000000027b82 */ /* 0x0002a20000000a00 */
[----:B0-----:R-:W-:Y:S01]  /*0140*/  MOV R4, UR4 ;  /* 0x0000000400047c02 */ /* 0x001fe20008000f00 */
[----:B-1----:R-:W-:-:S07]  /*0150*/  IMAD.U32 R5, RZ, RZ, UR5 ;  /* 0x00000005ff057e24 */ /* 0x002fce000f8e00ff */
[----:B------:R-:W-:-:S07]  /*0160*/  LEPC R20, `(.L_x_512) ;  /* 0x000000001014794e */ /* 0x000fce0000000000 */
[----:B--2---:R-:W-:Y:S05]  /*0170*/  CALL.ABS.NOINC R2 ;  /* 0x0000000002007343 */ /* 0x004fea0003c00000 */
.L_x_512:
[----:B------:R-:W-:Y:S05]  /*0180*/  EXIT ;  /* 0x000000000000794d */ /* 0x000fea0003800000 */
.L_x_513:
        /* <DEDUP_REMOVED lines=15> */
.L_x_741:


//--------------------- .text._Z19find_maximum_kernelPiS_S_S_i --------------------------
	.section	.text._Z19find_maximum_kernelPiS_S_S_i,"ax",@progbits
	.align	128
        .global         _Z19find_maximum_kernelPiS_S_S_i
        .type           _Z19find_maximum_kernelPiS_S_S_i,@function
        .size           _Z19find_maximum_kernelPiS_S_S_i,(.L_x_742 - _Z19find_maximum_kernelPiS_S_S_i)
        .other          _Z19find_maximum_kernelPiS_S_S_i,@"STO_CUDA_ENTRY STV_DEFAULT"
_Z19find_maximum_kernelPiS_S_S_i:
.text._Z19find_maximum_kernelPiS_S_S_i:
[----:B------:R-:W-:Y:S01]  /*0000*/  LDC R1, c[0x0][0x37c] ;  /* 0x0000df00ff017b82 */ /* 0x000fe20000000800 */
[----:B------:R-:W0:Y:S07]  /*0010*/  S2R R17, SR_TID.X ;  /* 0x0000000000117919 */ /* 0x000e2e0000002100 */
[----:B------:R-:W0:Y:S01]  /*0020*/  S2UR UR4, SR_CTAID.X ;  /* 0x00000000000479c3 */ /* 0x000e220000002500 */
[----:B------:R-:W1:Y:S01]  /*0030*/  LDCU UR5, c[0x0][0x3a0] ;  /* 0x00007400ff0577ac */ /* 0x000e620008000800 */
[----:B------:R-:W-:Y:S01]  /*0040*/  BSSY.RECONVERGENT B0, `(.L_x_514) ;  /* 0x0000019000007945 */ /* 0x000fe20003800200 */
[----:B------:R-:W-:Y:S01]  /*0050*/  IMAD.MOV.U32 R11, RZ, RZ, -0x1 ;  /* 0xffffffffff0b7424 */ /* 0x000fe200078e00ff */
[----:B------:R-:W2:Y:S04]  /*0060*/  LDCU.64 UR6, c[0x0][0x358] ;  /* 0x00006b00ff0677ac */ /* 0x000ea80008000a00 */
[----:B------:R-:W0:Y:S02]  /*0070*/  LDC R10, c[0x0][0x360] ;  /* 0x0000d800ff0a7b82 */ /* 0x000e240000000800 */
[----:B0-----:R-:W-:-:S05]  /*0080*/  IMAD R0, R10, UR4, R17 ;  /* 0x000000040a007c24 */ /* 0x001fca000f8e0211 */
[----:B-1----:R-:W-:-:S13]  /*0090*/  ISETP.GE.U32.AND P0, PT, R0, UR5, PT ;  /* 0x0000000500007c0c */ /* 0x002fda000bf06070 */
[----:B--2---:R-:W-:Y:S05]  /*00a0*/  @P0 BRA `(.L_x_515) ;  /* 0x0000000000480947 */ /* 0x004fea0003800000 */
[----:B------:R-:W0:Y:S01]  /*00b0*/  LDC.64 R4, c[0x0][0x380] ;  /* 0x0000e000ff047b82 */ /* 0x000e220000000a00 */
[----:B------:R-:W1:Y:S01]  /*00c0*/  LDCU UR4, c[0x0][0x370] ;  /* 0x00006e00ff0477ac */ /* 0x000e620008000800 */
[----:B------:R-:W-:Y:S02]  /*00d0*/  IMAD.MOV.U32 R13, RZ, RZ, RZ ;  /* 0x000000ffff0d7224 */ /* 0x000fe400078e00ff */
[----:B------:R-:W-:-:S04]  /*00e0*/  IMAD.MOV.U32 R11, RZ, RZ, -0x1 ;  /* 0xffffffffff0b7424 */ /* 0x000fc800078e00ff */
[----:B------:R-:W2:Y:S01]  /*00f0*/  LDC.64 R2, c[0x0][0x388] ;  /* 0x0000e200ff027b82 */ /* 0x000ea20000000a00 */
[----:B-1----:R-:W-:-:S07]  /*0100*/  IMAD R14, R10, UR4, RZ ;  /* 0x000000040a0e7c24 */ /* 0x002fce000f8e02ff */
.L_x_516:
[----:B------:R-:W-:-:S04]  /*0110*/  IMAD.IADD R15, R0, 0x1, R13 ;  /* 0x00000001000f7824 */ /* 0x000fc800078e020d */
[----:B0-----:R-:W-:-:S04]  /*0120*/  IMAD.WIDE.U32 R6, R15, 0x4, R4 ;  /* 0x000000040f067825 */ /* 0x001fc800078e0004 */
[----:B--2---:R-:W-:Y:S02]  /*0130*/  IMAD.WIDE.U32 R8, R15, 0x4, R2 ;  /* 0x000000040f087825 */ /* 0x004fe400078e0002 */
[----:B------:R-:W2:Y:S04]  /*0140*/  LDG.E R6, desc[UR6][R6.64] ;  /* 0x0000000606067981 */ /* 0x000ea8000c1e1900 */
[----:B------:R-:W2:Y:S01]  /*0150*/  LDG.E R9, desc[UR6][R8.64] ;  /* 0x0000000608097981 */ /* 0x000ea2000c1e1900 */
[C---:B------:R-:W-:Y:S02]  /*0160*/  IMAD.IADD R15, R14.reuse, 0x1, R15 ;  /* 0x000000010e0f7824 */ /* 0x040fe400078e020f */
[----:B------:R-:W-:-:S03]  /*0170*/  IMAD.IADD R13, R14, 0x1, R13 ;  /* 0x000000010e0d7824 */ /* 0x000fc600078e020d */
[----:B------:R-:W-:Y:S02]  /*0180*/  ISETP.GE.U32.AND P1, PT, R15, UR5, PT ;  /* 0x000000050f007c0c */ /* 0x000fe4000bf26070 */
[----:B--2---:R-:W-:-:S04]  /*0190*/  IADD3 R12, PT, PT, -R6, R9, RZ ;  /* 0x00000009060c7210 */ /* 0x004fc80007ffe1ff */
[----:B------:R-:W-:-:S13]  /*01a0*/  ISETP.GT.AND P0, PT, R11, R12, PT ;  /* 0x0000000c0b00720c */ /* 0x000fda0003f04270 */
[----:B------:R-:W-:Y:S01]  /*01b0*/  @!P0 IADD3 R11, PT, PT, R12, 0x1, RZ ;  /* 0x000000010c0b8810 */ /* 0x000fe20007ffe0ff */
[----:B------:R-:W-:Y:S06]  /*01c0*/  @!P1 BRA `(.L_x_516) ;  /* 0xfffffffc00d09947 */ /* 0x000fec000383ffff */
.L_x_515:
[----:B------:R-:W-:Y:S05]  /*01d0*/  BSYNC.RECONVERGENT B0 ;  /* 0x0000000000007941 */ /* 0x000fea0003800200 */
.L_x_514:
[----:B------:R-:W0:Y:S01]  /*01e0*/  S2UR UR5, SR_CgaCtaId ;  /* 0x00000000000579c3 */ /* 0x000e220000008800 */
[----:B------:R-:W-:Y:S01]  /*01f0*/  UMOV UR4, 0x400 ;  /* 0x0000040000047882 */ /* 0x000fe20000000000 */
[----:B------:R-:W-:Y:S01]  /*0200*/  ISETP.GE.U32.AND P0, PT, R10, 0x2, PT ;  /* 0x000000020a00780c */ /* 0x000fe20003f06070 */
[----:B0-----:R-:W-:-:S06]  /*0210*/  ULEA UR4, UR5, UR4, 0x18 ;  /* 0x0000000405047291 */ /* 0x001fcc000f8ec0ff */
[----:B------:R-:W-:-:S05]  /*0220*/  LEA R0, R17, UR4, 0x2 ;  /* 0x0000000411007c11 */ /* 0x000fca000f8e10ff */
[----:B------:R0:W-:Y:S01]  /*0230*/  STS [R0], R11 ;  /* 0x0000000b00007388 */ /* 0x0001e20000000800 */
[----:B------:R-:W-:Y:S06]  /*0240*/  BAR.SYNC.DEFER_BLOCKING 0x0 ;  /* 0x0000000000007b1d */ /* 0x000fec0000010000 */
[----:B------:R-:W-:Y:S05]  /*0250*/  @!P0 BRA `(.L_x_517) ;  /* 0x0000000000388947 */ /* 0x000fea0003800000 */
.L_x_520:
[--C-:B------:R-:W-:Y:S01]  /*0260*/  IMAD.MOV.U32 R4, RZ, RZ, R10.reuse ;  /* 0x000000ffff047224 */ /* 0x100fe200078e000a */
[----:B------:R-:W-:Y:S01]  /*0270*/  SHF.R.U32.HI R10, RZ, 0x1, R10 ;  /* 0x00000001ff0a7819 */ /* 0x000fe2000001160a */
[----:B------:R-:W-:Y:S03]  /*0280*/  BSSY.RECONVERGENT B0, `(.L_x_518) ;  /* 0x0000008000007945 */ /* 0x000fe60003800200 */
[----:B------:R-:W-:-:S13]  /*0290*/  ISETP.GE.U32.AND P0, PT, R17, R10, PT ;  /* 0x0000000a1100720c */ /* 0x000fda0003f06070 */
[----:B-1----:R-:W-:Y:S05]  /*02a0*/  @P0 BRA `(.L_x_519) ;  /* 0x0000000000140947 */ /* 0x002fea0003800000 */
[----:B------:R-:W-:Y:S01]  /*02b0*/  IMAD R3, R10, 0x4, R0 ;  /* 0x000000040a037824 */ /* 0x000fe200078e0200 */
[----:B------:R-:W-:Y:S05]  /*02c0*/  LDS R2, [R0] ;  /* 0x0000000000027984 */ /* 0x000fea0000000800 */
[----:B------:R-:W1:Y:S02]  /*02d0*/  LDS R3, [R3] ;  /* 0x0000000003037984 */ /* 0x000e640000000800 */
[----:B-1----:R-:W-:-:S13]  /*02e0*/  ISETP.GE.AND P0, PT, R2, R3, PT ;  /* 0x000000030200720c */ /* 0x002fda0003f06270 */
[----:B------:R1:W-:Y:S02]  /*02f0*/  @!P0 STS [R0], R3 ;  /* 0x0000000300008388 */ /* 0x0003e40000000800 */
.L_x_519:
[----:B------:R-:W-:Y:S05]  /*0300*/  BSYNC.RECONVERGENT B0 ;  /* 0x0000000000007941 */ /* 0x000fea0003800200 */
.L_x_518:
[----:B------:R-:W-:Y:S01]  /*0310*/  BAR.SYNC.DEFER_BLOCKING 0x0 ;  /* 0x0000000000007b1d */ /* 0x000fe20000010000 */
[----:B------:R-:W-:-:S13]  /*0320*/  ISETP.GT.U32.AND P0, PT, R4, 0x3, PT ;  /* 0x000000030400780c */ /* 0x000fda0003f04070 */
[----:B------:R-:W-:Y:S05]  /*0330*/  @P0 BRA `(.L_x_520) ;  /* 0xfffffffc00c80947 */ /* 0x000fea000383ffff */
.L_x_517:
[----:B------:R-:W-:-:S13]  /*0340*/  ISETP.NE.AND P0, PT, R17, RZ, PT ;  /* 0x000000ff1100720c */ /* 0x000fda0003f05270 */
[----:B------:R-:W-:Y:S05]  /*0350*/  @P0 EXIT ;  /* 0x000000000000094d */ /* 0x000fea0003800000 */
[----:B-1----:R-:W1:Y:S01]  /*0360*/  LDC.64 R2, c[0x0][0x398] ;  /* 0x0000e600ff027b82 */ /* 0x002e620000000a00 */
[----:B------:R-:W-:Y:S01]  /*0370*/  HFMA2 R5, -RZ, RZ, 0, 5.9604644775390625e-08 ;  /* 0x00000001ff057431 */ /* 0x000fe200000001ff */
[----:B------:R-:W-:Y:S06]  /*0380*/  BSSY B0, `(.L_x_521) ;  /* 0x0000006000007945 */ /* 0x000fec0003800000 */
.L_x_522:
[----:B------:R-:W-:Y:S01]  /*0390*/  IMAD.MOV.U32 R4, RZ, RZ, RZ ;  /* 0x000000ffff047224 */ /* 0x000fe200078e00ff */
[----:B------:R-:W-:Y:S05]  /*03a0*/  YIELD ;  /* 0x0000000000007946 */ /* 0x000fea0003800000 */
[----:B01----:R-:W2:Y:S02]  /*03b0*/  ATOMG.E.CAS.STRONG.GPU PT, R0, [R2], R4, R5 ;  /* 0x00000004020073a9 */ /* 0x003ea400001ee105 */
[----:B--2---:R-:W-:-:S13]  /*03c0*/  ISETP.NE.AND P0, PT, R0, RZ, PT ;  /* 0x000000ff0000720c */ /* 0x004fda0003f05270 */
[----:B------:R-:W-:Y:S05]  /*03d0*/  @P0 BRA `(.L_x_522) ;  /* 0xfffffffc00ec0947 */ /* 0x000fea000383ffff */
[----:B------:R-:W-:Y:S05]  /*03e0*/  BSYNC B0 ;  /* 0x0000000000007941 */ /* 0x000fea0003800000 */
.L_x_521:
[----:B------:R-:W0:Y:S02]  /*03f0*/  LDC.64 R4, c[0x0][0x390] ;  /* 0x0000e400ff047b82 */ /* 0x000e240000000a00 */
[----:B0-----:R-:W2:Y:S06]  /*0400*/  LDG.E R0, desc[UR6][R4.64] ;  /* 0x0000000604007981 */ /* 0x001eac000c1e1900 */
[----:B------:R-:W0:Y:S01]  /*0410*/  S2UR UR5, SR_CgaCtaId ;  /* 0x00000000000579c3 */ /* 0x000e220000008800 */
[----:B------:R-:W-:Y:S02]  /*0420*/  UMOV UR4, 0x400 ;  /* 0x0000040000047882 */ /* 0x000fe40000000000 */
[----:B0-----:R-:W-:-:S09]  /*0430*/  ULEA UR4, UR5, UR4, 0x18 ;  /* 0x0000000405047291 */ /* 0x001fd2000f8ec0ff */
[----:B------:R-:W2:Y:S02]  /*0440*/  LDS R7, [UR4] ;  /* 0x00000004ff077984 */ /* 0x000ea40008000800 */
[----:B--2---:R-:W-:-:S13]  /*0450*/  ISETP.GE.AND P0, PT, R0, R7, PT ;  /* 0x000000070000720c */ /* 0x004fda0003f06270 */
[----:B------:R-:W-:Y:S04]  /*0460*/  @!P0 STG.E desc[UR6][R4.64], R7 ;  /* 0x0000000704008986 */ /* 0x000fe8000c101906 */
[----:B------:R-:W-:Y:S01]  /*0470*/  ATOMG.E.EXCH.STRONG.GPU PT, RZ, desc[UR6][R2.64], RZ ;  /* 0x800000ff02ff79a8 */ /* 0x000fe2000c1ef106 */
[----:B------:R-:W-:Y:S05]  /*0480*/  EXIT ;  /* 0x000000000000794d */ /* 0x000fea0003800000 */
.L_x_523:
        /* <DEDUP_REMOVED lines=15> */
.L_x_742:


//--------------------- .text._Z10searchGridPfS_S_PiS0_S_S_S_S_S_S_iiS0_i --------------------------
	.section	.text._Z10searchGridPfS_S_PiS0_S_S_S_S_S_S_iiS0_i,"ax",@progbits
	.align	128
        .global         _Z10searchGridPfS_S_PiS0_S_S_S_S_S_S_iiS0_i
        .type           _Z10searchGridPfS_S_PiS0_S_S_S_S_S_S_iiS0_i,@function
        .size           _Z10searchGridPfS_S_PiS0_S_S_S_S_S_S_iiS0_i,(.L_x_726 - _Z10searchGridPfS_S_PiS0_S_S_S_S_S_S_iiS0_i)
        .other          _Z10searchGridPfS_S_PiS0_S_S_S_S_S_S_iiS0_i,@"STO_CUDA_ENTRY STV_DEFAULT"
_Z10searchGridPfS_S_PiS0_S_S_S_S_S_S_iiS0_i:
.text._Z10searchGridPfS_S_PiS0_S_S_S_S_S_S_iiS0_i:
[----:B------:R-:W-:Y:S01]  /*0000*/  LDC R1, c[0x0][0x37c] ;  /* 0x0000df00ff017b82 */ /* 0x000fe20000000800 */
[----:B------:R-:W0:Y:S07]  /*0010*/  LDCU UR4, c[0x0][0x3d8] ;  /* 0x00007b00ff0477ac */ /* 0x000e2e0008000800 */
[----:B------:R-:W1:Y:S01]  /*0020*/  S2UR UR8, SR_CTAID.X ;  /* 0x00000000000879c3 */ /* 0x000e620000002500 */
[----:B0-----:R-:W-:-:S04]  /*0030*/  UIMAD UR14, UR4, UR4, URZ ;  /* 0x00000004040e72a4 */ /* 0x001fc8000f8e02ff */
[----:B------:R-:W-:-:S04]  /*0040*/  UIMAD UR15, UR14, UR4, URZ ;  /* 0x000000040e0f72a4 */ /* 0x000fc8000f8e02ff */
[----:B-1----:R-:W-:-:S06]  /*0050*/  UISETP.GE.AND UP0, UPT, UR8, UR15, UPT ;  /* 0x0000000f0800728c */ /* 0x002fcc000bf06270 */
[----:B------:R-:W-:-:S13]  /*0060*/  PLOP3.LUT P0, PT, PT, PT, UP0, 0x80, 0x8 ;  /* 0x000000000008781c */ /* 0x000fda0003f0f008 */
[----:B------:R-:W-:Y:S05]  /*0070*/  @P0 EXIT ;  /* 0x000000000000094d */ /* 0x000fea0003800000 */
[----:B------:R-:W0:Y:S01]  /*0080*/  S2R R3, SR_TID.X ;  /* 0x0000000000037919 */ /* 0x000e220000002100 */
[----:B------:R-:W-:Y:S01]  /*0090*/  I2FP.F32.S32 R4, UR4 ;  /* 0x0000000400047c45 */ /* 0x000fe20008201400 */
[----:B------:R-:W1:Y:S01]  /*00a0*/  LDCU UR17, c[0x0][0x360] ;  /* 0x00006c00ff1177ac */ /* 0x000e620008000800 */
[----:B------:R-:W2:Y:S01]  /*00b0*/  LDCU.64 UR12, c[0x0][0x358] ;  /* 0x00006b00ff0c77ac */ /* 0x000ea20008000a00 */
[----:B------:R-:W-:-:S12]  /*00c0*/  UIADD3 UR16, UPT, UPT, UR4, -0x1, URZ ;  /* 0xffffffff04107890 */ /* 0x000fd8000fffe0ff */
.L_x_668:
[----:B------:R-:W3:Y:S02]  /*00d0*/  LDCU.64 UR4, c[0x0][0x3e0] ;  /* 0x00007c00ff0477ac */ /* 0x000ee40008000a00 */
[----:B---3--:R-:W-:-:S06]  /*00e0*/  UIMAD.WIDE UR4, UR8, 0x4, UR4 ;  /* 0x00000004080478a5 */ /* 0x008fcc000f8e0204 */
[----:B------:R-:W-:Y:S02]  /*00f0*/  MOV R6, UR4 ;  /* 0x0000000400067c02 */ /* 0x000fe40008000f00 */
[----:B------:R-:W-:-:S05]  /*0100*/  MOV R7, UR5 ;  /* 0x0000000500077c02 */ /* 0x000fca0008000f00 */
[----:B--2---:R-:W2:Y:S02]  /*0110*/  LDG.E R0, desc[UR12][R6.64] ;  /* 0x0000000c06007981 */ /* 0x004ea4000c1e1900 */
[----:B--2---:R-:W-:-:S13]  /*0120*/  ISETP.GE.AND P0, PT, R0, RZ, PT ;  /* 0x000000ff0000720c */ /* 0x004fda0003f06270 */
[----:B------:R-:W-:Y:S05]  /*0130*/  @!P0 BRA `(.L_x_524) ;  /* 0x0000004800688947 */ /* 0x000fea0003800000 */
[----:B------:R-:W2:Y:S01]  /*0140*/  LDCU.64 UR4, c[0x0][0x398] ;  /* 0x00007300ff0477ac */ /* 0x000ea20008000a00 */
[----:B------:R-:W3:Y:S01]  /*0150*/  LDCU.64 UR6, c[0x0][0x3a0] ;  /* 0x00007400ff0677ac */ /* 0x000ee20008000a00 */
[----:B--2---:R-:W-:Y:S02]  /*0160*/  UIMAD.WIDE UR4, UR8, 0x4, UR4 ;  /* 0x00000004080478a5 */ /* 0x004fe4000f8e0204 */
[----:B---3--:R-:W-:-:S04]  /*0170*/  UIMAD.WIDE UR6, UR8, 0x4, UR6 ;  /* 0x00000004080678a5 */ /* 0x008fc8000f8e0206 */
[----:B------:R-:W-:Y:S01]  /*0180*/  IMAD.U32 R8, RZ, RZ, UR4 ;  /* 0x00000004ff087e24 */ /* 0x000fe2000f8e00ff */
[----:B------:R-:W-:Y:S02]  /*0190*/  MOV R9, UR5 ;  /* 0x0000000500097c02 */ /* 0x000fe40008000f00 */
[----:B------:R-:W-:Y:S01]  /*01a0*/  MOV R10, UR6 ;  /* 0x00000006000a7c02 */ /* 0x000fe20008000f00 */
[----:B------:R-:W-:Y:S02]  /*01b0*/  IMAD.U32 R11, RZ, RZ, UR7 ;  /* 0x00000007ff0b7e24 */ /* 0x000fe4000f8e00ff */
[----:B------:R-:W2:Y:S04]  /*01c0*/  LDG.E R8, desc[UR12][R8.64] ;  /* 0x0000000c08087981 */ /* 0x000ea8000c1e1900 */
[----:B------:R-:W3:Y:S01]  /*01d0*/  LDG.E R10, desc[UR12][R10.64] ;  /* 0x0000000c0a0a7981 */ /* 0x000ee2000c1e1900 */
[----:B------:R-:W4:Y:S01]  /*01e0*/  S2UR UR10, SR_CgaCtaId ;  /* 0x00000000000a79c3 */ /* 0x000f220000008800 */
[----:B------:R-:W-:Y:S01]  /*01f0*/  UMOV UR9, 0x400 ;  /* 0x0000040000097882 */ /* 0x000fe20000000000 */
[----:B------:R-:W-:Y:S01]  /*0200*/  BSSY.RECONVERGENT B0, `(.L_x_525) ;  /* 0x000001d000007945 */ /* 0x000fe20003800200 */
[----:B----4-:R-:W-:Y:S01]  /*0210*/  ULEA UR10, UR10, UR9, 0x18 ;  /* 0x000000090a0a7291 */ /* 0x010fe2000f8ec0ff */
[----:B--2---:R-:W-:-:S02]  /*0220*/  R2UR UR18, R8 ;  /* 0x00000000081272ca */ /* 0x004fc400000e0000 */
[----:B---3--:R-:W-:-:S11]  /*0230*/  R2UR UR19, R10 ;  /* 0x000000000a1372ca */ /* 0x008fd600000e0000 */
[----:B0-----:R-:W-:-:S04]  /*0240*/  IADD3 R0, PT, PT, R3, UR18, RZ ;  /* 0x0000001203007c10 */ /* 0x001fc8000fffe0ff */
[----:B------:R-:W-:Y:S01]  /*0250*/  ISETP.GT.AND P0, PT, R0, UR19, PT ;  /* 0x0000001300007c0c */ /* 0x000fe2000bf04270 */
[----:B------:R-:W-:-:S04]  /*0260*/  UIADD3 UR9, UPT, UPT, -UR18, UR19, URZ ;  /* 0x0000001312097290 */ /* 0x000fc8000fffe1ff */
[----:B------:R-:W-:-:S04]  /*0270*/  ULEA UR20, UR9, UR10, 0x2 ;  /* 0x0000000a09147291 */ /* 0x000fc8000f8e10ff */
[----:B------:R-:W-:-:S04]  /*0280*/  ULEA UR9, UR9, UR20, 0x2 ;  /* 0x0000001409097291 */ /* 0x000fc8000f8e10ff */
[----:B------:R-:W-:Y:S08]  /*0290*/  @P0 BRA `(.L_x_526) ;  /* 0x00000000004c0947 */ /* 0x000ff00003800000 */
[----:B------:R-:W0:Y:S08]  /*02a0*/  LDC.64 R14, c[0x0][0x3a8] ;  /* 0x0000ea00ff0e7b82 */ /* 0x000e300000000a00 */
[----:B------:R-:W2:Y:S08]  /*02b0*/  LDC.64 R16, c[0x0][0x3b0] ;  /* 0x0000ec00ff107b82 */ /* 0x000eb00000000a00 */
[----:B------:R-:W3:Y:S02]  /*02c0*/  LDC.64 R18, c[0x0][0x3b8] ;  /* 0x0000ee00ff127b82 */ /* 0x000ee40000000a00 */
.L_x_527:
[----:B0-----:R-:W-:-:S04]  /*02d0*/  IMAD.WIDE R8, R0, 0x4, R14 ;  /* 0x0000000400087825 */ /* 0x001fc800078e020e */
[C---:B--2---:R-:W-:Y:S02]  /*02e0*/  IMAD.WIDE R10, R0.reuse, 0x4, R16 ;  /* 0x00000004000a7825 */ /* 0x044fe400078e0210 */
[----:B------:R-:W2:Y:S02]  /*02f0*/  LDG.E R8, desc[UR12][R8.64] ;  /* 0x0000000c08087981 */ /* 0x000ea4000c1e1900 */
[C---:B---3--:R-:W-:Y:S02]  /*0300*/  IMAD.WIDE R12, R0.reuse, 0x4, R18 ;  /* 0x00000004000c7825 */ /* 0x048fe400078e0212 */
[----:B------:R-:W3:Y:S04]  /*0310*/  LDG.E R10, desc[UR12][R10.64] ;  /* 0x0000000c0a0a7981 */ /* 0x000ee8000c1e1900 */
[----:B------:R-:W4:Y:S01]  /*0320*/  LDG.E R12, desc[UR12][R12.64] ;  /* 0x0000000c0c0c7981 */ /* 0x000f22000c1e1900 */
[----:B------:R-:W-:-:S04]  /*0330*/  IADD3 R2, PT, PT, R0, -UR18, RZ ;  /* 0x8000001200027c10 */ /* 0x000fc8000fffe0ff */
[C---:B------:R-:W-:Y:S02]  /*0340*/  LEA R5, R2.reuse, UR10, 0x2 ;  /* 0x0000000a02057c11 */ /* 0x040fe4000f8e10ff */
[C---:B------:R-:W-:Y:S02]  /*0350*/  LEA R21, R2.reuse, UR20, 0x2 ;  /* 0x0000001402157c11 */ /* 0x040fe4000f8e10ff */
[----:B------:R-:W-:Y:S01]  /*0360*/  LEA R23, R2, UR9, 0x2 ;  /* 0x0000000902177c11 */ /* 0x000fe2000f8e10ff */
[----:B-1----:R-:W-:-:S05]  /*0370*/  VIADD R0, R0, UR17 ;  /* 0x0000001100007c36 */ /* 0x002fca0008000000 */
[----:B------:R-:W-:Y:S01]  /*0380*/  ISETP.GT.AND P0, PT, R0, UR19, PT ;  /* 0x0000001300007c0c */ /* 0x000fe2000bf04270 */
[----:B--2---:R0:W-:Y:S04]  /*0390*/  STS [R5], R8 ;  /* 0x0000000805007388 */ /* 0x0041e80000000800 */
[----:B---3--:R0:W-:Y:S04]  /*03a0*/  STS [R21+0x4], R10 ;  /* 0x0000040a15007388 */ /* 0x0081e80000000800 */
[----:B----4-:R0:W-:Y:S04]  /*03b0*/  STS [R23+0x8], R12 ;  /* 0x0000080c17007388 */ /* 0x0101e80000000800 */
[----:B------:R-:W-:Y:S05]  /*03c0*/  @!P0 BRA `(.L_x_527) ;  /* 0xfffffffc00c08947 */ /* 0x000fea000383ffff */
.L_x_526:
[----:B-1----:R-:W-:Y:S05]  /*03d0*/  BSYNC.RECONVERGENT B0 ;  /* 0x0000000000007941 */ /* 0x002fea0003800200 */
.L_x_525:
[----:B------:R-:W-:Y:S06]  /*03e0*/  BAR.SYNC.DEFER_BLOCKING 0x0 ;  /* 0x0000000000007b1d */ /* 0x000fec0000010000 */
[----:B------:R-:W1:Y:S01]  /*03f0*/  LDCU UR10, c[0x0][0x3dc] ;  /* 0x00007b80ff0a77ac */ /* 0x000e620008000800 */
[----:B------:R-:W0:Y:S01]  /*0400*/  LDG.E R6, desc[UR12][R6.64] ;  /* 0x0000000c06067981 */ /* 0x000e22000c1e1900 */
[----:B------:R-:W-:Y:S01]  /*0410*/  BSSY.RECONVERGENT B0, `(.L_x_524) ;  /* 0x000046c000007945 */ /* 0x000fe20003800200 */
[----:B0-----:R-:W-:-:S04]  /*0420*/  IADD3 R5, PT, PT, R6, R3, RZ ;  /* 0x0000000306057210 */ /* 0x001fc80007ffe0ff */
[----:B-1----:R-:W-:-:S13]  /*0430*/  ISETP.GE.AND P0, PT, R5, UR10, PT ;  /* 0x0000000a05007c0c */ /* 0x002fda000bf06270 */
[----:B------:R-:W-:Y:S05]  /*0440*/  @P0 BRA `(.L_x_528) ;  /* 0x0000004400a00947 */ /* 0x000fea0003800000 */
[----:B------:R-:W-:Y:S01]  /*0450*/  USHF.L.U32 UR10, UR18, 0x2, URZ ;  /* 0x00000002120a7899 */ /* 0x000fe200080006ff */
[----:B------:R-:W-:Y:S01]  /*0460*/  MOV R7, UR19 ;  /* 0x0000001300077c02 */ /* 0x000fe20008000f00 */
[----:B------:R-:W-:-:S04]  /*0470*/  USHF.L.U32 UR11, UR18, 0x3, URZ ;  /* 0x00000003120b7899 */ /* 0x000fc800080006ff */
[C---:B------:R-:W-:Y:S02]  /*0480*/  LEA R6, R7.reuse, -UR10, 0x2 ;  /* 0x8000000a07067c11 */ /* 0x040fe4000f8e10ff */
[----:B------:R-:W-:-:S07]  /*0490*/  LEA R7, R7, -UR11, 0x3 ;  /* 0x8000000b07077c11 */ /* 0x000fce000f8e18ff */
.L_x_667:
[----:B------:R-:W0:Y:S01]  /*04a0*/  LDC.64 R14, c[0x0][0x380] ;  /* 0x0000e000ff0e7b82 */ /* 0x000e220000000a00 */
[----:B------:R-:W1:Y:S07]  /*04b0*/  LDCU UR10, c[0x0][0x3d8] ;  /* 0x00007b00ff0a77ac */ /* 0x000e6e0008000800 */
[----:B------:R-:W2:Y:S08]  /*04c0*/  LDC.64 R16, c[0x0][0x388] ;  /* 0x0000e200ff107b82 */ /* 0x000eb00000000a00 */
[----:B------:R-:W3:Y:S01]  /*04d0*/  LDC.64 R18, c[0x0][0x390] ;  /* 0x0000e400ff127b82 */ /* 0x000ee20000000a00 */
[----:B0-----:R-:W-:-:S05]  /*04e0*/  IMAD.WIDE R14, R5, 0x4, R14 ;  /* 0x00000004050e7825 */ /* 0x001fca00078e020e */
[----:B------:R-:W4:Y:S01]  /*04f0*/  LDG.E R8, desc[UR12][R14.64] ;  /* 0x0000000c0e087981 */ /* 0x000f22000c1e1900 */
[----:B--2---:R-:W-:-:S05]  /*0500*/  IMAD.WIDE R16, R5, 0x4, R16 ;  /* 0x0000000405107825 */ /* 0x004fca00078e0210 */
[----:B------:R-:W2:Y:S01]  /*0510*/  LDG.E R9, desc[UR12][R16.64] ;  /* 0x0000000c10097981 */ /* 0x000ea2000c1e1900 */
[----:B---3--:R-:W-:-:S05]  /*0520*/  IMAD.WIDE R18, R5, 0x4, R18 ;  /* 0x0000000405127825 */ /* 0x008fca00078e0212 */
[----:B------:R-:W3:Y:S01]  /*0530*/  LDG.E R10, desc[UR12][R18.64] ;  /* 0x0000000c120a7981 */ /* 0x000ee2000c1e1900 */
[----:B----4-:R-:W-:-:S06]  /*0540*/  FMUL R11, R4, R8 ;  /* 0x00000008040b7220 */ /* 0x010fcc0000400000 */
[----:B------:R-:W0:Y:S01]  /*0550*/  F2I.TRUNC.NTZ R11, R11 ;  /* 0x0000000b000b7305 */ /* 0x000e22000020f100 */
[----:B--2---:R-:W-:-:S07]  /*0560*/  FMUL R12, R4, R9 ;  /* 0x00000009040c7220 */ /* 0x004fce0000400000 */
[----:B------:R-:W1:Y:S01]  /*0570*/  F2I.TRUNC.NTZ R12, R12 ;  /* 0x0000000c000c7305 */ /* 0x000e62000020f100 */
[----:B---3--:R-:W-:-:S07]  /*0580*/  FMUL R13, R4, R10 ;  /* 0x0000000a040d7220 */ /* 0x008fce0000400000 */
[----:B------:R-:W2:Y:S01]  /*0590*/  F2I.TRUNC.NTZ R13, R13 ;  /* 0x0000000d000d7305 */ /* 0x000ea2000020f100 */
[----:B0-----:R-:W-:-:S04]  /*05a0*/  IMAD R15, R11, UR14, RZ ;  /* 0x0000000e0b0f7c24 */ /* 0x001fc8000f8e02ff */
[----:B-1----:R-:W-:-:S04]  /*05b0*/  IMAD R0, R12, UR10, R15 ;  /* 0x0000000a0c007c24 */ /* 0x002fc8000f8e020f */
[----:B--2---:R-:W-:-:S05]  /*05c0*/  IMAD.IADD R0, R13, 0x1, R0 ;  /* 0x000000010d007824 */ /* 0x004fca00078e0200 */
[----:B------:R-:W-:-:S13]  /*05d0*/  ISETP.NE.AND P0, PT, R0, UR8, PT ;  /* 0x0000000800007c0c */ /* 0x000fda000bf05270 */
[----:B------:R-:W-:Y:S05]  /*05e0*/  @P0 BRA `(.L_x_528) ;  /* 0x0000004400380947 */ /* 0x000fea0003800000 */
[----:B------:R-:W-:Y:S01]  /*05f0*/  ISETP.GE.AND P0, PT, R11, UR16, PT ;  /* 0x000000100b007c0c */ /* 0x000fe2000bf06270 */
[----:B------:R-:W-:Y:S01]  /*0600*/  BSSY.RECONVERGENT B3, `(.L_x_529) ;  /* 0x0000013000037945 */ /* 0x000fe20003800200 */
[----:B------:R-:W-:-:S11]  /*0610*/  HFMA2 R18, -RZ, RZ, 3.390625, 0 ;  /* 0x42c80000ff127431 */ /* 0x000fd600000001ff */
[----:B------:R-:W-:Y:S05]  /*0620*/  @P0 BRA `(.L_x_530) ;  /* 0x0000000000400947 */ /* 0x000fea0003800000 */
[----:B------:R-:W0:Y:S01]  /*0630*/  MUFU.RCP R15, R4 ;  /* 0x00000004000f7308 */ /* 0x000e220000001000 */
[----:B------:R-:W-:Y:S01]  /*0640*/  IADD3 R0, PT, PT, R11, 0x1, RZ ;  /* 0x000000010b007810 */ /* 0x000fe20007ffe0ff */
[----:B------:R-:W-:Y:S03]  /*0650*/  BSSY.RECONVERGENT B4, `(.L_x_531) ;  /* 0x000000c000047945 */ /* 0x000fe60003800200 */
[----:B------:R-:W-:-:S04]  /*0660*/  I2FP.F32.S32 R0, R0 ;  /* 0x0000000000007245 */ /* 0x000fc80000201400 */
[----:B------:R-:W1:Y:S01]  /*0670*/  FCHK P0, R0, R4 ;  /* 0x0000000400007302 */ /* 0x000e620000000000 */
[----:B0-----:R-:W-:-:S04]  /*0680*/  FFMA R2, -R4, R15, 1 ;  /* 0x3f80000004027423 */ /* 0x001fc8000000010f */
[----:B------:R-:W-:-:S04]  /*0690*/  FFMA R15, R15, R2, R15 ;  /* 0x000000020f0f7223 */ /* 0x000fc8000000000f */
[----:B------:R-:W-:-:S04]  /*06a0*/  FFMA R2, R0, R15, RZ ;  /* 0x0000000f00027223 */ /* 0x000fc800000000ff */
[----:B------:R-:W-:-:S04]  /*06b0*/  FFMA R14, -R4, R2, R0 ;  /* 0x00000002040e7223 */ /* 0x000fc80000000100 */
[----:B------:R-:W-:Y:S01]  /*06c0*/  FFMA R15, R15, R14, R2 ;  /* 0x0000000e0f0f7223 */ /* 0x000fe20000000002 */
[----:B-1----:R-:W-:Y:S06]  /*06d0*/  @!P0 BRA `(.L_x_532) ;  /* 0x00000000000c8947 */ /* 0x002fec0003800000 */
[----:B------:R-:W-:-:S07]  /*06e0*/  MOV R22, 0x700 ;  /* 0x0000070000167802 */ /* 0x000fce0000000f00 */
[----:B------:R-:W-:Y:S05]  /*06f0*/  CALL.REL.NOINC `($__internal_1_$__cuda_sm3x_div_rn_noftz_f32_slowpath) ;  /* 0x0000004400647944 */ /* 0x000fea0003c00000 */
[----:B------:R-:W-:-:S07]  /*0700*/  IMAD.MOV.U32 R15, RZ, RZ, R0 ;  /* 0x000000ffff0f7224 */ /* 0x000fce00078e0000 */
.L_x_532:
[----:B------:R-:W-:Y:S05]  /*0710*/  BSYNC.RECONVERGENT B4 ;  /* 0x0000000000047941 */ /* 0x000fea0003800200 */
.L_x_531:
[----:B------:R-:W-:-:S07]  /*0720*/  FADD R18, -R8, R15 ;  /* 0x0000000f08127221 */ /* 0x000fce0000000100 */
.L_x_530:
[----:B------:R-:W-:Y:S05]  /*0730*/  BSYNC.RECONVERGENT B3 ;  /* 0x0000000000037941 */ /* 0x000fea0003800200 */
.L_x_529:
[----:B------:R-:W-:Y:S01]  /*0740*/  ISETP.GE.AND P0, PT, R12, UR16, PT ;  /* 0x000000100c007c0c */ /* 0x000fe2000bf06270 */
[----:B------:R-:W-:-:S12]  /*0750*/  BSSY.RECONVERGENT B3, `(.L_x_533) ;  /* 0x0000013000037945 */ /* 0x000fd80003800200 */
        /* <DEDUP_REMOVED lines=12> */
[----:B------:R-:W-:Y:S02]  /*0820*/  MOV R0, R17 ;  /* 0x0000001100007202 */ /* 0x000fe40000000f00 */
[----:B------:R-:W-:-:S07]  /*0830*/  MOV R22, 0x850 ;  /* 0x0000085000167802 */ /* 0x000fce0000000f00 */
[----:B------:R-:W-:Y:S05]  /*0840*/  CALL.REL.NOINC `($__internal_1_$__cuda_sm3x_div_rn_noftz_f32_slowpath) ;  /* 0x0000004400107944 */ /* 0x000fea0003c00000 */
.L_x_536:
[----:B------:R-:W-:Y:S05]  /*0850*/  BSYNC.RECONVERGENT B4 ;  /* 0x0000000000047941 */ /* 0x000fea0003800200 */
.L_x_535:
[----:B------:R-:W-:-:S05]  /*0860*/  FADD R15, -R9, R0 ;  /* 0x00000000090f7221 */ /* 0x000fca0000000100 */
[----:B------:R-:W-:-:S07]  /*0870*/  FMNMX R18, R18, R15, PT ;  /* 0x0000000f12127209 */ /* 0x000fce0003800000 */
.L_x_534:
[----:B------:R-:W-:Y:S05]  /*0880*/  BSYNC.RECONVERGENT B3 ;  /* 0x0000000000037941 */ /* 0x000fea0003800200 */
.L_x_533:
[----:B------:R-:W-:Y:S01]  /*0890*/  ISETP.GE.AND P0, PT, R13, UR16, PT ;  /* 0x000000100d007c0c */ /* 0x000fe2000bf06270 */
[----:B------:R-:W-:-:S12]  /*08a0*/  BSSY.RECONVERGENT B3, `(.L_x_537) ;  /* 0x0000014000037945 */ /* 0x000fd80003800200 */
[----:B------:R-:W-:Y:S05]  /*08b0*/  @P0 BRA `(.L_x_538) ;  /* 0x0000000000480947 */ /* 0x000fea0003800000 */
[----:B------:R-:W0:Y:S01]  /*08c0*/  MUFU.RCP R15, R4 ;  /* 0x00000004000f7308 */ /* 0x000e220000001000 */
[----:B------:R-:W-:Y:S01]  /*08d0*/  VIADD R0, R13, 0x1 ;  /* 0x000000010d007836 */ /* 0x000fe20000000000 */
[----:B------:R-:W-:Y:S04]  /*08e0*/  BSSY.RECONVERGENT B4, `(.L_x_539) ;  /* 0x000000d000047945 */ /* 0x000fe80003800200 */
        /* <DEDUP_REMOVED lines=11> */
[----:B------:R-:W-:-:S07]  /*09a0*/  MOV R15, R0 ;  /* 0x00000000000f7202 */ /* 0x000fce0000000f00 */
.L_x_540:
[----:B------:R-:W-:Y:S05]  /*09b0*/  BSYNC.RECONVERGENT B4 ;  /* 0x0000000000047941 */ /* 0x000fea0003800200 */
.L_x_539:
[----:B------:R-:W-:-:S05]  /*09c0*/  FADD R15, -R10, R15 ;  /* 0x0000000f0a0f7221 */ /* 0x000fca0000000100 */
[----:B------:R-:W-:-:S07]  /*09d0*/  FMNMX R18, R18, R15, PT ;  /* 0x0000000f12127209 */ /* 0x000fce0003800000 */
.L_x_538:
[----:B------:R-:W-:Y:S05]  /*09e0*/  BSYNC.RECONVERGENT B3 ;  /* 0x0000000000037941 */ /* 0x000fea0003800200 */
.L_x_537:
[----:B------:R-:W-:Y:S01]  /*09f0*/  ISETP.GE.AND P0, PT, R11, 0x1, PT ;  /* 0x000000010b00780c */ /* 0x000fe20003f06270 */
[----:B------:R-:W-:-:S12]  /*0a00*/  BSSY.RECONVERGENT B3, `(.L_x_541) ;  /* 0x0000014000037945 */ /* 0x000fd80003800200 */
[----:B------:R-:W-:Y:S05]  /*0a10*/  @!P0 BRA `(.L_x_542) ;  /* 0x0000000000488947 */ /* 0x000fea0003800000 */
[----:B------:R-:W0:Y:S01]  /*0a20*/  MUFU.RCP R15, R4 ;  /* 0x00000004000f7308 */ /* 0x000e220000001000 */
[----:B------:R-:W-:Y:S01]  /*0a30*/  IMAD.MOV R0, RZ, RZ, -R11 ;  /* 0x000000ffff007224 */ /* 0x000fe200078e0a0b */
        /* <DEDUP_REMOVED lines=13> */
.L_x_544:
[----:B------:R-:W-:Y:S05]  /*0b10*/  BSYNC.RECONVERGENT B4 ;  /* 0x0000000000047941 */ /* 0x000fea0003800200 */
.L_x_543:
[----:B------:R-:W-:-:S05]  /*0b20*/  FADD R15, R8, R15 ;  /* 0x0000000f080f7221 */ /* 0x000fca0000000000 */
[----:B------:R-:W-:-:S07]  /*0b30*/  FMNMX R18, R18, R15, PT ;  /* 0x0000000f12127209 */ /* 0x000fce0003800000 */
.L_x_542:
[----:B------:R-:W-:Y:S05]  /*0b40*/  BSYNC.RECONVERGENT B3 ;  /* 0x0000000000037941 */ /* 0x000fea0003800200 */
.L_x_541:
        /* <DEDUP_REMOVED lines=17> */
.L_x_548:
[----:B------:R-:W-:Y:S05]  /*0c60*/  BSYNC.RECONVERGENT B4 ;  /* 0x0000000000047941 */ /* 0x000fea0003800200 */
.L_x_547:
[----:B------:R-:W-:-:S05]  /*0c70*/  FADD R15, R9, R0 ;  /* 0x00000000090f7221 */ /* 0x000fca0000000000 */
[----:B------:R-:W-:-:S07]  /*0c80*/  FMNMX R18, R18, R15, PT ;  /* 0x0000000f12127209 */ /* 0x000fce0003800000 */
.L_x_546:
[----:B------:R-:W-:Y:S05]  /*0c90*/  BSYNC.RECONVERGENT B3 ;  /* 0x0000000000037941 */ /* 0x000fea0003800200 */
.L_x_545:
[----:B------:R-:W-:Y:S01]  /*0ca0*/  ISETP.GE.AND P0, PT, R13, 0x1, PT ;  /* 0x000000010d00780c */ /* 0x000fe20003f06270 */
[----:B------:R-:W-:-:S12]  /*0cb0*/  BSSY.RECONVERGENT B3, `(.L_x_549) ;  /* 0x0000014000037945 */ /* 0x000fd80003800200 */
[----:B------:R-:W-:Y:S05]  /*0cc0*/  @!P0 BRA `(.L_x_550) ;  /* 0x0000000000488947 */ /* 0x000fea0003800000 */
[----:B------:R-:W0:Y:S01]  /*0cd0*/  MUFU.RCP R15, R4 ;  /* 0x00000004000f7308 */ /* 0x000e220000001000 */
[----:B------:R-:W-:Y:S01]  /*0ce0*/  IADD3 R0, PT, PT, -R13, RZ, RZ ;  /* 0x000000ff0d007210 */ /* 0x000fe20007ffe1ff */
        /* <DEDUP_REMOVED lines=9> */
[----:B------:R-:W-:Y:S01]  /*0d80*/  IMAD.MOV.U32 R0, RZ, RZ, R17 ;  /* 0x000000ffff007224 */ /* 0x000fe200078e0011 */
[----:B------:R-:W-:-:S07]  /*0d90*/  MOV R22, 0xdb0 ;  /* 0x00000db000167802 */ /* 0x000fce0000000f00 */
[----:B------:R-:W-:Y:S05]  /*0da0*/  CALL.REL.NOINC `($__internal_1_$__cuda_sm3x_div_rn_noftz_f32_slowpath) ;  /* 0x0000003c00b87944 */ /* 0x000fea0003c00000 */
[----:B------:R-:W-:-:S07]  /*0db0*/  MOV R15, R0 ;  /* 0x00000000000f7202 */ /* 0x000fce0000000f00 */
.L_x_552:
[----:B------:R-:W-:Y:S05]  /*0dc0*/  BSYNC.RECONVERGENT B4 ;  /* 0x0000000000047941 */ /* 0x000fea0003800200 */
.L_x_551:
[----:B------:R-:W-:-:S05]  /*0dd0*/  FADD R15, R10, R15 ;  /* 0x0000000f0a0f7221 */ /* 0x000fca0000000000 */
[----:B------:R-:W-:-:S07]  /*0de0*/  FMNMX R18, R18, R15, PT ;  /* 0x0000000f12127209 */ /* 0x000fce0003800000 */
.L_x_550:
[----:B------:R-:W-:Y:S05]  /*0df0*/  BSYNC.RECONVERGENT B3 ;  /* 0x0000000000037941 */ /* 0x000fea0003800200 */
.L_x_549:
[----:B------:R-:W-:Y:S01]  /*0e00*/  MOV R20, UR4 ;  /* 0x0000000400147c02 */ /* 0x000fe20008000f00 */
[----:B------:R-:W-:-:S05]  /*0e10*/  IMAD.U32 R21, RZ, RZ, UR5 ;  /* 0x00000005ff157e24 */ /* 0x000fca000f8e00ff */
[----:B------:R-:W2:Y:S01]  /*0e20*/  LDG.E R0, desc[UR12][R20.64] ;  /* 0x0000000c14007981 */ /* 0x000ea2000c1e1900 */
[----:B------:R-:W-:Y:S01]  /*0e30*/  HFMA2 R16, -RZ, RZ, 0, 0 ;  /* 0x00000000ff107431 */ /* 0x000fe200000001ff */
[----:B------:R-:W-:Y:S02]  /*0e40*/  CS2R R14, SRZ ;  /* 0x00000000000e7805 */ /* 0x000fe4000001ff00 */
[----:B------:R-:W-:Y:S02]  /*0e50*/  MOV R17, 0x42c80000 ;  /* 0x42c8000000117802 */ /* 0x000fe40000000f00 */
[----:B--2---:R-:W-:-:S13]  /*0e60*/  ISETP.GE.AND P0, PT, R0, RZ, PT ;  /* 0x000000ff0000720c */ /* 0x004fda0003f06270 */
[----:B------:R-:W-:Y:S05]  /*0e70*/  @!P0 BRA `(.L_x_553) ;  /* 0x0000001c00848947 */ /* 0x000fea0003800000 */
[----:B------:R-:W-:Y:S01]  /*0e80*/  MOV R21, UR7 ;  /* 0x0000000700157c02 */ /* 0x000fe20008000f00 */
[----:B------:R-:W-:-:S05]  /*0e90*/  IMAD.U32 R20, RZ, RZ, UR6 ;  /* 0x00000006ff147e24 */ /* 0x000fca000f8e00ff */
[----:B------:R-:W2:Y:S02]  /*0ea0*/  LDG.E R21, desc[UR12][R20.64] ;  /* 0x0000000c14157981 */ /* 0x000ea4000c1e1900 */
[----:B--2---:R-:W-:-:S13]  /*0eb0*/  ISETP.GE.AND P0, PT, R21, R0, PT ;  /* 0x000000001500720c */ /* 0x004fda0003f06270 */
[----:B------:R-:W-:Y:S05]  /*0ec0*/  @!P0 BRA `(.L_x_553) ;  /* 0x0000001c00708947 */ /* 0x000fea0003800000 */
[----:B------:R-:W-:Y:S01]  /*0ed0*/  IADD3 R0, PT, PT, -R0, R21, RZ ;  /* 0x0000001500007210 */ /* 0x000fe20007ffe1ff */
[----:B------:R-:W-:Y:S02]  /*0ee0*/  HFMA2 R17, -RZ, RZ, 3.390625, 0 ;  /* 0x42c80000ff117431 */ /* 0x000fe400000001ff */
[----:B------:R-:W-:Y:S01]  /*0ef0*/  IMAD.MOV.U32 R16, RZ, RZ, RZ ;  /* 0x000000ffff107224 */ /* 0x000fe200078e00ff */
[----:B------:R-:W-:Y:S02]  /*0f00*/  CS2R R14, SRZ ;  /* 0x00000000000e7805 */ /* 0x000fe4000001ff00 */
[----:B------:R-:W-:Y:S01]  /*0f10*/  ISETP.GE.AND P0, PT, R0, 0x7, PT ;  /* 0x000000070000780c */ /* 0x000fe20003f06270 */
[----:B------:R-:W-:Y:S01]  /*0f20*/  IMAD.MOV.U32 R21, RZ, RZ, RZ ;  /* 0x000000ffff157224 */ /* 0x000fe200078e00ff */
[----:B------:R-:W-:-:S04]  /*0f30*/  VIMNMX R20, PT, PT, RZ, R0, !PT ;  /* 0x00000000ff147248 */ /* 0x000fc80007fe0100 */
[----:B------:R-:W-:-:S04]  /*0f40*/  IADD3 R19, PT, PT, R20, 0x1, RZ ;  /* 0x0000000114137810 */ /* 0x000fc80007ffe0ff */
[----:B------:R-:W-:-:S03]  /*0f50*/  LOP3.LUT R30, R19, 0x7, RZ, 0xc0, !PT ;  /* 0x00000007131e7812 */ /* 0x000fc600078ec0ff */
[----:B------:R-:W-:Y:S05]  /*0f60*/  @!P0 BRA `(.L_x_554) ;  /* 0x0000000c00bc8947 */ /* 0x000fea0003800000 */
[----:B------:R-:W0:Y:S01]  /*0f70*/  S2UR UR11, SR_CgaCtaId ;  /* 0x00000000000b79c3 */ /* 0x000e220000008800 */
[----:B------:R-:W-:Y:S01]  /*0f80*/  UMOV UR10, 0x400 ;  /* 0x00000400000a7882 */ /* 0x000fe20000000000 */
[----:B------:R-:W-:Y:S02]  /*0f90*/  LOP3.LUT R24, R19, 0xfffffff8, RZ, 0xc0, !PT ;  /* 0xfffffff813187812 */ /* 0x000fe400078ec0ff */
[----:B------:R-:W-:Y:S02]  /*0fa0*/  MOV R16, RZ ;  /* 0x000000ff00107202 */ /* 0x000fe40000000f00 */
[----:B------:R-:W-:Y:S02]  /*0fb0*/  MOV R17, 0x42c80000 ;  /* 0x42c8000000117802 */ /* 0x000fe40000000f00 */
[----:B------:R-:W-:Y:S01]  /*0fc0*/  IADD3 R24, PT, PT, -R24, RZ, RZ ;  /* 0x000000ff18187210 */ /* 0x000fe20007ffe1ff */
[----:B0-----:R-:W-:-:S06]  /*0fd0*/  ULEA UR10, UR11, UR10, 0x18 ;  /* 0x0000000a0b0a7291 */ /* 0x001fcc000f8ec0ff */
[----:B------:R-:W-:-:S07]  /*0fe0*/  IMAD.U32 R23, RZ, RZ, UR10 ;  /* 0x0000000aff177e24 */ /* 0x000fce000f8e00ff */
.L_x_579:
[-C--:B------:R-:W-:Y:S01]  /*0ff0*/  IADD3 R22, PT, PT, R6, R23.reuse, RZ ;  /* 0x0000001706167210 */ /* 0x080fe20007ffe0ff */
[----:B------:R-:W0:Y:S01]  /*1000*/  LDS R25, [R23] ;  /* 0x0000000017197984 */ /* 0x000e220000000800 */
[----:B------:R-:W-:Y:S01]  /*1010*/  IADD3 R21, PT, PT, R7, R23, RZ ;  /* 0x0000001707157210 */ /* 0x000fe20007ffe0ff */
[----:B------:R-:W-:Y:S01]  /*1020*/  BSSY.RECONVERGENT B1, `(.L_x_555) ;  /* 0x0000017000017945 */ /* 0x000fe20003800200 */
[----:B------:R-:W-:Y:S01]  /*1030*/  IADD3 R24, PT, PT, R24, 0x8, RZ ;  /* 0x0000000818187810 */ /* 0x000fe20007ffe0ff */
[----:B------:R-:W1:Y:S03]  /*1040*/  LDS R26, [R22+0x4] ;  /* 0x00000400161a7984 */ /* 0x000e660000000800 */
[----:B------:R-:W-:Y:S01]  /*1050*/  ISETP.NE.AND P0, PT, R24, RZ, PT ;  /* 0x000000ff1800720c */ /* 0x000fe20003f05270 */
[----:B------:R-:W2:Y:S01]  /*1060*/  LDS R27, [R21+0x8] ;  /* 0x00000800151b7984 */ /* 0x000ea20000000800 */
[----:B0-----:R-:W-:Y:S01]  /*1070*/  FADD R0, -R8, R25 ;  /* 0x0000001908007221 */ /* 0x001fe20000000100 */
[----:B-1----:R-:W-:-:S04]  /*1080*/  FADD R2, -R9, R26 ;  /* 0x0000001a09027221 */ /* 0x002fc80000000100 */
[----:B------:R-:W-:Y:S01]  /*1090*/  FMUL R29, R2, R2 ;  /* 0x00000002021d7220 */ /* 0x000fe20000400000 */
[----:B--2---:R-:W-:-:S03]  /*10a0*/  FADD R2, -R10, R27 ;  /* 0x0000001b0a027221 */ /* 0x004fc60000000100 */
[----:B------:R-:W-:-:S04]  /*10b0*/  FFMA R29, R0, R0, R29 ;  /* 0x00000000001d7223 */ /* 0x000fc8000000001d */
[----:B------:R-:W-:-:S04]  /*10c0*/  FFMA R29, R2, R2, R29 ;  /* 0x00000002021d7223 */ /* 0x000fc8000000001d */
[----:B------:R-:W-:Y:S01]  /*10d0*/  VIADD R0, R29, 0xf3000000 ;  /* 0xf30000001d007836 */ /* 0x000fe20000000000 */
[----:B------:R0:W1:Y:S04]  /*10e0*/  MUFU.RSQ R2, R29 ;  /* 0x0000001d00027308 */ /* 0x0000680000001400 */
[----:B------:R-:W-:-:S13]  /*10f0*/  ISETP.GT.U32.AND P1, PT, R0, 0x727fffff, PT ;  /* 0x727fffff0000780c */ /* 0x000fda0003f24070 */
[----:B01----:R-:W-:Y:S05]  /*1100*/  @!P1 BRA `(.L_x_556) ;  /* 0x0000000000109947 */ /* 0x003fea0003800000 */
[----:B------:R-:W-:Y:S02]  /*1110*/  MOV R0, R29 ;  /* 0x0000001d00007202 */ /* 0x000fe40000000f00 */
[----:B------:R-:W-:-:S07]  /*1120*/  MOV R2, 0x1140 ;  /* 0x0000114000027802 */ /* 0x000fce0000000f00 */
[----:B------:R-:W-:Y:S05]  /*1130*/  CALL.REL.NOINC `($__internal_0_$__cuda_sm20_sqrt_rn_f32_slowpath) ;  /* 0x00000038007c7944 */ /* 0x000fea0003c00000 */
[----:B------:R-:W-:Y:S05]  /*1140*/  BRA `(.L_x_557) ;  /* 0x0000000000107947 */ /* 0x000fea0003800000 */
.L_x_556:
[----:B------:R-:W-:Y:S01]  /*1150*/  FMUL.FTZ R42, R29, R2 ;  /* 0x000000021d2a7220 */ /* 0x000fe20000410000 */
[----:B------:R-:W-:-:S03]  /*1160*/  FMUL.FTZ R0, R2, 0.5 ;  /* 0x3f00000002007820 */ /* 0x000fc60000410000 */
[----:B------:R-:W-:-:S04]  /*1170*/  FFMA R29, -R42, R42, R29 ;  /* 0x0000002a2a1d7223 */ /* 0x000fc8000000011d */
[----:B------:R-:W-:-:S07]  /*1180*/  FFMA R42, R29, R0, R42 ;  /* 0x000000001d2a7223 */ /* 0x000fce000000002a */
.L_x_557:
[----:B------:R-:W-:Y:S05]  /*1190*/  BSYNC.RECONVERGENT B1 ;  /* 0x0000000000017941 */ /* 0x000fea0003800200 */
.L_x_555:
[----:B------:R-:W0:Y:S01]  /*11a0*/  LDS R28, [R22+0x8] ;  /* 0x00000800161c7984 */ /* 0x000e220000000800 */
[----:B------:R-:W-:Y:S01]  /*11b0*/  FSETP.GEU.AND P1, PT, R42, R17, PT ;  /* 0x000000112a00720b */ /* 0x000fe20003f2e000 */
[----:B------:R-:W-:Y:S02]  /*11c0*/  BSSY.RECONVERGENT B1, `(.L_x_558) ;  /* 0x0000019000017945 */ /* 0x000fe40003800200 */
[----:B------:R-:W1:Y:S04]  /*11d0*/  LDS R29, [R23+0x4] ;  /* 0x00000400171d7984 */ /* 0x000e680000000800 */
[----:B------:R-:W2:Y:S06]  /*11e0*/  LDS R31, [R21+0xc] ;  /* 0x00000c00151f7984 */ /* 0x000eac0000000800 */
[----:B------:R-:W-:Y:S01]  /*11f0*/  @!P1 MOV R14, R25 ;  /* 0x00000019000e9202 */ /* 0x000fe20000000f00 */
[----:B------:R-:W-:Y:S01]  /*1200*/  @!P1 IMAD.MOV.U32 R15, RZ, RZ, R26 ;  /* 0x000000ffff0f9224 */ /* 0x000fe200078e001a */
[----:B------:R-:W-:-:S02]  /*1210*/  @!P1 MOV R16, R27 ;  /* 0x0000001b00109202 */ /* 0x000fc40000000f00 */
[----:B------:R-:W-:Y:S01]  /*1220*/  @!P1 MOV R17, R42 ;  /* 0x0000002a00119202 */ /* 0x000fe20000000f00 */
[----:B0-----:R-:W-:Y:S01]  /*1230*/  FADD R2, -R9, R28 ;  /* 0x0000001c09027221 */ /* 0x001fe20000000100 */
[----:B-1----:R-:W-:-:S03]  /*1240*/  FADD R0, -R8, R29 ;  /* 0x0000001d08007221 */ /* 0x002fc60000000100 */
[----:B------:R-:W-:Y:S01]  /*1250*/  FMUL R33, R2, R2 ;  /* 0x0000000202217220 */ /* 0x000fe20000400000 */
[----:B--2---:R-:W-:-:S03]  /*1260*/  FADD R2, -R10, R31 ;  /* 0x0000001f0a027221 */ /* 0x004fc60000000100 */
[----:B------:R-:W-:-:S04]  /*1270*/  FFMA R33, R0, R0, R33 ;  /* 0x0000000000217223 */ /* 0x000fc80000000021 */
[----:B------:R-:W-:-:S04]  /*1280*/  FFMA R33, R2, R2, R33 ;  /* 0x0000000202217223 */ /* 0x000fc80000000021 */
[----:B------:R0:W1:Y:S01]  /*1290*/  MUFU.RSQ R2, R33 ;  /* 0x0000002100027308 */ /* 0x0000620000001400 */
[----:B------:R-:W-:-:S04]  /*12a0*/  IADD3 R0, PT, PT, R33, -0xd000000, RZ ;  /* 0xf300000021007810 */ /* 0x000fc80007ffe0ff */
[----:B------:R-:W-:-:S13]  /*12b0*/  ISETP.GT.U32.AND P2, PT, R0, 0x727fffff, PT ;  /* 0x727fffff0000780c */ /* 0x000fda0003f44070 */
[----:B01----:R-:W-:Y:S05]  /*12c0*/  @!P2 BRA `(.L_x_559) ;  /* 0x000000000010a947 */ /* 0x003fea0003800000 */
[----:B------:R-:W-:Y:S02]  /*12d0*/  MOV R0, R33 ;  /* 0x0000002100007202 */ /* 0x000fe40000000f00 */
[----:B------:R-:W-:-:S07]  /*12e0*/  MOV R2, 0x1300 ;  /* 0x0000130000027802 */ /* 0x000fce0000000f00 */
[----:B------:R-:W-:Y:S05]  /*12f0*/  CALL.REL.NOINC `($__internal_0_$__cuda_sm20_sqrt_rn_f32_slowpath) ;  /* 0x00000038000c7944 */ /* 0x000fea0003c00000 */
[----:B------:R-:W-:Y:S05]  /*1300*/  BRA `(.L_x_560) ;  /* 0x0000000000107947 */ /* 0x000fea0003800000 */
.L_x_559:
[----:B------:R-:W-:Y:S01]  /*1310*/  FMUL.FTZ R42, R33, R2 ;  /* 0x00000002212a7220 */ /* 0x000fe20000410000 */
[----:B------:R-:W-:-:S03]  /*1320*/  FMUL.FTZ R0, R2, 0.5 ;  /* 0x3f00000002007820 */ /* 0x000fc60000410000 */
[----:B------:R-:W-:-:S04]  /*1330*/  FFMA R25, -R42, R42, R33 ;  /* 0x0000002a2a197223 */ /* 0x000fc80000000121 */
[----:B------:R-:W-:-:S07]  /*1340*/  FFMA R42, R25, R0, R42 ;  /* 0x00000000192a7223 */ /* 0x000fce000000002a */
.L_x_560:
[----:B------:R-:W-:Y:S05]  /*1350*/  BSYNC.RECONVERGENT B1 ;  /* 0x0000000000017941 */ /* 0x000fea0003800200 */
.L_x_558:
        /* <DEDUP_REMOVED lines=23> */
.L_x_562:
[----:B------:R-:W-:Y:S01]  /*14d0*/  FMUL.FTZ R42, R33, R2 ;  /* 0x00000002212a7220 */ /* 0x000fe20000410000 */
[----:B------:R-:W-:-:S03]  /*14e0*/  FMUL.FTZ R0, R2, 0.5 ;  /* 0x3f00000002007820 */ /* 0x000fc60000410000 */
[----:B------:R-:W-:-:S04]  /*14f0*/  FFMA R29, -R42, R42, R33 ;  /* 0x0000002a2a1d7223 */ /* 0x000fc80000000121 */
[----:B------:R-:W-:-:S07]  /*1500*/  FFMA R42, R29, R0, R42 ;  /* 0x000000001d2a7223 */ /* 0x000fce000000002a */
.L_x_563:
[----:B------:R-:W-:Y:S05]  /*1510*/  BSYNC.RECONVERGENT B1 ;  /* 0x0000000000017941 */ /* 0x000fea0003800200 */
.L_x_561:
        /* <DEDUP_REMOVED lines=23> */
.L_x_565:
[----:B------:R-:W-:Y:S01]  /*1690*/  FMUL.FTZ R42, R33, R2 ;  /* 0x00000002212a7220 */ /* 0x000fe20000410000 */
[----:B------:R-:W-:-:S03]  /*16a0*/  FMUL.FTZ R0, R2, 0.5 ;  /* 0x3f00000002007820 */ /* 0x000fc60000410000 */
[----:B------:R-:W-:-:S04]  /*16b0*/  FFMA R25, -R42, R42, R33 ;  /* 0x0000002a2a197223 */ /* 0x000fc80000000121 */
[----:B------:R-:W-:-:S07]  /*16c0*/  FFMA R42, R25, R0, R42 ;  /* 0x00000000192a7223 */ /* 0x000fce000000002a */
.L_x_566:
[----:B------:R-:W-:Y:S05]  /*16d0*/  BSYNC.RECONVERGENT B1 ;  /* 0x0000000000017941 */ /* 0x000fea0003800200 */
.L_x_564:
        /* <DEDUP_REMOVED lines=23> */
.L_x_568:
[----:B------:R-:W-:Y:S01]  /*1850*/  FMUL.FTZ R42, R33, R2 ;  /* 0x00000002212a7220 */ /* 0x000fe20000410000 */
[----:B------:R-:W-:-:S03]  /*1860*/  FMUL.FTZ R0, R2, 0.5 ;  /* 0x3f00000002007820 */ /* 0x000fc60000410000 */
[----:B------:R-:W-:-:S04]  /*1870*/  FFMA R29, -R42, R42, R33 ;  /* 0x0000002a2a1d7223 */ /* 0x000fc80000000121 */
[----:B------:R-:W-:-:S07]  /*1880*/  FFMA R42, R29, R0, R42 ;  /* 0x000000001d2a7223 */ /* 0x000fce000000002a */
.L_x_569:
[----:B------:R-:W-:Y:S05]  /*1890*/  BSYNC.RECONVERGENT B1 ;  /* 0x0000000000017941 */ /* 0x000fea0003800200 */
.L_x_567:
        /* <DEDUP_REMOVED lines=23> */
.L_x_571:
[----:B------:R-:W-:Y:S01]  /*1a10*/  FMUL.FTZ R42, R33, R2 ;  /* 0x00000002212a7220 */ /* 0x000fe20000410000 */
[----:B------:R-:W-:-:S03]  /*1a20*/  FMUL.FTZ R0, R2, 0.5 ;  /* 0x3f00000002007820 */ /* 0x000fc60000410000 */
[----:B------:R-:W-:-:S04]  /*1a30*/  FFMA R25, -R42, R42, R33 ;  /* 0x0000002a2a197223 */ /* 0x000fc80000000121 */
[----:B------:R-:W-:-:S07]  /*1a40*/  FFMA R42, R25, R0, R42 ;  /* 0x00000000192a7223 */ /* 0x000fce000000002a */
.L_x_572:
[----:B------:R-:W-:Y:S05]  /*1a50*/  BSYNC.RECONVERGENT B1 ;  /* 0x0000000000017941 */ /* 0x000fea0003800200 */
.L_x_570:
        /* <DEDUP_REMOVED lines=23> */
.L_x_574:
[----:B------:R-:W-:Y:S01]  /*1bd0*/  FMUL.FTZ R42, R33, R2 ;  /* 0x00000002212a7220 */ /* 0x000fe20000410000 */
[----:B------:R-:W-:-:S03]  /*1be0*/  FMUL.FTZ R0, R2, 0.5 ;  /* 0x3f00000002007820 */ /* 0x000fc60000410000 */
[----:B------:R-:W-:-:S04]  /*1bf0*/  FFMA R29, -R42, R42, R33 ;  /* 0x0000002a2a1d7223 */ /* 0x000fc80000000121 */
[----:B------:R-:W-:-:S07]  /*1c00*/  FFMA R42, R29, R0, R42 ;  /* 0x000000001d2a7223 */ /* 0x000fce000000002a */
.L_x_575:
[----:B------:R-:W-:Y:S05]  /*1c10*/  BSYNC.RECONVERGENT B1 ;  /* 0x0000000000017941 */ /* 0x000fea0003800200 */
.L_x_573:
        /* <DEDUP_REMOVED lines=23> */
.L_x_577:
[----:B------:R-:W-:Y:S01]  /*1d90*/  FMUL.FTZ R42, R31, R2 ;  /* 0x000000021f2a7220 */ /* 0x000fe20000410000 */
[----:B------:R-:W-:-:S03]  /*1da0*/  FMUL.FTZ R0, R2, 0.5 ;  /* 0x3f00000002007820 */ /* 0x000fc60000410000 */
[----:B------:R-:W-:-:S04]  /*1db0*/  FFMA R25, -R42, R42, R31 ;  /* 0x0000002a2a197223 */ /* 0x000fc8000000011f */
[----:B------:R-:W-:-:S07]  /*1dc0*/  FFMA R42, R25, R0, R42 ;  /* 0x00000000192a7223 */ /* 0x000fce000000002a */
.L_x_578:
[----:B------:R-:W-:Y:S05]  /*1dd0*/  BSYNC.RECONVERGENT B1 ;  /* 0x0000000000017941 */ /* 0x000fea0003800200 */
.L_x_576:
[----:B------:R-:W-:Y:S01]  /*1de0*/  FSETP.GEU.AND P1, PT, R42, R17, PT ;  /* 0x000000112a00720b */ /* 0x000fe20003f2e000 */
[----:B------:R-:W-:-:S12]  /*1df0*/  VIADD R23, R23, 0x20 ;  /* 0x0000002017177836 */ /* 0x000fd80000000000 */
[----:B------:R-:W-:Y:S01]  /*1e00*/  @!P1 IMAD.MOV.U32 R14, RZ, RZ, R29 ;  /* 0x000000ffff0e9224 */ /* 0x000fe200078e001d */
[----:B------:R-:W-:Y:S02]  /*1e10*/  @!P1 MOV R15, R22 ;  /* 0x00000016000f9202 */ /* 0x000fe40000000f00 */
[----:B------:R-:W-:Y:S02]  /*1e20*/  @!P1 MOV R16, R21 ;  /* 0x0000001500109202 */ /* 0x000fe40000000f00 */
[----:B------:R-:W-:Y:S01]  /*1e30*/  @!P1 MOV R17, R42 ;  /* 0x0000002a00119202 */ /* 0x000fe20000000f00 */
[----:B------:R-:W-:Y:S06]  /*1e40*/  @P0 BRA `(.L_x_579) ;  /* 0xfffffff000680947 */ /* 0x000fec000383ffff */
[----:B------:R-:W-:-:S07]  /*1e50*/  LOP3.LUT R21, R19, 0xfffffff8, RZ, 0xc0, !PT ;  /* 0xfffffff813157812 */ /* 0x000fce00078ec0ff */
.L_x_554:
[----:B------:R-:W-:-:S13]  /*1e60*/  ISETP.NE.AND P0, PT, R30, RZ, PT ;  /* 0x000000ff1e00720c */ /* 0x000fda0003f05270 */
[----:B------:R-:W-:Y:S05]  /*1e70*/  @!P0 BRA `(.L_x_553) ;  /* 0x0000000c00848947 */ /* 0x000fea0003800000 */
[----:B------:R-:W-:-:S13]  /*1e80*/  ISETP.GE.U32.AND P0, PT, R30, 0x4, PT ;  /* 0x000000041e00780c */ /* 0x000fda0003f06070 */
[----:B------:R-:W-:Y:S05]  /*1e90*/  @!P0 BRA `(.L_x_580) ;  /* 0x0000000400dc8947 */ /* 0x000fea0003800000 */
[----:B------:R-:W0:Y:S01]  /*1ea0*/  S2UR UR11, SR_CgaCtaId ;  /* 0x00000000000b79c3 */ /* 0x000e220000008800 */
[----:B------:R-:W-:Y:S01]  /*1eb0*/  UMOV UR10, 0x400 ;  /* 0x00000400000a7882 */ /* 0x000fe20000000000 */
[C---:B------:R-:W-:Y:S01]  /*1ec0*/  LEA R24, R21.reuse, UR20, 0x2 ;  /* 0x0000001415187c11 */ /* 0x040fe2000f8e10ff */
[----:B------:R-:W-:Y:S01]  /*1ed0*/  BSSY.RECONVERGENT B1, `(.L_x_581) ;  /* 0x0000019000017945 */ /* 0x000fe20003800200 */
[----:B------:R-:W-:-:S03]  /*1ee0*/  LEA R22, R21, UR9, 0x2 ;  /* 0x0000000915167c11 */ /* 0x000fc6000f8e10ff */
[----:B------:R-:W1:Y:S04]  /*1ef0*/  LDS R26, [R24+0x4] ;  /* 0x00000400181a7984 */ /* 0x000e680000000800 */
[----:B------:R-:W2:Y:S01]  /*1f00*/  LDS R27, [R22+0x8] ;  /* 0x00000800161b7984 */ /* 0x000ea20000000800 */
[----:B0-----:R-:W-:-:S06]  /*1f10*/  ULEA UR10, UR11, UR10, 0x18 ;  /* 0x0000000a0b0a7291 */ /* 0x001fcc000f8ec0ff */
[----:B------:R-:W-:-:S05]  /*1f20*/  LEA R23, R21, UR10, 0x2 ;  /* 0x0000000a15177c11 */ /* 0x000fca000f8e10ff */
[----:B------:R-:W0:Y:S01]  /*1f30*/  LDS R25, [R23] ;  /* 0x0000000017197984 */ /* 0x000e220000000800 */
[----:B-1----:R-:W-:-:S04]  /*1f40*/  FADD R0, -R9, R26 ;  /* 0x0000001a09007221 */ /* 0x002fc80000000100 */
[----:B------:R-:W-:Y:S01]  /*1f50*/  FMUL R29, R0, R0 ;  /* 0x00000000001d7220 */ /* 0x000fe20000400000 */
[----:B--2---:R-:W-:Y:S01]  /*1f60*/  FADD R2, -R10, R27 ;  /* 0x0000001b0a027221 */ /* 0x004fe20000000100 */
[----:B0-----:R-:W-:-:S04]  /*1f70*/  FADD R0, -R8, R25 ;  /* 0x0000001908007221 */ /* 0x001fc80000000100 */
        /* <DEDUP_REMOVED lines=10> */
.L_x_582:
[----:B------:R-:W-:Y:S01]  /*2020*/  FMUL.FTZ R42, R29, R2 ;  /* 0x000000021d2a7220 */ /* 0x000fe20000410000 */
[----:B------:R-:W-:-:S03]  /*2030*/  FMUL.FTZ R0, R2, 0.5 ;  /* 0x3f00000002007820 */ /* 0x000fc60000410000 */
[----:B------:R-:W-:-:S04]  /*2040*/  FFMA R29, -R42, R42, R29 ;  /* 0x0000002a2a1d7223 */ /* 0x000fc8000000011d */
[----:B------:R-:W-:-:S07]  /*2050*/  FFMA R42, R29, R0, R42 ;  /* 0x000000001d2a7223 */ /* 0x000fce000000002a */
.L_x_583:
[----:B------:R-:W-:Y:S05]  /*2060*/  BSYNC.RECONVERGENT B1 ;  /* 0x0000000000017941 */ /* 0x000fea0003800200 */
.L_x_581:
[----:B------:R-:W0:Y:S01]  /*2070*/  LDS R28, [R24+0x8] ;  /* 0x00000800181c7984 */ /* 0x000e220000000800 */
[----:B------:R-:W-:Y:S01]  /*2080*/  FSETP.GEU.AND P0, PT, R42, R17, PT ;  /* 0x000000112a00720b */ /* 0x000fe20003f0e000 */
[----:B------:R-:W-:Y:S02]  /*2090*/  BSSY.RECONVERGENT B1, `(.L_x_584) ;  /* 0x0000019000017945 */ /* 0x000fe40003800200 */
[----:B------:R-:W1:Y:S04]  /*20a0*/  LDS R29, [R23+0x4] ;  /* 0x00000400171d7984 */ /* 0x000e680000000800 */
[----:B------:R-:W2:Y:S06]  /*20b0*/  LDS R31, [R22+0xc] ;  /* 0x00000c00161f7984 */ /* 0x000eac0000000800 */
[----:B------:R-:W-:Y:S01]  /*20c0*/  @!P0 IMAD.MOV.U32 R14, RZ, RZ, R25 ;  /* 0x000000ffff0e8224 */ /* 0x000fe200078e0019 */
[----:B------:R-:W-:-:S02]  /*20d0*/  @!P0 MOV R15, R26 ;  /* 0x0000001a000f8202 */ /* 0x000fc40000000f00 */
[----:B------:R-:W-:Y:S02]  /*20e0*/  @!P0 MOV R16, R27 ;  /* 0x0000001b00108202 */ /* 0x000fe40000000f00 */
        /* <DEDUP_REMOVED lines=11> */
[----:B------:R-:W-:Y:S01]  /*21a0*/  IMAD.MOV.U32 R0, RZ, RZ, R33 ;  /* 0x000000ffff007224 */ /* 0x000fe200078e0021 */
[----:B------:R-:W-:-:S07]  /*21b0*/  MOV R2, 0x21d0 ;  /* 0x000021d000027802 */ /* 0x000fce0000000f00 */
[----:B------:R-:W-:Y:S05]  /*21c0*/  CALL.REL.NOINC `($__internal_0_$__cuda_sm20_sqrt_rn_f32_slowpath) ;  /* 0x0000002800587944 */ /* 0x000fea0003c00000 */
[----:B------:R-:W-:Y:S05]  /*21d0*/  BRA `(.L_x_586) ;  /* 0x0000000000107947 */ /* 0x000fea0003800000 */
.L_x_585:
[----:B------:R-:W-:Y:S01]  /*21e0*/  FMUL.FTZ R42, R33, R2 ;  /* 0x00000002212a7220 */ /* 0x000fe20000410000 */
[----:B------:R-:W-:-:S03]  /*21f0*/  FMUL.FTZ R0, R2, 0.5 ;  /* 0x3f00000002007820 */ /* 0x000fc60000410000 */
[----:B------:R-:W-:-:S04]  /*2200*/  FFMA R25, -R42, R42, R33 ;  /* 0x0000002a2a197223 */ /* 0x000fc80000000121 */
[----:B------:R-:W-:-:S07]  /*2210*/  FFMA R42, R25, R0, R42 ;  /* 0x00000000192a7223 */ /* 0x000fce000000002a */
.L_x_586:
[----:B------:R-:W-:Y:S05]  /*2220*/  BSYNC.RECONVERGENT B1 ;  /* 0x0000000000017941 */ /* 0x000fea0003800200 */
.L_x_584:
        /* <DEDUP_REMOVED lines=23> */
.L_x_588:
[----:B------:R-:W-:Y:S01]  /*23a0*/  FMUL.FTZ R42, R33, R2 ;  /* 0x00000002212a7220 */ /* 0x000fe20000410000 */
[----:B------:R-:W-:-:S03]  /*23b0*/  FMUL.FTZ R0, R2, 0.5 ;  /* 0x3f00000002007820 */ /* 0x000fc60000410000 */
[----:B------:R-:W-:-:S04]  /*23c0*/  FFMA R29, -R42, R42, R33 ;  /* 0x0000002a2a1d7223 */ /* 0x000fc80000000121 */
[----:B------:R-:W-:-:S07]  /*23d0*/  FFMA R42, R29, R0, R42 ;  /* 0x000000001d2a7223 */ /* 0x000fce000000002a */
.L_x_589:
[----:B------:R-:W-:Y:S05]  /*23e0*/  BSYNC.RECONVERGENT B1 ;  /* 0x0000000000017941 */ /* 0x000fea0003800200 */
.L_x_587:
        /* <DEDUP_REMOVED lines=23> */
.L_x_591:
[----:B------:R-:W-:Y:S01]  /*2560*/  FMUL.FTZ R42, R31, R2 ;  /* 0x000000021f2a7220 */ /* 0x000fe20000410000 */
[----:B------:R-:W-:-:S03]  /*2570*/  FMUL.FTZ R0, R2, 0.5 ;  /* 0x3f00000002007820 */ /* 0x000fc60000410000 */
[----:B------:R-:W-:-:S04]  /*2580*/  FFMA R25, -R42, R42, R31 ;  /* 0x0000002a2a197223 */ /* 0x000fc8000000011f */
[----:B------:R-:W-:-:S07]  /*2590*/  FFMA R42, R25, R0, R42 ;  /* 0x00000000192a7223 */ /* 0x000fce000000002a */
.L_x_592:
[----:B------:R-:W-:Y:S05]  /*25a0*/  BSYNC.RECONVERGENT B1 ;  /* 0x0000000000017941 */ /* 0x000fea0003800200 */
.L_x_590:
[----:B------:R-:W-:Y:S02]  /*25b0*/  FSETP.GEU.AND P0, PT, R42, R17, PT ;  /* 0x000000112a00720b */ /* 0x000fe40003f0e000 */
[----:B------:R-:W-:-:S11]  /*25c0*/  IADD3 R21, PT, PT, R21, 0x4, RZ ;  /* 0x0000000415157810 */ /* 0x000fd60007ffe0ff */
[----:B------:R-:W-:Y:S01]  /*25d0*/  @!P0 MOV R14, R23 ;  /* 0x00000017000e8202 */ /* 0x000fe20000000f00 */
[----:B------:R-:W-:Y:S01]  /*25e0*/  @!P0 IMAD.MOV.U32 R17, RZ, RZ, R42 ;  /* 0x000000ffff118224 */ /* 0x000fe200078e002a */
[----:B------:R-:W-:Y:S02]  /*25f0*/  @!P0 MOV R15, R24 ;  /* 0x00000018000f8202 */ /* 0x000fe40000000f00 */
[----:B------:R-:W-:-:S07]  /*2600*/  @!P0 MOV R16, R29 ;  /* 0x0000001d00108202 */ /* 0x000fce0000000f00 */
.L_x_580:
[----:B------:R-:W-:-:S13]  /*2610*/  LOP3.LUT P0, R19, R19, 0x3, RZ, 0xc0, !PT ;  /* 0x0000000313137812 */ /* 0x000fda000780c0ff */
[----:B------:R-:W-:Y:S05]  /*2620*/  @!P0 BRA `(.L_x_553) ;  /* 0x0000000400988947 */ /* 0x000fea0003800000 */
[----:B------:R-:W-:-:S13]  /*2630*/  ISETP.NE.AND P0, PT, R19, 0x1, PT ;  /* 0x000000011300780c */ /* 0x000fda0003f05270 */
        /* <DEDUP_REMOVED lines=25> */
.L_x_595:
[----:B------:R-:W-:Y:S01]  /*27d0*/  FMUL.FTZ R42, R27, R2 ;  /* 0x000000021b2a7220 */ /* 0x000fe20000410000 */
[----:B------:R-:W-:-:S03]  /*27e0*/  FMUL.FTZ R0, R2, 0.5 ;  /* 0x3f00000002007820 */ /* 0x000fc60000410000 */
[----:B------:R-:W-:-:S04]  /*27f0*/  FFMA R27, -R42, R42, R27 ;  /* 0x0000002a2a1b7223 */ /* 0x000fc8000000011b */
[----:B------:R-:W-:-:S07]  /*2800*/  FFMA R42, R27, R0, R42 ;  /* 0x000000001b2a7223 */ /* 0x000fce000000002a */
.L_x_596:
[----:B------:R-:W-:Y:S05]  /*2810*/  BSYNC.RECONVERGENT B1 ;  /* 0x0000000000017941 */ /* 0x000fea0003800200 */
.L_x_594:
        /* <DEDUP_REMOVED lines=23> */
.L_x_598:
[----:B------:R-:W-:Y:S01]  /*2990*/  FMUL.FTZ R42, R29, R2 ;  /* 0x000000021d2a7220 */ /* 0x000fe20000410000 */
[----:B------:R-:W-:-:S03]  /*29a0*/  FMUL.FTZ R0, R2, 0.5 ;  /* 0x3f00000002007820 */ /* 0x000fc60000410000 */
[----:B------:R-:W-:-:S04]  /*29b0*/  FFMA R19, -R42, R42, R29 ;  /* 0x0000002a2a137223 */ /* 0x000fc8000000011d */
[----:B------:R-:W-:-:S07]  /*29c0*/  FFMA R42, R19, R0, R42 ;  /* 0x00000000132a7223 */ /* 0x000fce000000002a */
.L_x_599:
[----:B------:R-:W-:Y:S05]  /*29d0*/  BSYNC.RECONVERGENT B1 ;  /* 0x0000000000017941 */ /* 0x000fea0003800200 */
.L_x_597:
[----:B------:R-:W-:Y:S02]  /*29e0*/  FSETP.GEU.AND P0, PT, R42, R17, PT ;  /* 0x000000112a00720b */ /* 0x000fe40003f0e000 */
[----:B------:R-:W-:-:S11]  /*29f0*/  IADD3 R21, PT, PT, R21, 0x2, RZ ;  /* 0x0000000215157810 */ /* 0x000fd60007ffe0ff */
[----:B------:R-:W-:Y:S01]  /*2a00*/  @!P0 MOV R14, R25 ;  /* 0x00000019000e8202 */ /* 0x000fe20000000f00 */
[----:B------:R-:W-:Y:S01]  /*2a10*/  @!P0 IMAD.MOV.U32 R16, RZ, RZ, R27 ;  /* 0x000000ffff108224 */ /* 0x000fe200078e001b */
[----:B------:R-:W-:Y:S02]  /*2a20*/  @!P0 MOV R15, R26 ;  /* 0x0000001a000f8202 */ /* 0x000fe40000000f00 */
[----:B------:R-:W-:-:S07]  /*2a30*/  @!P0 MOV R17, R42 ;  /* 0x0000002a00118202 */ /* 0x000fce0000000f00 */
.L_x_593:
[----:B------:R-:W-:-:S04]  /*2a40*/  LOP3.LUT R20, R20, 0x1, RZ, 0xc0, !PT ;  /* 0x0000000114147812 */ /* 0x000fc800078ec0ff */
[----:B------:R-:W-:-:S13]  /*2a50*/  ISETP.NE.U32.AND P0, PT, R20, 0x1, PT ;  /* 0x000000011400780c */ /* 0x000fda0003f05070 */
[----:B------:R-:W-:Y:S05]  /*2a60*/  @!P0 BRA `(.L_x_553) ;  /* 0x0000000000888947 */ /* 0x000fea0003800000 */
[----:B------:R-:W0:Y:S01]  /*2a70*/  S2UR UR11, SR_CgaCtaId ;  /* 0x00000000000b79c3 */ /* 0x000e220000008800 */
[----:B------:R-:W-:Y:S01]  /*2a80*/  UMOV UR10, 0x400 ;  /* 0x00000400000a7882 */ /* 0x000fe20000000000 */
[----:B------:R-:W-:Y:S01]  /*2a90*/  LEA R20, R21, UR20, 0x2 ;  /* 0x0000001415147c11 */ /* 0x000fe2000f8e10ff */
[----:B------:R-:W-:Y:S05]  /*2aa0*/  BSSY.RECONVERGENT B1, `(.L_x_600) ;  /* 0x0000019000017945 */ /* 0x000fea0003800200 */
[----:B------:R-:W1:Y:S01]  /*2ab0*/  LDS R20, [R20+0x4] ;  /* 0x0000040014147984 */ /* 0x000e620000000800 */
[----:B0-----:R-:W-:-:S06]  /*2ac0*/  ULEA UR10, UR11, UR10, 0x18 ;  /* 0x0000000a0b0a7291 */ /* 0x001fcc000f8ec0ff */
[C---:B------:R-:W-:Y:S02]  /*2ad0*/  LEA R0, R21.reuse, UR10, 0x2 ;  /* 0x0000000a15007c11 */ /* 0x040fe4000f8e10ff */
[----:B------:R-:W-:-:S03]  /*2ae0*/  LEA R21, R21, UR9, 0x2 ;  /* 0x0000000915157c11 */ /* 0x000fc6000f8e10ff */
[----:B------:R-:W0:Y:S04]  /*2af0*/  LDS R23, [R0] ;  /* 0x0000000000177984 */ /* 0x000e280000000800 */
[----:B------:R-:W2:Y:S01]  /*2b00*/  LDS R21, [R21+0x8] ;  /* 0x0000080015157984 */ /* 0x000ea20000000800 */
[----:B-1----:R-:W-:-:S04]  /*2b10*/  FADD R2, -R9, R20 ;  /* 0x0000001409027221 */ /* 0x002fc80000000100 */
[----:B------:R-:W-:Y:S01]  /*2b20*/  FMUL R19, R2, R2 ;  /* 0x0000000202137220 */ /* 0x000fe20000400000 */
[----:B0-----:R-:W-:Y:S01]  /*2b30*/  FADD R2, -R8, R23 ;  /* 0x0000001708027221 */ /* 0x001fe20000000100 */
        /* <DEDUP_REMOVED lines=11> */
.L_x_601:
[----:B------:R-:W-:Y:S01]  /*2bf0*/  FMUL.FTZ R42, R19, R22 ;  /* 0x00000016132a7220 */ /* 0x000fe20000410000 */
[----:B------:R-:W-:-:S03]  /*2c00*/  FMUL.FTZ R0, R22, 0.5 ;  /* 0x3f00000016007820 */ /* 0x000fc60000410000 */
[----:B------:R-:W-:-:S04]  /*2c10*/  FFMA R19, -R42, R42, R19 ;  /* 0x0000002a2a137223 */ /* 0x000fc80000000113 */
[----:B------:R-:W-:-:S07]  /*2c20*/  FFMA R42, R19, R0, R42 ;  /* 0x00000000132a7223 */ /* 0x000fce000000002a */
.L_x_602:
[----:B------:R-:W-:Y:S05]  /*2c30*/  BSYNC.RECONVERGENT B1 ;  /* 0x0000000000017941 */ /* 0x000fea0003800200 */
.L_x_600:
[----:B------:R-:W-:-:S13]  /*2c40*/  FSETP.GEU.AND P0, PT, R42, R17, PT ;  /* 0x000000112a00720b */ /* 0x000fda0003f0e000 */
[----:B------:R-:W-:Y:S01]  /*2c50*/  @!P0 MOV R14, R23 ;  /* 0x00000017000e8202 */ /* 0x000fe20000000f00 */
[----:B------:R-:W-:Y:S01]  /*2c60*/  @!P0 IMAD.MOV.U32 R17, RZ, RZ, R42 ;  /* 0x000000ffff118224 */ /* 0x000fe200078e002a */
[----:B------:R-:W-:Y:S02]  /*2c70*/  @!P0 MOV R15, R20 ;  /* 0x00000014000f8202 */ /* 0x000fe40000000f00 */
[----:B------:R-:W-:-:S07]  /*2c80*/  @!P0 MOV R16, R21 ;  /* 0x0000001500108202 */ /* 0x000fce0000000f00 */
.L_x_553:
[----:B------:R-:W-:Y:S01]  /*2c90*/  FSETP.GEU.AND P0, PT, R17, R18, PT ;  /* 0x000000121100720b */ /* 0x000fe20003f0e000 */
[----:B------:R-:W-:-:S12]  /*2ca0*/  BSSY.RECONVERGENT B3, `(.L_x_603) ;  /* 0x00001d5000037945 */ /* 0x000fd80003800200 */
[----:B------:R-:W-:Y:S05]  /*2cb0*/  @!P0 BRA `(.L_x_604) ;  /* 0x0000001c004c8947 */ /* 0x000fea0003800000 */
[----:B------:R-:W-:Y:S01]  /*2cc0*/  IADD3 R18, PT, PT, R13, 0x2, RZ ;  /* 0x000000020d127810 */ /* 0x000fe20007ffe0ff */
[----:B------:R-:W-:Y:S01]  /*2cd0*/  IMAD.MOV.U32 R21, RZ, RZ, 0x1 ;  /* 0x00000001ff157424 */ /* 0x000fe200078e00ff */
[----:B------:R-:W-:Y:S02]  /*2ce0*/  IADD3 R19, PT, PT, R12, 0x2, RZ ;  /* 0x000000020c137810 */ /* 0x000fe40007ffe0ff */
[----:B------:R-:W-:-:S07]  /*2cf0*/  IADD3 R20, PT, PT, R11, 0x2, RZ ;  /* 0x000000020b147810 */ /* 0x000fce0007ffe0ff */
.L_x_666:
[CC--:B------:R-:W-:Y:S01]  /*2d00*/  IADD3 R22, PT, PT, R11.reuse, -R21.reuse, RZ ;  /* 0x800000150b167210 */ /* 0x0c0fe20007ffe0ff */
[----:B------:R-:W-:Y:S01]  /*2d10*/  BSSY.RECONVERGENT B5, `(.L_x_605) ;  /* 0x0000143000057945 */ /* 0x000fe20003800200 */
[----:B------:R-:W-:-:S04]  /*2d20*/  IADD3 R23, PT, PT, R11, R21, RZ ;  /* 0x000000150b177210 */ /* 0x000fc80007ffe0ff */
[----:B------:R-:W-:-:S13]  /*2d30*/  ISETP.GT.AND P0, PT, R22, R23, PT ;  /* 0x000000171600720c */ /* 0x000fda0003f04270 */
[----:B------:R-:W-:Y:S05]  /*2d40*/  @P0 BRA `(.L_x_606) ;  /* 0x0000001000fc0947 */ /* 0x000fea0003800000 */
[CC--:B------:R-:W-:Y:S01]  /*2d50*/  IADD3 R24, PT, PT, R12.reuse, -R21.reuse, RZ ;  /* 0x800000150c187210 */ /* 0x0c0fe20007ffe0ff */
[----:B------:R-:W-:Y:S01]  /*2d60*/  IMAD.IADD R25, R12, 0x1, R21 ;  /* 0x000000010c197824 */ /* 0x000fe200078e0215 */
[CC--:B------:R-:W-:Y:S02]  /*2d70*/  IADD3 R26, PT, PT, R13.reuse, -R21.reuse, RZ ;  /* 0x800000150d1a7210 */ /* 0x0c0fe40007ffe0ff */
[----:B------:R-:W-:Y:S02]  /*2d80*/  IADD3 R27, PT, PT, R13, R21, RZ ;  /* 0x000000150d1b7210 */ /* 0x000fe40007ffe0ff */
[----:B------:R-:W-:-:S07]  /*2d90*/  MOV R28, R22 ;  /* 0x00000016001c7202 */ /* 0x000fce0000000f00 */
.L_x_641:
[----:B------:R-:W-:Y:S01]  /*2da0*/  ISETP.GT.AND P0, PT, R24, R25, PT ;  /* 0x000000191800720c */ /* 0x000fe20003f04270 */
[----:B------:R-:W-:-:S12]  /*2db0*/  BSSY.RECONVERGENT B4, `(.L_x_607) ;  /* 0x0000135000047945 */ /* 0x000fd80003800200 */
[----:B------:R-:W-:Y:S05]  /*2dc0*/  @P0 BRA `(.L_x_608) ;  /* 0x0000001000cc0947 */ /* 0x000fea0003800000 */
[C---:B------:R-:W-:Y:S01]  /*2dd0*/  ISETP.NE.AND P0, PT, R28.reuse, R23, PT ;  /* 0x000000171c00720c */ /* 0x040fe20003f05270 */
[C---:B------:R-:W-:Y:S02]  /*2de0*/  IMAD R29, R28.reuse, UR14, RZ ;  /* 0x0000000e1c1d7c24 */ /* 0x040fe4000f8e02ff */
[----:B------:R-:W-:Y:S01]  /*2df0*/  IMAD.MOV.U32 R30, RZ, RZ, R24 ;  /* 0x000000ffff1e7224 */ /* 0x000fe200078e0018 */
[----:B------:R-:W-:-:S13]  /*2e00*/  ISETP.EQ.OR P0, PT, R28, R22, !P0 ;  /* 0x000000161c00720c */ /* 0x000fda0004702670 */
.L_x_640:
[----:B------:R-:W-:Y:S01]  /*2e10*/  ISETP.GT.AND P1, PT, R26, R27, PT ;  /* 0x0000001b1a00720c */ /* 0x000fe20003f24270 */
[----:B------:R-:W-:-:S12]  /*2e20*/  BSSY.RECONVERGENT B2, `(.L_x_609) ;  /* 0x000012a000027945 */ /* 0x000fd80003800200 */
[----:B------:R-:W-:Y:S05]  /*2e30*/  @P1 BRA `(.L_x_610) ;  /* 0x0000001000a01947 */ /* 0x000fea0003800000 */
[----:B------:R-:W0:Y:S01]  /*2e40*/  LDCU UR10, c[0x0][0x3d8] ;  /* 0x00007b00ff0a77ac */ /* 0x000e220008000800 */
[C---:B------:R-:W-:Y:S02]  /*2e50*/  ISETP.NE.AND P1, PT, R30.reuse, R25, PT ;  /* 0x000000191e00720c */ /* 0x040fe40003f25270 */
[----:B------:R-:W-:Y:S02]  /*2e60*/  MOV R31, R26 ;  /* 0x0000001a001f7202 */ /* 0x000fe40000000f00 */
[C---:B------:R-:W-:Y:S01]  /*2e70*/  ISETP.EQ.OR P1, PT, R30.reuse, R24, !P1 ;  /* 0x000000181e00720c */ /* 0x040fe20004f22670 */
[----:B0-----:R-:W-:-:S12]  /*2e80*/  IMAD R32, R30, UR10, R29 ;  /* 0x0000000a1e207c24 */ /* 0x001fd8000f8e021d */
.L_x_639:
[C---:B------:R-:W-:Y:S01]  /*2e90*/  ISETP.EQ.OR P2, PT, R31.reuse, R26, P1 ;  /* 0x0000001a1f00720c */ /* 0x040fe20000f42670 */
[----:B------:R-:W-:Y:S03]  /*2ea0*/  BSSY.RECONVERGENT B1, `(.L_x_611) ;  /* 0x000011e000017945 */ /* 0x000fe60003800200 */
[----:B------:R-:W-:-:S04]  /*2eb0*/  ISETP.EQ.OR P2, PT, R31, R27, P2 ;  /* 0x0000001b1f00720c */ /* 0x000fc80001742670 */
[----:B------:R-:W-:-:S13]  /*2ec0*/  PLOP3.LUT P2, PT, P2, P0, PT, 0xf8, 0x8f ;  /* 0x00000000008f781c */ /* 0x000fda0001741f70 */
[----:B------:R-:W-:Y:S05]  /*2ed0*/  @!P2 BRA `(.L_x_612) ;  /* 0x000000100068a947 */ /* 0x000fea0003800000 */
[----:B------:R-:W-:-:S04]  /*2ee0*/  IADD3 R33, PT, PT, R32, R31, RZ ;  /* 0x0000001f20217210 */ /* 0x000fc80007ffe0ff */
[----:B------:R-:W-:-:S04]  /*2ef0*/  ISETP.GE.AND P2, PT, R33, UR15, PT ;  /* 0x0000000f21007c0c */ /* 0x000fc8000bf46270 */
[----:B------:R-:W-:-:S13]  /*2f00*/  ISETP.LT.OR P2, PT, R33, RZ, P2 ;  /* 0x000000ff2100720c */ /* 0x000fda0001741670 */
[----:B------:R-:W-:Y:S05]  /*2f10*/  @P2 BRA `(.L_x_612) ;  /* 0x0000001000582947 */ /* 0x000fea0003800000 */
[----:B------:R-:W0:Y:S08]  /*2f20*/  LDC.64 R34, c[0x0][0x3a0] ;  /* 0x0000e800ff227b82 */ /* 0x000e300000000a00 */
[----:B------:R-:W1:Y:S01]  /*2f30*/  LDC.64 R36, c[0x0][0x398] ;  /* 0x0000e600ff247b82 */ /* 0x000e620000000a00 */
[----:B0-----:R-:W-:-:S06]  /*2f40*/  IMAD.WIDE.U32 R34, R33, 0x4, R34 ;  /* 0x0000000421227825 */ /* 0x001fcc00078e0022 */
[----:B------:R-:W2:Y:S01]  /*2f50*/  LDG.E R34, desc[UR12][R34.64] ;  /* 0x0000000c22227981 */ /* 0x000ea2000c1e1900 */
[----:B-1----:R-:W-:-:S05]  /*2f60*/  IMAD.WIDE.U32 R36, R33, 0x4, R36 ;  /* 0x0000000421247825 */ /* 0x002fca00078e0024 */
[----:B------:R-:W2:Y:S02]  /*2f70*/  LDG.E R33, desc[UR12][R36.64] ;  /* 0x0000000c24217981 */ /* 0x000ea4000c1e1900 */
[----:B--2---:R-:W-:-:S04]  /*2f80*/  ISETP.GE.AND P2, PT, R34, R33, PT ;  /* 0x000000212200720c */ /* 0x004fc80003f46270 */
[----:B------:R-:W-:-:S13]  /*2f90*/  ISETP.LT.OR P2, PT, R33, RZ, !P2 ;  /* 0x000000ff2100720c */ /* 0x000fda0005741670 */
[----:B------:R-:W-:Y:S05]  /*2fa0*/  @P2 BRA `(.L_x_612) ;  /* 0x0000001000342947 */ /* 0x000fea0003800000 */
[----:B------:R-:W-:Y:S01]  /*2fb0*/  IADD3 R34, PT, PT, R34, -R33, RZ ;  /* 0x8000002122227210 */ /* 0x000fe20007ffe0ff */
[----:B------:R-:W-:Y:S03]  /*2fc0*/  BSSY.RECONVERGENT B6, `(.L_x_613) ;  /* 0x0000099000067945 */ /* 0x000fe60003800200 */
[C---:B------:R-:W-:Y:S01]  /*2fd0*/  ISETP.GE.U32.AND P2, PT, R34.reuse, 0x3, PT ;  /* 0x000000032200780c */ /* 0x040fe20003f46070 */
[----:B------:R-:W-:-:S05]  /*2fe0*/  VIADD R34, R34, 0x1 ;  /* 0x0000000122227836 */ /* 0x000fca0000000000 */
[----:B------:R-:W-:-:S07]  /*2ff0*/  LOP3.LUT R35, R34, 0x3, RZ, 0xc0, !PT ;  /* 0x0000000322237812 */ /* 0x000fce00078ec0ff */
[----:B------:R-:W-:Y:S05]  /*3000*/  @!P2 BRA `(.L_x_614) ;  /* 0x000000080050a947 */ /* 0x000fea0003800000 */
[----:B------:R-:W-:Y:S01]  /*3010*/  HFMA2 R37, -RZ, RZ, 0, 0 ;  /* 0x00000000ff257431 */ /* 0x000fe200000001ff */
[----:B------:R-:W-:-:S07]  /*3020*/  LOP3.LUT R36, R34, 0xfffffffc, RZ, 0xc0, !PT ;  /* 0xfffffffc22247812 */ /* 0x000fce00078ec0ff */
.L_x_627:
[----:B------:R-:W0:Y:S08]  /*3030*/  LDC.64 R38, c[0x0][0x3b0] ;  /* 0x0000ec00ff267b82 */ /* 0x000e300000000a00 */
[----:B------:R-:W1:Y:S08]  /*3040*/  LDC.64 R42, c[0x0][0x3a8] ;  /* 0x0000ea00ff2a7b82 */ /* 0x000e700000000a00 */
[----:B------:R-:W2:Y:S01]  /*3050*/  LDC.64 R40, c[0x0][0x3b8] ;  /* 0x0000ee00ff287b82 */ /* 0x000ea20000000a00 */
[----:B0-----:R-:W-:-:S06]  /*3060*/  IMAD.WIDE.U32 R38, R33, 0x4, R38 ;  /* 0x0000000421267825 */ /* 0x001fcc00078e0026 */
[----:B------:R-:W3:Y:S01]  /*3070*/  LDG.E R38, desc[UR12][R38.64] ;  /* 0x0000000c26267981 */ /* 0x000ee2000c1e1900 */
[----:B-1----:R-:W-:-:S04]  /*3080*/  IMAD.WIDE.U32 R42, R33, 0x4, R42 ;  /* 0x00000004212a7825 */ /* 0x002fc800078e002a */
[----:B--2---:R-:W-:Y:S01]  /*3090*/  IMAD.WIDE.U32 R40, R33, 0x4, R40 ;  /* 0x0000000421287825 */ /* 0x004fe200078e0028 */
[----:B------:R-:W2:Y:S05]  /*30a0*/  LDG.E R39, desc[UR12][R42.64] ;  /* 0x0000000c2a277981 */ /* 0x000eaa000c1e1900 */
[----:B------:R-:W4:Y:S01]  /*30b0*/  LDG.E R40, desc[UR12][R40.64] ;  /* 0x0000000c28287981 */ /* 0x000f22000c1e1900 */
[----:B------:R-:W-:Y:S01]  /*30c0*/  IADD3 R37, PT, PT, R37, 0x4, RZ ;  /* 0x0000000425257810 */ /* 0x000fe20007ffe0ff */
[----:B------:R-:W-:Y:S03]  /*30d0*/  BSSY.RECONVERGENT B7, `(.L_x_615) ;  /* 0x0000015000077945 */ /* 0x000fe60003800200 */
[----:B------:R-:W-:Y:S01]  /*30e0*/  ISETP.NE.AND P2, PT, R37, R36, PT ;  /* 0x000000242500720c */ /* 0x000fe20003f45270 */
[----:B---3--:R-:W-:-:S04]  /*30f0*/  FADD R0, -R9, R38 ;  /* 0x0000002609007221 */ /* 0x008fc80000000100 */
[----:B------:R-:W-:Y:S01]  /*3100*/  FMUL R45, R0, R0 ;  /* 0x00000000002d7220 */ /* 0x000fe20000400000 */
[----:B--2---:R-:W-:-:S04]  /*3110*/  FADD R0, -R8, R39 ;  /* 0x0000002708007221 */ /* 0x004fc80000000100 */
[----:B------:R-:W-:Y:S01]  /*3120*/  FFMA R45, R0, R0, R45 ;  /* 0x00000000002d7223 */ /* 0x000fe2000000002d */
[----:B----4-:R-:W-:-:S04]  /*3130*/  FADD R0, -R10, R40 ;  /* 0x000000280a007221 */ /* 0x010fc80000000100 */
        /* <DEDUP_REMOVED lines=8> */
[----:B------:R-:W-:Y:S01]  /*31c0*/  MOV R0, R42 ;  /* 0x0000002a00007202 */ /* 0x000fe20000000f00 */
[----:B------:R-:W-:Y:S06]  /*31d0*/  BRA `(.L_x_617) ;  /* 0x0000000000107947 */ /* 0x000fec0003800000 */
.L_x_616:
[----:B------:R-:W-:Y:S01]  /*31e0*/  FMUL.FTZ R0, R45, R2 ;  /* 0x000000022d007220 */ /* 0x000fe20000410000 */
[----:B------:R-:W-:-:S03]  /*31f0*/  FMUL.FTZ R2, R2, 0.5 ;  /* 0x3f00000002027820 */ /* 0x000fc60000410000 */
[----:B------:R-:W-:-:S04]  /*3200*/  FFMA R41, -R0, R0, R45 ;  /* 0x0000000000297223 */ /* 0x000fc8000000012d */
[----:B------:R-:W-:-:S07]  /*3210*/  FFMA R0, R41, R2, R0 ;  /* 0x0000000229007223 */ /* 0x000fce0000000000 */
.L_x_617:
[----:B------:R-:W-:Y:S05]  /*3220*/  BSYNC.RECONVERGENT B7 ;  /* 0x0000000000077941 */ /* 0x000fea0003800200 */
.L_x_615:
[----:B------:R-:W0:Y:S01]  /*3230*/  LDC.64 R42, c[0x0][0x3b0] ;  /* 0x0000ec00ff2a7b82 */ /* 0x000e220000000a00 */
[----:B------:R-:W-:Y:S01]  /*3240*/  FSETP.GEU.AND P3, PT, R0, R17, PT ;  /* 0x000000110000720b */ /* 0x000fe20003f6e000 */
[----:B------:R-:W-:-:S06]  /*3250*/  VIADD R2, R33, 0x1 ;  /* 0x0000000121027836 */ /* 0x000fcc0000000000 */
[----:B------:R-:W1:Y:S06]  /*3260*/  LDC.64 R44, c[0x0][0x3a8] ;  /* 0x0000ea00ff2c7b82 */ /* 0x000e6c0000000a00 */
[----:B------:R-:W-:Y:S02]  /*3270*/  @!P3 MOV R15, R38 ;  /* 0x00000026000fb202 */ /* 0x000fe40000000f00 */
[----:B------:R-:W-:Y:S01]  /*3280*/  @!P3 MOV R14, R39 ;  /* 0x00000027000eb202 */ /* 0x000fe20000000f00 */
[----:B0-----:R-:W-:-:S05]  /*3290*/  IMAD.WIDE.U32 R42, R2, 0x4, R42 ;  /* 0x00000004022a7825 */ /* 0x001fca00078e002a */
[----:B------:R0:W2:Y:S01]  /*32a0*/  LDG.E R38, desc[UR12][R42.64] ;  /* 0x0000000c2a267981 */ /* 0x0000a2000c1e1900 */
[----:B-1----:R-:W-:-:S05]  /*32b0*/  IMAD.WIDE.U32 R44, R2, 0x4, R44 ;  /* 0x00000004022c7825 */ /* 0x002fca00078e002c */
[----:B------:R1:W3:Y:S01]  /*32c0*/  LDG.E R39, desc[UR12][R44.64] ;  /* 0x0000000c2c277981 */ /* 0x0002e2000c1e1900 */
[----:B0-----:R-:W0:Y:S02]  /*32d0*/  LDC.64 R42, c[0x0][0x3b8] ;  /* 0x0000ee00ff2a7b82 */ /* 0x001e240000000a00 */
[----:B0-----:R-:W-:-:S05]  /*32e0*/  IMAD.WIDE.U32 R42, R2, 0x4, R42 ;  /* 0x00000004022a7825 */ /* 0x001fca00078e002a */
[----:B------:R-:W4:Y:S01]  /*32f0*/  LDG.E R41, desc[UR12][R42.64] ;  /* 0x0000000c2a297981 */ /* 0x000f22000c1e1900 */
[----:B------:R-:W-:Y:S01]  /*3300*/  BSSY.RECONVERGENT B7, `(.L_x_618) ;  /* 0x0000016000077945 */ /* 0x000fe20003800200 */
[----:B------:R-:W-:Y:S02]  /*3310*/  @!P3 MOV R16, R40 ;  /* 0x000000280010b202 */ /* 0x000fe40000000f00 */
[----:B------:R-:W-:Y:S01]  /*3320*/  @!P3 MOV R17, R0 ;  /* 0x000000000011b202 */ /* 0x000fe20000000f00 */
[----:B--2---:R-:W-:-:S04]  /*3330*/  FADD R2, -R9, R38 ;  /* 0x0000002609027221 */ /* 0x004fc80000000100 */
[----:B-1----:R-:W-:Y:S01]  /*3340*/  FMUL R45, R2, R2 ;  /* 0x00000002022d7220 */ /* 0x002fe20000400000 */
[----:B---3--:R-:W-:-:S04]  /*3350*/  FADD R2, -R8, R39 ;  /* 0x0000002708027221 */ /* 0x008fc80000000100 */
[----:B------:R-:W-:Y:S01]  /*3360*/  FFMA R2, R2, R2, R45 ;  /* 0x0000000202027223 */ /* 0x000fe2000000002d */
[----:B----4-:R-:W-:-:S04]  /*3370*/  FADD R45, -R10, R41 ;  /* 0x000000290a2d7221 */ /* 0x010fc80000000100 */
[----:B------:R-:W-:-:S05]  /*3380*/  FFMA R45, R45, R45, R2 ;  /* 0x0000002d2d2d7223 */ /* 0x000fca0000000002 */
[----:B------:R-:W-:-:S04]  /*3390*/  IADD3 R2, PT, PT, R45, -0xd000000, RZ ;  /* 0xf30000002d027810 */ /* 0x000fc80007ffe0ff */
[----:B------:R-:W-:Y:S02]  /*33a0*/  ISETP.GT.U32.AND P4, PT, R2, 0x727fffff, PT ;  /* 0x727fffff0200780c */ /* 0x000fe40003f84070 */
[----:B------:R0:W1:Y:S11]  /*33b0*/  MUFU.RSQ R2, R45 ;  /* 0x0000002d00027308 */ /* 0x0000760000001400 */
[----:B0-----:R-:W-:Y:S05]  /*33c0*/  @!P4 BRA `(.L_x_619) ;  /* 0x000000000014c947 */ /* 0x001fea0003800000 */
[----:B------:R-:W-:Y:S01]  /*33d0*/  IMAD.MOV.U32 R0, RZ, RZ, R45 ;  /* 0x000000ffff007224 */ /* 0x000fe200078e002d */
[----:B-1----:R-:W-:-:S07]  /*33e0*/  MOV R2, 0x3400 ;  /* 0x0000340000027802 */ /* 0x002fce0000000f00 */
[----:B------:R-:W-:Y:S05]  /*33f0*/  CALL.REL.NOINC `($__internal_0_$__cuda_sm20_sqrt_rn_f32_slowpath) ;  /* 0x0000001400cc7944 */ /* 0x000fea0003c00000 */
[----:B------:R-:W-:Y:S01]  /*3400*/  MOV R0, R42 ;  /* 0x0000002a00007202 */ /* 0x000fe20000000f00 */
[----:B------:R-:W-:Y:S06]  /*3410*/  BRA `(.L_x_620) ;  /* 0x0000000000107947 */ /* 0x000fec0003800000 */
.L_x_619:
[----:B-1----:R-:W-:Y:S01]  /*3420*/  FMUL.FTZ R0, R45, R2 ;  /* 0x000000022d007220 */ /* 0x002fe20000410000 */
[----:B------:R-:W-:-:S03]  /*3430*/  FMUL.FTZ R2, R2, 0.5 ;  /* 0x3f00000002027820 */ /* 0x000fc60000410000 */
[----:B------:R-:W-:-:S04]  /*3440*/  FFMA R43, -R0, R0, R45 ;  /* 0x00000000002b7223 */ /* 0x000fc8000000012d */
[----:B------:R-:W-:-:S07]  /*3450*/  FFMA R0, R43, R2, R0 ;  /* 0x000000022b007223 */ /* 0x000fce0000000000 */
.L_x_620:
[----:B------:R-:W-:Y:S05]  /*3460*/  BSYNC.RECONVERGENT B7 ;  /* 0x0000000000077941 */ /* 0x000fea0003800200 */
.L_x_618:
[----:B------:R-:W0:Y:S01]  /*3470*/  LDC.64 R42, c[0x0][0x3b0] ;  /* 0x0000ec00ff2a7b82 */ /* 0x000e220000000a00 */
[----:B------:R-:W-:Y:S01]  /*3480*/  VIADD R2, R33, 0x2 ;  /* 0x0000000221027836 */ /* 0x000fe20000000000 */
[----:B------:R-:W-:-:S06]  /*3490*/  FSETP.GEU.AND P3, PT, R0, R17, PT ;  /* 0x000000110000720b */ /* 0x000fcc0003f6e000 */
[----:B------:R-:W1:Y:S07]  /*34a0*/  LDC.64 R44, c[0x0][0x3a8] ;  /* 0x0000ea00ff2c7b82 */ /* 0x000e6e0000000a00 */
        /* <DEDUP_REMOVED lines=27> */
.L_x_622:
[----:B-1----:R-:W-:Y:S01]  /*3660*/  FMUL.FTZ R0, R45, R2 ;  /* 0x000000022d007220 */ /* 0x002fe20000410000 */
[----:B------:R-:W-:-:S03]  /*3670*/  FMUL.FTZ R2, R2, 0.5 ;  /* 0x3f00000002027820 */ /* 0x000fc60000410000 */
[----:B------:R-:W-:-:S04]  /*3680*/  FFMA R41, -R0, R0, R45 ;  /* 0x0000000000297223 */ /* 0x000fc8000000012d */
[----:B------:R-:W-:-:S07]  /*3690*/  FFMA R0, R41, R2, R0 ;  /* 0x0000000229007223 */ /* 0x000fce0000000000 */
.L_x_623:
[----:B------:R-:W-:Y:S05]  /*36a0*/  BSYNC.RECONVERGENT B7 ;  /* 0x0000000000077941 */ /* 0x000fea0003800200 */
.L_x_621:
[----:B------:R-:W0:Y:S01]  /*36b0*/  LDC.64 R42, c[0x0][0x3b0] ;  /* 0x0000ec00ff2a7b82 */ /* 0x000e220000000a00 */
[----:B------:R-:W-:Y:S01]  /*36c0*/  FSETP.GEU.AND P3, PT, R0, R17, PT ;  /* 0x000000110000720b */ /* 0x000fe20003f6e000 */
[----:B------:R-:W-:-:S06]  /*36d0*/  VIADD R2, R33, 0x3 ;  /* 0x0000000321027836 */ /* 0x000fcc0000000000 */
[----:B------:R-:W1:Y:S06]  /*36e0*/  LDC.64 R44, c[0x0][0x3a8] ;  /* 0x0000ea00ff2c7b82 */ /* 0x000e6c0000000a00 */
[----:B------:R-:W-:Y:S02]  /*36f0*/  @!P3 MOV R15, R40 ;  /* 0x00000028000fb202 */ /* 0x000fe40000000f00 */
[----:B------:R-:W-:Y:S01]  /*3700*/  @!P3 MOV R14, R39 ;  /* 0x00000027000eb202 */ /* 0x000fe20000000f00 */
[C---:B0-----:R-:W-:Y:S02]  /*3710*/  IMAD.WIDE.U32 R40, R2.reuse, 0x4, R42 ;  /* 0x0000000402287825 */ /* 0x041fe400078e002a */
[----:B------:R-:W0:Y:S04]  /*3720*/  LDC.64 R42, c[0x0][0x3b8] ;  /* 0x0000ee00ff2a7b82 */ /* 0x000e280000000a00 */
[----:B------:R-:W2:Y:S01]  /*3730*/  LDG.E R40, desc[UR12][R40.64] ;  /* 0x0000000c28287981 */ /* 0x000ea2000c1e1900 */
[----:B-1----:R-:W-:-:S05]  /*3740*/  IMAD.WIDE.U32 R44, R2, 0x4, R44 ;  /* 0x00000004022c7825 */ /* 0x002fca00078e002c */
[----:B------:R-:W3:Y:S01]  /*3750*/  LDG.E R39, desc[UR12][R44.64] ;  /* 0x0000000c2c277981 */ /* 0x000ee2000c1e1900 */
[----:B0-----:R-:W-:-:S05]  /*3760*/  IMAD.WIDE.U32 R42, R2, 0x4, R42 ;  /* 0x00000004022a7825 */ /* 0x001fca00078e002a */
[----:B------:R0:W4:Y:S01]  /*3770*/  LDG.E R41, desc[UR12][R42.64] ;  /* 0x0000000c2a297981 */ /* 0x000122000c1e1900 */
[----:B------:R-:W-:Y:S01]  /*3780*/  BSSY.RECONVERGENT B7, `(.L_x_624) ;  /* 0x0000015000077945 */ /* 0x000fe20003800200 */
[----:B------:R-:W-:Y:S02]  /*3790*/  @!P3 MOV R16, R38 ;  /* 0x000000260010b202 */ /* 0x000fe40000000f00 */
[----:B------:R-:W-:Y:S01]  /*37a0*/  @!P3 MOV R17, R0 ;  /* 0x000000000011b202 */ /* 0x000fe20000000f00 */
[----:B--2---:R-:W-:-:S04]  /*37b0*/  FADD R2, -R9, R40 ;  /* 0x0000002809027221 */ /* 0x004fc80000000100 */
[----:B0-----:R-:W-:Y:S01]  /*37c0*/  FMUL R43, R2, R2 ;  /* 0x00000002022b7220 */ /* 0x001fe20000400000 */
        /* <DEDUP_REMOVED lines=11> */
[----:B------:R-:W-:Y:S05]  /*3880*/  BRA `(.L_x_626) ;  /* 0x0000000000107947 */ /* 0x000fea0003800000 */
.L_x_625:
[----:B-1----:R-:W-:Y:S01]  /*3890*/  FMUL.FTZ R42, R43, R2 ;  /* 0x000000022b2a7220 */ /* 0x002fe20000410000 */
[----:B------:R-:W-:-:S03]  /*38a0*/  FMUL.FTZ R0, R2, 0.5 ;  /* 0x3f00000002007820 */ /* 0x000fc60000410000 */
[----:B------:R-:W-:-:S04]  /*38b0*/  FFMA R43, -R42, R42, R43 ;  /* 0x0000002a2a2b7223 */ /* 0x000fc8000000012b */
[----:B------:R-:W-:-:S07]  /*38c0*/  FFMA R42, R43, R0, R42 ;  /* 0x000000002b2a7223 */ /* 0x000fce000000002a */
.L_x_626:
[----:B------:R-:W-:Y:S05]  /*38d0*/  BSYNC.RECONVERGENT B7 ;  /* 0x0000000000077941 */ /* 0x000fea0003800200 */
.L_x_624:
[----:B------:R-:W-:Y:S02]  /*38e0*/  FSETP.GEU.AND P3, PT, R42, R17, PT ;  /* 0x000000112a00720b */ /* 0x000fe40003f6e000 */
[----:B------:R-:W-:-:S11]  /*38f0*/  IADD3 R33, PT, PT, R33, 0x4, RZ ;  /* 0x0000000421217810 */ /* 0x000fd60007ffe0ff */
[----:B------:R-:W-:Y:S01]  /*3900*/  @!P3 MOV R14, R39 ;  /* 0x00000027000eb202 */ /* 0x000fe20000000f00 */
[----:B------:R-:W-:Y:S01]  /*3910*/  @!P3 IMAD.MOV.U32 R17, RZ, RZ, R42 ;  /* 0x000000ffff11b224 */ /* 0x000fe200078e002a */
[----:B------:R-:W-:Y:S02]  /*3920*/  @!P3 MOV R15, R40 ;  /* 0x00000028000fb202 */ /* 0x000fe40000000f00 */
[----:B------:R-:W-:Y:S01]  /*3930*/  @!P3 MOV R16, R41 ;  /* 0x000000290010b202 */ /* 0x000fe20000000f00 */
[----:B------:R-:W-:Y:S06]  /*3940*/  @P2 BRA `(.L_x_627) ;  /* 0xfffffff400b82947 */ /* 0x000fec000383ffff */
.L_x_614:
[----:B------:R-:W-:Y:S05]  /*3950*/  BSYNC.RECONVERGENT B6 ;  /* 0x0000000000067941 */ /* 0x000fea0003800200 */
.L_x_613:
[----:B------:R-:W-:-:S13]  /*3960*/  ISETP.NE.AND P2, PT, R35, RZ, PT ;  /* 0x000000ff2300720c */ /* 0x000fda0003f45270 */
[----:B------:R-:W-:Y:S05]  /*3970*/  @!P2 BRA `(.L_x_612) ;  /* 0x0000000400c0a947 */ /* 0x000fea0003800000 */
[----:B------:R-:W-:Y:S01]  /*3980*/  ISETP.NE.AND P2, PT, R35, 0x1, PT ;  /* 0x000000012300780c */ /* 0x000fe20003f45270 */
[----:B------:R-:W-:-:S12]  /*3990*/  BSSY.RECONVERGENT B6, `(.L_x_628) ;  /* 0x0000049000067945 */ /* 0x000fd80003800200 */
[----:B------:R-:W-:Y:S05]  /*39a0*/  @!P2 BRA `(.L_x_629) ;  /* 0x00000004001ca947 */ /* 0x000fea0003800000 */
[----:B------:R-:W0:Y:S08]  /*39b0*/  LDC.64 R38, c[0x0][0x3b0] ;  /* 0x0000ec00ff267b82 */ /* 0x000e300000000a00 */
[----:B------:R-:W1:Y:S08]  /*39c0*/  LDC.64 R40, c[0x0][0x3a8] ;  /* 0x0000ea00ff287b82 */ /* 0x000e700000000a00 */
[----:B------:R-:W2:Y:S01]  /*39d0*/  LDC.64 R36, c[0x0][0x3b8] ;  /* 0x0000ee00ff247b82 */ /* 0x000ea20000000a00 */
[----:B0-----:R-:W-:-:S06]  /*39e0*/  IMAD.WIDE.U32 R38, R33, 0x4, R38 ;  /* 0x0000000421267825 */ /* 0x001fcc00078e0026 */
[----:B------:R-:W3:Y:S01]  /*39f0*/  LDG.E R39, desc[UR12][R38.64] ;  /* 0x0000000c26277981 */ /* 0x000ee2000c1e1900 */
[----:B-1----:R-:W-:-:S06]  /*3a00*/  IMAD.WIDE.U32 R40, R33, 0x4, R40 ;  /* 0x0000000421287825 */ /* 0x002fcc00078e0028 */
[----:B------:R-:W4:Y:S01]  /*3a10*/  LDG.E R40, desc[UR12][R40.64] ;  /* 0x0000000c28287981 */ /* 0x000f22000c1e1900 */
[----:B--2---:R-:W-:-:S05]  /*3a20*/  IMAD.WIDE.U32 R36, R33, 0x4, R36 ;  /* 0x0000000421247825 */ /* 0x004fca00078e0024 */
[----:B------:R-:W2:Y:S01]  /*3a30*/  LDG.E R38, desc[UR12][R36.64] ;  /* 0x0000000c24267981 */ /* 0x000ea2000c1e1900 */
[----:B------:R-:W-:Y:S01]  /*3a40*/  BSSY.RECONVERGENT B7, `(.L_x_630) ;  /* 0x0000014000077945 */ /* 0x000fe20003800200 */
[----:B---3--:R-:W-:-:S04]  /*3a50*/  FADD R2, -R9, R39 ;  /* 0x0000002709027221 */ /* 0x008fc80000000100 */
[----:B------:R-:W-:Y:S01]  /*3a60*/  FMUL R35, R2, R2 ;  /* 0x0000000202237220 */ /* 0x000fe20000400000 */
[----:B----4-:R-:W-:-:S04]  /*3a70*/  FADD R0, -R8, R40 ;  /* 0x0000002808007221 */ /* 0x010fc80000000100 */
[----:B------:R-:W-:Y:S01]  /*3a80*/  FFMA R35, R0, R0, R35 ;  /* 0x0000000000237223 */ /* 0x000fe20000000023 */
[----:B--2---:R-:W-:-:S04]  /*3a90*/  FADD R2, -R10, R38 ;  /* 0x000000260a027221 */ /* 0x004fc80000000100 */
[----:B------:R-:W-:-:S05]  /*3aa0*/  FFMA R35, R2, R2, R35 ;  /* 0x0000000202237223 */ /* 0x000fca0000000023 */
[----:B------:R-:W-:Y:S01]  /*3ab0*/  IADD3 R0, PT, PT, R35, -0xd000000, RZ ;  /* 0xf300000023007810 */ /* 0x000fe20007ffe0ff */
[----:B------:R0:W1:Y:S03]  /*3ac0*/  MUFU.RSQ R2, R35 ;  /* 0x0000002300027308 */ /* 0x0000660000001400 */
[----:B------:R-:W-:-:S13]  /*3ad0*/  ISETP.GT.U32.AND P2, PT, R0, 0x727fffff, PT ;  /* 0x727fffff0000780c */ /* 0x000fda0003f44070 */
[----:B0-----:R-:W-:Y:S05]  /*3ae0*/  @!P2 BRA `(.L_x_631) ;  /* 0x000000000014a947 */ /* 0x001fea0003800000 */
[----:B------:R-:W-:Y:S02]  /*3af0*/  MOV R0, R35 ;  /* 0x0000002300007202 */ /* 0x000fe40000000f00 */
[----:B-1----:R-:W-:-:S07]  /*3b00*/  MOV R2, 0x3b20 ;  /* 0x00003b2000027802 */ /* 0x002fce0000000f00 */
[----:B------:R-:W-:Y:S05]  /*3b10*/  CALL.REL.NOINC `($__internal_0_$__cuda_sm20_sqrt_rn_f32_slowpath) ;  /* 0x0000001000047944 */ /* 0x000fea0003c00000 */
[----:B------:R-:W-:Y:S01]  /*3b20*/  IMAD.MOV.U32 R0, RZ, RZ, R42 ;  /* 0x000000ffff007224 */ /* 0x000fe200078e002a */
[----:B------:R-:W-:Y:S06]  /*3b30*/  BRA `(.L_x_632) ;  /* 0x0000000000107947 */ /* 0x000fec0003800000 */
.L_x_631:
[----:B-1----:R-:W-:Y:S01]  /*3b40*/  FMUL.FTZ R0, R35, R2 ;  /* 0x0000000223007220 */ /* 0x002fe20000410000 */
[----:B------:R-:W-:-:S03]  /*3b50*/  FMUL.FTZ R2, R2, 0.5 ;  /* 0x3f00000002027820 */ /* 0x000fc60000410000 */
[----:B------:R-:W-:-:S04]  /*3b60*/  FFMA R35, -R0, R0, R35 ;  /* 0x0000000000237223 */ /* 0x000fc80000000123 */
[----:B------:R-:W-:-:S07]  /*3b70*/  FFMA R0, R35, R2, R0 ;  /* 0x0000000223007223 */ /* 0x000fce0000000000 */
.L_x_632:
[----:B------:R-:W-:Y:S05]  /*3b80*/  BSYNC.RECONVERGENT B7 ;  /* 0x0000000000077941 */ /* 0x000fea0003800200 */
.L_x_630:
[----:B------:R-:W0:Y:S01]  /*3b90*/  LDC.64 R36, c[0x0][0x3b0] ;  /* 0x0000ec00ff247b82 */ /* 0x000e220000000a00 */
[----:B------:R-:W-:-:S07]  /*3ba0*/  IADD3 R2, PT, PT, R33, 0x1, RZ ;  /* 0x0000000121027810 */ /* 0x000fce0007ffe0ff */
[----:B------:R-:W1:Y:S08]  /*3bb0*/  LDC.64 R44, c[0x0][0x3a8] ;  /* 0x0000ea00ff2c7b82 */ /* 0x000e700000000a00 */
[----:B------:R-:W2:Y:S01]  /*3bc0*/  LDC.64 R42, c[0x0][0x3b8] ;  /* 0x0000ee00ff2a7b82 */ /* 0x000ea20000000a00 */
[----:B0-----:R-:W-:-:S06]  /*3bd0*/  IMAD.WIDE.U32 R36, R2, 0x4, R36 ;  /* 0x0000000402247825 */ /* 0x001fcc00078e0024 */
[----:B------:R-:W3:Y:S01]  /*3be0*/  LDG.E R36, desc[UR12][R36.64] ;  /* 0x0000000c24247981 */ /* 0x000ee2000c1e1900 */
[----:B-1----:R-:W-:-:S05]  /*3bf0*/  IMAD.WIDE.U32 R44, R2, 0x4, R44 ;  /* 0x00000004022c7825 */ /* 0x002fca00078e002c */
[----:B------:R-:W4:Y:S01]  /*3c00*/  LDG.E R37, desc[UR12][R44.64] ;  /* 0x0000000c2c257981 */ /* 0x000f22000c1e1900 */
[----:B--2---:R-:W-:-:S05]  /*3c10*/  IMAD.WIDE.U32 R42, R2, 0x4, R42 ;  /* 0x00000004022a7825 */ /* 0x004fca00078e002a */
[----:B------:R-:W2:Y:S01]  /*3c20*/  LDG.E R35, desc[UR12][R42.64] ;  /* 0x0000000c2a237981 */ /* 0x000ea2000c1e1900 */
[----:B------:R-:W-:Y:S01]  /*3c30*/  FSETP.GEU.AND P2, PT, R0, R17, PT ;  /* 0x000000110000720b */ /* 0x000fe20003f4e000 */
[----:B------:R-:W-:-:S12]  /*3c40*/  BSSY.RECONVERGENT B7, `(.L_x_633) ;  /* 0x0000017000077945 */ /* 0x000fd80003800200 */
[----:B------:R-:W-:Y:S01]  /*3c50*/  @!P2 MOV R14, R40 ;  /* 0x00000028000ea202 */ /* 0x000fe20000000f00 */
[----:B------:R-:W-:Y:S01]  /*3c60*/  @!P2 IMAD.MOV.U32 R15, RZ, RZ, R39 ;  /* 0x000000ffff0fa224 */ /* 0x000fe200078e0027 */
[----:B------:R-:W-:Y:S02]  /*3c70*/  @!P2 MOV R16, R38 ;  /* 0x000000260010a202 */ /* 0x000fe40000000f00 */
[----:B------:R-:W-:Y:S01]  /*3c80*/  @!P2 MOV R17, R0 ;  /* 0x000000000011a202 */ /* 0x000fe20000000f00 */
[----:B---3--:R-:W-:-:S04]  /*3c90*/  FADD R2, -R9, R36 ;  /* 0x0000002409027221 */ /* 0x008fc80000000100 */
[----:B------:R-:W-:Y:S01]  /*3ca0*/  FMUL R41, R2, R2 ;  /* 0x0000000202297220 */ /* 0x000fe20000400000 */
[----:B----4-:R-:W-:-:S04]  /*3cb0*/  FADD R2, -R8, R37 ;  /* 0x0000002508027221 */ /* 0x010fc80000000100 */
[----:B------:R-:W-:Y:S01]  /*3cc0*/  FFMA R41, R2, R2, R41 ;  /* 0x0000000202297223 */ /* 0x000fe20000000029 */
[----:B--2---:R-:W-:-:S04]  /*3cd0*/  FADD R2, -R10, R35 ;  /* 0x000000230a027221 */ /* 0x004fc80000000100 */
        /* <DEDUP_REMOVED lines=9> */
.L_x_634:
[----:B------:R-:W-:Y:S01]  /*3d70*/  FMUL.FTZ R42, R41, R44 ;  /* 0x0000002c292a7220 */ /* 0x000fe20000410000 */
[----:B------:R-:W-:-:S03]  /*3d80*/  FMUL.FTZ R0, R44, 0.5 ;  /* 0x3f0000002c007820 */ /* 0x000fc60000410000 */
[----:B------:R-:W-:-:S04]  /*3d90*/  FFMA R39, -R42, R42, R41 ;  /* 0x0000002a2a277223 */ /* 0x000fc80000000129 */
[----:B------:R-:W-:-:S07]  /*3da0*/  FFMA R42, R39, R0, R42 ;  /* 0x00000000272a7223 */ /* 0x000fce000000002a */
.L_x_635:
[----:B------:R-:W-:Y:S05]  /*3db0*/  BSYNC.RECONVERGENT B7 ;  /* 0x0000000000077941 */ /* 0x000fea0003800200 */
.L_x_633:
[----:B------:R-:W-:Y:S01]  /*3dc0*/  FSETP.GEU.AND P2, PT, R42, R17, PT ;  /* 0x000000112a00720b */ /* 0x000fe20003f4e000 */
[----:B------:R-:W-:-:S12]  /*3dd0*/  VIADD R33, R33, 0x2 ;  /* 0x0000000221217836 */ /* 0x000fd80000000000 */
[----:B------:R-:W-:Y:S01]  /*3de0*/  @!P2 IMAD.MOV.U32 R14, RZ, RZ, R37 ;  /* 0x000000ffff0ea224 */ /* 0x000fe200078e0025 */
[----:B------:R-:W-:Y:S02]  /*3df0*/  @!P2 MOV R15, R36 ;  /* 0x00000024000fa202 */ /* 0x000fe40000000f00 */
[----:B------:R-:W-:Y:S02]  /*3e00*/  @!P2 MOV R16, R35 ;  /* 0x000000230010a202 */ /* 0x000fe40000000f00 */
[----:B------:R-:W-:-:S07]  /*3e10*/  @!P2 MOV R17, R42 ;  /* 0x0000002a0011a202 */ /* 0x000fce0000000f00 */
.L_x_629:
[----:B------:R-:W-:Y:S05]  /*3e20*/  BSYNC.RECONVERGENT B6 ;  /* 0x0000000000067941 */ /* 0x000fea0003800200 */
.L_x_628:
[----:B------:R-:W-:-:S04]  /*3e30*/  LOP3.LUT R34, R34, 0x1, RZ, 0xc0, !PT ;  /* 0x0000000122227812 */ /* 0x000fc800078ec0ff */
[----:B------:R-:W-:-:S13]  /*3e40*/  ISETP.NE.U32.AND P2, PT, R34, 0x1, PT ;  /* 0x000000012200780c */ /* 0x000fda0003f45070 */
[----:B------:R-:W-:Y:S05]  /*3e50*/  @P2 BRA `(.L_x_612) ;  /* 0x0000000000882947 */ /* 0x000fea0003800000 */
[----:B------:R-:W0:Y:S08]  /*3e60*/  LDC.64 R34, c[0x0][0x3b0] ;  /* 0x0000ec00ff227b82 */ /* 0x000e300000000a00 */
[----:B------:R-:W1:Y:S08]  /*3e70*/  LDC.64 R38, c[0x0][0x3a8] ;  /* 0x0000ea00ff267b82 */ /* 0x000e700000000a00 */
[----:B------:R-:W2:Y:S01]  /*3e80*/  LDC.64 R36, c[0x0][0x3b8] ;  /* 0x0000ee00ff247b82 */ /* 0x000ea20000000a00 */
[----:B0-----:R-:W-:-:S06]  /*3e90*/  IMAD.WIDE.U32 R34, R33, 0x4, R34 ;  /* 0x0000000421227825 */ /* 0x001fcc00078e0022 */
[----:B------:R-:W3:Y:S01]  /*3ea0*/  LDG.E R34, desc[UR12][R34.64] ;  /* 0x0000000c22227981 */ /* 0x000ee2000c1e1900 */
[----:B-1----:R-:W-:-:S04]  /*3eb0*/  IMAD.WIDE.U32 R38, R33, 0x4, R38 ;  /* 0x0000000421267825 */ /* 0x002fc800078e0026 */
[----:B--2---:R-:W-:Y:S01]  /*3ec0*/  IMAD.WIDE.U32 R36, R33, 0x4, R36 ;  /* 0x0000000421247825 */ /* 0x004fe200078e0024 */
[----:B------:R-:W2:Y:S04]  /*3ed0*/  LDG.E R35, desc[UR12][R38.64] ;  /* 0x0000000c26237981 */ /* 0x000ea8000c1e1900 */
[----:B------:R-:W4:Y:S01]  /*3ee0*/  LDG.E R33, desc[UR12][R36.64] ;  /* 0x0000000c24217981 */ /* 0x000f22000c1e1900 */
[----:B------:R-:W-:Y:S01]  /*3ef0*/  BSSY.RECONVERGENT B6, `(.L_x_636) ;  /* 0x0000013000067945 */ /* 0x000fe20003800200 */
[----:B---3--:R-:W-:-:S04]  /*3f00*/  FADD R2, -R9, R34 ;  /* 0x0000002209027221 */ /* 0x008fc80000000100 */
[----:B------:R-:W-:Y:S01]  /*3f10*/  FMUL R41, R2, R2 ;  /* 0x0000000202297220 */ /* 0x000fe20000400000 */
[----:B--2---:R-:W-:Y:S01]  /*3f20*/  FADD R0, -R8, R35 ;  /* 0x0000002308007221 */ /* 0x004fe20000000100 */
[----:B----4-:R-:W-:-:S03]  /*3f30*/  FADD R2, -R10, R33 ;  /* 0x000000210a027221 */ /* 0x010fc60000000100 */
[----:B------:R-:W-:-:S04]  /*3f40*/  FFMA R41, R0, R0, R41 ;  /* 0x0000000000297223 */ /* 0x000fc80000000029 */
        /* <DEDUP_REMOVED lines=8> */
[----:B------:R-:W-:Y:S05]  /*3fd0*/  BRA `(.L_x_638) ;  /* 0x0000000000107947 */ /* 0x000fea0003800000 */
.L_x_637:
[----:B-1----:R-:W-:Y:S01]  /*3fe0*/  FMUL.FTZ R42, R41, R2 ;  /* 0x00000002292a7220 */ /* 0x002fe20000410000 */
[----:B------:R-:W-:-:S03]  /*3ff0*/  FMUL.FTZ R0, R2, 0.5 ;  /* 0x3f00000002007820 */ /* 0x000fc60000410000 */
[----:B------:R-:W-:-:S04]  /*4000*/  FFMA R37, -R42, R42, R41 ;  /* 0x0000002a2a257223 */ /* 0x000fc80000000129 */
[----:B------:R-:W-:-:S07]  /*4010*/  FFMA R42, R37, R0, R42 ;  /* 0x00000000252a7223 */ /* 0x000fce000000002a */
.L_x_638:
[----:B------:R-:W-:Y:S05]  /*4020*/  BSYNC.RECONVERGENT B6 ;  /* 0x0000000000067941 */ /* 0x000fea0003800200 */
.L_x_636:
[----:B------:R-:W-:-:S13]  /*4030*/  FSETP.GEU.AND P2, PT, R42, R17, PT ;  /* 0x000000112a00720b */ /* 0x000fda0003f4e000 */
[----:B------:R-:W-:Y:S01]  /*4040*/  @!P2 MOV R14, R35 ;  /* 0x00000023000ea202 */ /* 0x000fe20000000f00 */
[----:B------:R-:W-:Y:S01]  /*4050*/  @!P2 IMAD.MOV.U32 R15, RZ, RZ, R34 ;  /* 0x000000ffff0fa224 */ /* 0x000fe200078e0022 */
[----:B------:R-:W-:Y:S02]  /*4060*/  @!P2 MOV R16, R33 ;  /* 0x000000210010a202 */ /* 0x000fe40000000f00 */
[----:B------:R-:W-:-:S07]  /*4070*/  @!P2 MOV R17, R42 ;  /* 0x0000002a0011a202 */ /* 0x000fce0000000f00 */
.L_x_612:
[----:B------:R-:W-:Y:S05]  /*4080*/  BSYNC.RECONVERGENT B1 ;  /* 0x0000000000017941 */ /* 0x000fea0003800200 */
.L_x_611:
[----:B------:R-:W-:-:S04]  /*4090*/  IADD3 R31, PT, PT, R31, 0x1, RZ ;  /* 0x000000011f1f7810 */ /* 0x000fc80007ffe0ff */
[----:B------:R-:W-:-:S13]  /*40a0*/  ISETP.NE.AND P2, PT, R31, R18, PT ;  /* 0x000000121f00720c */ /* 0x000fda0003f45270 */
[----:B------:R-:W-:Y:S05]  /*40b0*/  @P2 BRA `(.L_x_639) ;  /* 0xffffffec00742947 */ /* 0x000fea000383ffff */
.L_x_610:
[----:B------:R-:W-:Y:S05]  /*40c0*/  BSYNC.RECONVERGENT B2 ;  /* 0x0000000000027941 */ /* 0x000fea0003800200 */
.L_x_609:
[----:B------:R-:W-:-:S05]  /*40d0*/  VIADD R30, R30, 0x1 ;  /* 0x000000011e1e7836 */ /* 0x000fca0000000000 */
[----:B------:R-:W-:-:S13]  /*40e0*/  ISETP.NE.AND P1, PT, R30, R19, PT ;  /* 0x000000131e00720c */ /* 0x000fda0003f25270 */
[----:B------:R-:W-:Y:S05]  /*40f0*/  @P1 BRA `(.L_x_640) ;  /* 0xffffffec00441947 */ /* 0x000fea000383ffff */
.L_x_608:
[----:B------:R-:W-:Y:S05]  /*4100*/  BSYNC.RECONVERGENT B4 ;  /* 0x0000000000047941 */ /* 0x000fea0003800200 */
.L_x_607:
[----:B------:R-:W-:-:S04]  /*4110*/  IADD3 R28, PT, PT, R28, 0x1, RZ ;  /* 0x000000011c1c7810 */ /* 0x000fc80007ffe0ff */
[----:B------:R-:W-:-:S13]  /*4120*/  ISETP.NE.AND P0, PT, R28, R20, PT ;  /* 0x000000141c00720c */ /* 0x000fda0003f05270 */
[----:B------:R-:W-:Y:S05]  /*4130*/  @P0 BRA `(.L_x_641) ;  /* 0xffffffec00180947 */ /* 0x000fea000383ffff */
.L_x_606:
[----:B------:R-:W-:Y:S05]  /*4140*/  BSYNC.RECONVERGENT B5 ;  /* 0x0000000000057941 */ /* 0x000fea0003800200 */
.L_x_605:
        /* <DEDUP_REMOVED lines=19> */
.L_x_645:
[----:B------:R-:W-:Y:S05]  /*4280*/  BSYNC.RECONVERGENT B5 ;  /* 0x0000000000057941 */ /* 0x000fea0003800200 */
.L_x_644:
[----:B------:R-:W-:-:S07]  /*4290*/  FADD R2, -R8, R23 ;  /* 0x0000001708027221 */ /* 0x000fce0000000100 */
.L_x_643:
[----:B------:R-:W-:Y:S05]  /*42a0*/  BSYNC.RECONVERGENT B4 ;  /* 0x0000000000047941 */ /* 0x000fea0003800200 */
.L_x_642:
[----:B------:R-:W-:Y:S01]  /*42b0*/  IADD3 R0, PT, PT, R12, R21, RZ ;  /* 0x000000150c007210 */ /* 0x000fe20007ffe0ff */
[----:B------:R-:W-:Y:S03]  /*42c0*/  BSSY.RECONVERGENT B4, `(.L_x_646) ;  /* 0x0000014000047945 */ /* 0x000fe60003800200 */
[----:B------:R-:W-:-:S13]  /*42d0*/  ISETP.GE.AND P0, PT, R0, UR16, PT ;  /* 0x0000001000007c0c */ /* 0x000fda000bf06270 */
        /* <DEDUP_REMOVED lines=15> */
.L_x_649:
[----:B------:R-:W-:Y:S05]  /*43d0*/  BSYNC.RECONVERGENT B5 ;  /* 0x0000000000057941 */ /* 0x000fea0003800200 */
.L_x_648:
[----:B------:R-:W-:-:S05]  /*43e0*/  FADD R23, -R9, R0 ;  /* 0x0000000009177221 */ /* 0x000fca0000000100 */
[----:B------:R-:W-:-:S07]  /*43f0*/  FMNMX R2, R2, R23, PT ;  /* 0x0000001702027209 */ /* 0x000fce0003800000 */
.L_x_647:
[----:B------:R-:W-:Y:S05]  /*4400*/  BSYNC.RECONVERGENT B4 ;  /* 0x0000000000047941 */ /* 0x000fea0003800200 */
.L_x_646:
        /* <DEDUP_REMOVED lines=18> */
[----:B------:R-:W-:-:S07]  /*4530*/  IMAD.MOV.U32 R23, RZ, RZ, R0 ;  /* 0x000000ffff177224 */ /* 0x000fce00078e0000 */
.L_x_653:
[----:B------:R-:W-:Y:S05]  /*4540*/  BSYNC.RECONVERGENT B5 ;  /* 0x0000000000057941 */ /* 0x000fea0003800200 */
.L_x_652:
[----:B------:R-:W-:-:S05]  /*4550*/  FADD R23, -R10, R23 ;  /* 0x000000170a177221 */ /* 0x000fca0000000100 */
[----:B------:R-:W-:-:S07]  /*4560*/  FMNMX R2, R2, R23, PT ;  /* 0x0000001702027209 */ /* 0x000fce0003800000 */
.L_x_651:
[----:B------:R-:W-:Y:S05]  /*4570*/  BSYNC.RECONVERGENT B4 ;  /* 0x0000000000047941 */ /* 0x000fea0003800200 */
.L_x_650:
[----:B------:R-:W-:Y:S01]  /*4580*/  ISETP.GT.AND P0, PT, R11, R21, PT ;  /* 0x000000150b00720c */ /* 0x000fe20003f04270 */
[----:B------:R-:W-:-:S12]  /*4590*/  BSSY.RECONVERGENT B4, `(.L_x_654) ;  /* 0x0000014000047945 */ /* 0x000fd80003800200 */
[----:B------:R-:W-:Y:S05]  /*45a0*/  @!P0 BRA `(.L_x_655) ;  /* 0x0000000000488947 */ /* 0x000fea0003800000 */
[----:B------:R-:W0:Y:S01]  /*45b0*/  MUFU.RCP R23, R4 ;  /* 0x0000000400177308 */ /* 0x000e220000001000 */
[----:B------:R-:W-:Y:S01]  /*45c0*/  IADD3 R0, PT, PT, -R11, R21, RZ ;  /* 0x000000150b007210 */ /* 0x000fe20007ffe1ff */
        /* <DEDUP_REMOVED lines=13> */
.L_x_657:
[----:B------:R-:W-:Y:S05]  /*46a0*/  BSYNC.RECONVERGENT B5 ;  /* 0x0000000000057941 */ /* 0x000fea0003800200 */
.L_x_656:
[----:B------:R-:W-:-:S05]  /*46b0*/  FADD R23, R8, R23 ;  /* 0x0000001708177221 */ /* 0x000fca0000000000 */
[----:B------:R-:W-:-:S07]  /*46c0*/  FMNMX R2, R2, R23, PT ;  /* 0x0000001702027209 */ /* 0x000fce0003800000 */
.L_x_655:
[----:B------:R-:W-:Y:S05]  /*46d0*/  BSYNC.RECONVERGENT B4 ;  /* 0x0000000000047941 */ /* 0x000fea0003800200 */
.L_x_654:
[----:B------:R-:W-:Y:S01]  /*46e0*/  ISETP.GT.AND P0, PT, R12, R21, PT ;  /* 0x000000150c00720c */ /* 0x000fe20003f04270 */
[----:B------:R-:W-:-:S12]  /*46f0*/  BSSY.RECONVERGENT B4, `(.L_x_658) ;  /* 0x0000013000047945 */ /* 0x000fd80003800200 */
[----:B------:R-:W-:Y:S05]  /*4700*/  @!P0 BRA `(.L_x_659) ;  /* 0x0000000000448947 */ /* 0x000fea0003800000 */
[----:B------:R-:W0:Y:S01]  /*4710*/  MUFU.RCP R23, R4 ;  /* 0x0000000400177308 */ /* 0x000e220000001000 */
[----:B------:R-:W-:Y:S01]  /*4720*/  IMAD.IADD R0, R21, 0x1, -R12 ;  /* 0x0000000115007824 */ /* 0x000fe200078e0a0c */
        /* <DEDUP_REMOVED lines=12> */
.L_x_661:
[----:B------:R-:W-:Y:S05]  /*47f0*/  BSYNC.RECONVERGENT B5 ;  /* 0x0000000000057941 */ /* 0x000fea0003800200 */
.L_x_660:
[----:B------:R-:W-:-:S05]  /*4800*/  FADD R23, R9, R0 ;  /* 0x0000000009177221 */ /* 0x000fca0000000000 */
[----:B------:R-:W-:-:S07]  /*4810*/  FMNMX R2, R2, R23, PT ;  /* 0x0000001702027209 */ /* 0x000fce0003800000 */
.L_x_659:
[----:B------:R-:W-:Y:S05]  /*4820*/  BSYNC.RECONVERGENT B4 ;  /* 0x0000000000047941 */ /* 0x000fea0003800200 */
.L_x_658:
        /* <DEDUP_REMOVED lines=18> */
.L_x_665:
[----:B------:R-:W-:Y:S05]  /*4950*/  BSYNC.RECONVERGENT B5 ;  /* 0x0000000000057941 */ /* 0x000fea0003800200 */
.L_x_664:
[----:B------:R-:W-:-:S05]  /*4960*/  FADD R23, R10, R23 ;  /* 0x000000170a177221 */ /* 0x000fca0000000000 */
[----:B------:R-:W-:-:S07]  /*4970*/  FMNMX R2, R2, R23, PT ;  /* 0x0000001702027209 */ /* 0x000fce0003800000 */
.L_x_663:
[----:B------:R-:W-:Y:S05]  /*4980*/  BSYNC.RECONVERGENT B4 ;  /* 0x0000000000047941 */ /* 0x000fea0003800200 */
.L_x_662:
[----:B------:R-:W-:Y:S01]  /*4990*/  FSETP.GEU.AND P0, PT, R17, R2, PT ;  /* 0x000000021100720b */ /* 0x000fe20003f0e000 */
[----:B------:R-:W-:Y:S01]  /*49a0*/  VIADD R20, R20, 0x1 ;  /* 0x0000000114147836 */ /* 0x000fe20000000000 */
[----:B------:R-:W-:Y:S02]  /*49b0*/  IADD3 R21, PT, PT, R21, 0x1, RZ ;  /* 0x0000000115157810 */ /* 0x000fe40007ffe0ff */
[----:B------:R-:W-:Y:S02]  /*49c0*/  IADD3 R18, PT, PT, R18, 0x1, RZ ;  /* 0x0000000112127810 */ /* 0x000fe40007ffe0ff */
[----:B------:R-:W-:-:S07]  /*49d0*/  IADD3 R19, PT, PT, R19, 0x1, RZ ;  /* 0x0000000113137810 */ /* 0x000fce0007ffe0ff */
[----:B------:R-:W-:Y:S05]  /*49e0*/  @P0 BRA `(.L_x_666) ;  /* 0xffffffe000c40947 */ /* 0x000fea000383ffff */
.L_x_604:
[----:B------:R-:W-:Y:S05]  /*49f0*/  BSYNC.RECONVERGENT B3 ;  /* 0x0000000000037941 */ /* 0x000fea0003800200 */
.L_x_603:
[----:B------:R-:W0:Y:S01]  /*4a00*/  LDC.64 R8, c[0x0][0x3c0] ;  /* 0x0000f000ff087b82 */ /* 0x000e220000000a00 */
[----:B------:R-:W1:Y:S07]  /*4a10*/  LDCU UR10, c[0x0][0x3dc] ;  /* 0x00007b80ff0a77ac */ /* 0x000e6e0008000800 */
[----:B------:R-:W2:Y:S08]  /*4a20*/  LDC.64 R10, c[0x0][0x3c8] ;  /* 0x0000f200ff0a7b82 */ /* 0x000eb00000000a00 */
[----:B------:R-:W3:Y:S01]  /*4a30*/  LDC.64 R12, c[0x0][0x3d0] ;  /* 0x0000f400ff0c7b82 */ /* 0x000ee20000000a00 */
[----:B0-----:R-:W-:-:S05]  /*4a40*/  IMAD.WIDE R8, R5, 0x4, R8 ;  /* 0x0000000405087825 */ /* 0x001fca00078e0208 */
[----:B------:R0:W-:Y:S01]  /*4a50*/  STG.E desc[UR12][R8.64], R14 ;  /* 0x0000000e08007986 */ /* 0x0001e2000c10190c */
[----:B--2---:R-:W-:-:S05]  /*4a60*/  IMAD.WIDE R10, R5, 0x4, R10 ;  /* 0x00000004050a7825 */ /* 0x004fca00078e020a */
[----:B------:R0:W-:Y:S01]  /*4a70*/  STG.E desc[UR12][R10.64], R15 ;  /* 0x0000000f0a007986 */ /* 0x0001e2000c10190c */
[C---:B---3--:R-:W-:Y:S01]  /*4a80*/  IMAD.WIDE R12, R5.reuse, 0x4, R12 ;  /* 0x00000004050c7825 */ /* 0x048fe200078e020c */
[----:B------:R-:W-:-:S04]  /*4a90*/  IADD3 R5, PT, PT, R5, UR17, RZ ;  /* 0x0000001105057c10 */ /* 0x000fc8000fffe0ff */
[----:B------:R0:W-:Y:S01]  /*4aa0*/  STG.E desc[UR12][R12.64], R16 ;  /* 0x000000100c007986 */ /* 0x0001e2000c10190c */
[----:B-1----:R-:W-:-:S13]  /*4ab0*/  ISETP.GE.AND P0, PT, R5, UR10, PT ;  /* 0x0000000a05007c0c */ /* 0x002fda000bf06270 */
[----:B0-----:R-:W-:Y:S05]  /*4ac0*/  @!P0 BRA `(.L_x_667) ;  /* 0xffffffb800748947 */ /* 0x001fea000383ffff */
.L_x_528:
[----:B------:R-:W-:Y:S05]  /*4ad0*/  BSYNC.RECONVERGENT B0 ;  /* 0x0000000000007941 */ /* 0x000fea0003800200 */
.L_x_524:
[----:B------:R-:W2:Y:S02]  /*4ae0*/  LDCU UR4, c[0x0][0x370] ;  /* 0x00006e00ff0477ac */ /* 0x000ea40008000800 */
[----:B--2---:R-:W-:-:S04]  /*4af0*/  UIADD3 UR8, UPT, UPT, UR4, UR8, URZ ;  /* 0x0000000804087290 */ /* 0x004fc8000fffe0ff */
[----:B------:R-:W-:-:S09]  /*4b00*/  UISETP.GE.AND UP0, UPT, UR8, UR15, UPT ;  /* 0x0000000f0800728c */ /* 0x000fd2000bf06270 */
[----:B------:R-:W-:Y:S05]  /*4b10*/  BRA.U !UP0, `(.L_x_668) ;  /* 0xffffffb5086c7547 */ /* 0x000fea000b83ffff */
[----:B-1----:R-:W-:Y:S05]  /*4b20*/  EXIT ;  /* 0x000000000000794d */ /* 0x002fea0003800000 */
        .weak           $__internal_0_$__cuda_sm20_sqrt_rn_f32_slowpath
        .type           $__internal_0_$__cuda_sm20_sqrt_rn_f32_slowpath,@function
        .size           $__internal_0_$__cuda_sm20_sqrt_rn_f32_slowpath,($__internal_1_$__cuda_sm3x_div_rn_noftz_f32_slowpath - $__internal_0_$__cuda_sm20_sqrt_rn_f32_slowpath)
$__internal_0_$__cuda_sm20_sqrt_rn_f32_slowpath:
[----:B------:R-:W-:-:S13]  /*4b30*/  LOP3.LUT P3, RZ, R0, 0x7fffffff, RZ, 0xc0, !PT ;  /* 0x7fffffff00ff7812 */ /* 0x000fda000786c0ff */
[----:B------:R-:W-:Y:S01]  /*4b40*/  @!P3 MOV R42, R0 ;  /* 0x00000000002ab202 */ /* 0x000fe20000000f00 */
[----:B------:R-:W-:Y:S06]  /*4b50*/  @!P3 BRA `(.L_x_669) ;  /* 0x000000000040b947 */ /* 0x000fec0003800000 */
[----:B------:R-:W-:-:S13]  /*4b60*/  FSETP.GEU.FTZ.AND P3, PT, R0, RZ, PT ;  /* 0x000000ff0000720b */ /* 0x000fda0003f7e000 */
[----:B------:R-:W-:Y:S01]  /*4b70*/  @!P3 MOV R42, 0x7fffffff ;  /* 0x7fffffff002ab802 */ /* 0x000fe20000000f00 */
[----:B------:R-:W-:Y:S06]  /*4b80*/  @!P3 BRA `(.L_x_669) ;  /* 0x000000000034b947 */ /* 0x000fec0003800000 */
[----:B------:R-:W-:-:S13]  /*4b90*/  FSETP.GTU.FTZ.AND P3, PT, |R0|, +INF , PT ;  /* 0x7f8000000000780b */ /* 0x000fda0003f7c200 */
[----:B------:R-:W-:Y:S01]  /*4ba0*/  @P3 FADD.FTZ R42, R0, 1 ;  /* 0x3f800000002a3421 */ /* 0x000fe20000010000 */
[----:B------:R-:W-:Y:S06]  /*4bb0*/  @P3 BRA `(.L_x_669) ;  /* 0x0000000000283947 */ /* 0x000fec0003800000 */
[----:B------:R-:W-:-:S13]  /*4bc0*/  FSETP.NEU.FTZ.AND P3, PT, |R0|, +INF , PT ;  /* 0x7f8000000000780b */ /* 0x000fda0003f7d200 */
[----:B------:R-:W-:-:S04]  /*4bd0*/  @P3 FFMA R44, R0, 1.84467440737095516160e+19, RZ ;  /* 0x5f800000002c3823 */ /* 0x000fc800000000ff */
[----:B------:R-:W0:Y:S02]  /*4be0*/  @P3 MUFU.RSQ R43, R44 ;  /* 0x0000002c002b3308 */ /* 0x000e240000001400 */
[----:B0-----:R-:W-:Y:S01]  /*4bf0*/  @P3 FMUL.FTZ R42, R44, R43 ;  /* 0x0000002b2c2a3220 */ /* 0x001fe20000410000 */
[----:B------:R-:W-:-:S03]  /*4c00*/  @P3 FMUL.FTZ R43, R43, 0.5 ;  /* 0x3f0000002b2b3820 */ /* 0x000fc60000410000 */
[----:B------:R-:W-:-:S04]  /*4c10*/  @P3 FADD.FTZ R45, -R42, -RZ ;  /* 0x800000ff2a2d3221 */ /* 0x000fc80000010100 */
[----:B------:R-:W-:-:S04]  /*4c20*/  @P3 FFMA R45, R42, R45, R44 ;  /* 0x0000002d2a2d3223 */ /* 0x000fc8000000002c */
[----:B------:R-:W-:Y:S01]  /*4c30*/  @P3 FFMA R43, R45, R43, R42 ;  /* 0x0000002b2d2b3223 */ /* 0x000fe2000000002a */
[----:B------:R-:W-:-:S03]  /*4c40*/  @!P3 IMAD.MOV.U32 R42, RZ, RZ, R0 ;  /* 0x000000ffff2ab224 */ /* 0x000fc600078e0000 */
[----:B------:R-:W-:-:S07]  /*4c50*/  @P3 FMUL.FTZ R42, R43, 2.3283064365386962891e-10 ;  /* 0x2f8000002b2a3820 */ /* 0x000fce0000410000 */
.L_x_669:
[----:B------:R-:W-:Y:S01]  /*4c60*/  HFMA2 R45, -RZ, RZ, 0, 0 ;  /* 0x00000000ff2d7431 */ /* 0x000fe200000001ff */
[----:B------:R-:W-:-:S04]  /*4c70*/  MOV R44, R2 ;  /* 0x00000002002c7202 */ /* 0x000fc80000000f00 */
[----:B------:R-:W-:Y:S05]  /*4c80*/  RET.REL.NODEC R44 `(_Z10searchGridPfS_S_PiS0_S_S_S_S_S_S_iiS0_i) ;  /* 0xffffffb02cdc7950 */ /* 0x000fea0003c3ffff */
        .weak           $__internal_1_$__cuda_sm3x_div_rn_noftz_f32_slowpath
        .type           $__internal_1_$__cuda_sm3x_div_rn_noftz_f32_slowpath,@function
        .size           $__internal_1_$__cuda_sm3x_div_rn_noftz_f32_slowpath,(.L_x_726 - $__internal_1_$__cuda_sm3x_div_rn_noftz_f32_slowpath)
$__internal_1_$__cuda_sm3x_div_rn_noftz_f32_slowpath:
[----:B------:R-:W-:Y:S01]  /*4c90*/  SHF.R.U32.HI R24, RZ, 0x17, R4 ;  /* 0x00000017ff187819 */ /* 0x000fe20000011604 */
[----:B------:R-:W-:Y:S01]  /*4ca0*/  BSSY.RECONVERGENT B1, `(.L_x_670) ;  /* 0x0000063000017945 */ /* 0x000fe20003800200 */
[----:B------:R-:W-:Y:S02]  /*4cb0*/  SHF.R.U32.HI R23, RZ, 0x17, R0 ;  /* 0x00000017ff177819 */ /* 0x000fe40000011600 */
[----:B------:R-:W-:Y:S02]  /*4cc0*/  LOP3.LUT R30, R24, 0xff, RZ, 0xc0, !PT ;  /* 0x000000ff181e7812 */ /* 0x000fe400078ec0ff */
[----:B------:R-:W-:Y:S02]  /*4cd0*/  LOP3.LUT R28, R23, 0xff, RZ, 0xc0, !PT ;  /* 0x000000ff171c7812 */ /* 0x000fe400078ec0ff */
[----:B------:R-:W-:Y:S02]  /*4ce0*/  IADD3 R26, PT, PT, R30, -0x1, RZ ;  /* 0xffffffff1e1a7810 */ /* 0x000fe40007ffe0ff */
[----:B------:R-:W-:Y:S01]  /*4cf0*/  MOV R25, R4 ;  /* 0x0000000400197202 */ /* 0x000fe20000000f00 */
[----:B------:R-:W-:Y:S01]  /*4d00*/  VIADD R24, R28, 0xffffffff ;  /* 0xffffffff1c187836 */ /* 0x000fe20000000000 */
[----:B------:R-:W-:-:S04]  /*4d10*/  ISETP.GT.U32.AND P0, PT, R26, 0xfd, PT ;  /* 0x000000fd1a00780c */ /* 0x000fc80003f04070 */
[----:B------:R-:W-:-:S13]  /*4d20*/  ISETP.GT.U32.OR P0, PT, R24, 0xfd, P0 ;  /* 0x000000fd1800780c */ /* 0x000fda0000704470 */
[----:B------:R-:W-:Y:S01]  /*4d30*/  @!P0 MOV R23, RZ ;  /* 0x000000ff00178202 */ /* 0x000fe20000000f00 */
[----:B------:R-:W-:Y:S06]  /*4d40*/  @!P0 BRA `(.L_x_671) ;  /* 0x00000000005c8947 */ /* 0x000fec0003800000 */
[----:B------:R-:W-:Y:S02]  /*4d50*/  FSETP.GTU.FTZ.AND P0, PT, |R0|, +INF , PT ;  /* 0x7f8000000000780b */ /* 0x000fe40003f1c200 */
[----:B------:R-:W-:-:S04]  /*4d60*/  FSETP.GTU.FTZ.AND P1, PT, |R4|, +INF , PT ;  /* 0x7f8000000400780b */ /* 0x000fc80003f3c200 */
[----:B------:R-:W-:-:S13]  /*4d70*/  PLOP3.LUT P0, PT, P0, P1, PT, 0xf8, 0x8f ;  /* 0x00000000008f781c */ /* 0x000fda0000703f70 */
[----:B------:R-:W-:Y:S05]  /*4d80*/  @P0 BRA `(.L_x_672) ;  /* 0x00000004004c0947 */ /* 0x000fea0003800000 */
[----:B------:R-:W-:-:S13]  /*4d90*/  LOP3.LUT P0, RZ, R25, 0x7fffffff, R0, 0xc8, !PT ;  /* 0x7fffffff19ff7812 */ /* 0x000fda000780c800 */
[----:B------:R-:W-:Y:S05]  /*4da0*/  @!P0 BRA `(.L_x_673) ;  /* 0x00000004003c8947 */ /* 0x000fea0003800000 */
[----:B------:R-:W-:Y:S02]  /*4db0*/  FSETP.NEU.FTZ.AND P1, PT, |R0|, +INF , PT ;  /* 0x7f8000000000780b */ /* 0x000fe40003f3d200 */
[----:B------:R-:W-:Y:S02]  /*4dc0*/  FSETP.NEU.FTZ.AND P2, PT, |R4|, +INF , PT ;  /* 0x7f8000000400780b */ /* 0x000fe40003f5d200 */
[----:B------:R-:W-:-:S11]  /*4dd0*/  FSETP.NEU.FTZ.AND P0, PT, |R0|, +INF , PT ;  /* 0x7f8000000000780b */ /* 0x000fd60003f1d200 */
[----:B------:R-:W-:Y:S05]  /*4de0*/  @!P2 BRA !P1, `(.L_x_673) ;  /* 0x00000004002ca947 */ /* 0x000fea0004800000 */
[----:B------:R-:W-:-:S04]  /*4df0*/  LOP3.LUT P1, RZ, R0, 0x7fffffff, RZ, 0xc0, !PT ;  /* 0x7fffffff00ff7812 */ /* 0x000fc8000782c0ff */
[----:B------:R-:W-:-:S13]  /*4e00*/  PLOP3.LUT P1, PT, P2, P1, PT, 0x2f, 0xf2 ;  /* 0x0000000000f2781c */ /* 0x000fda0001722577 */
[----:B------:R-:W-:Y:S05]  /*4e10*/  @P1 BRA `(.L_x_674) ;  /* 0x0000000400181947 */ /* 0x000fea0003800000 */
[----:B------:R-:W-:-:S04]  /*4e20*/  LOP3.LUT P1, RZ, R25, 0x7fffffff, RZ, 0xc0, !PT ;  /* 0x7fffffff19ff7812 */ /* 0x000fc8000782c0ff */
[----:B------:R-:W-:-:S13]  /*4e30*/  PLOP3.LUT P0, PT, P0, P1, PT, 0x2f, 0xf2 ;  /* 0x0000000000f2781c */ /* 0x000fda0000702577 */
[----:B------:R-:W-:Y:S05]  /*4e40*/  @P0 BRA `(.L_x_675) ;  /* 0x0000000400000947 */ /* 0x000fea0003800000 */
[----:B------:R-:W-:Y:S02]  /*4e50*/  ISETP.GE.AND P0, PT, R24, RZ, PT ;  /* 0x000000ff1800720c */ /* 0x000fe40003f06270 */
[----:B------:R-:W-:-:S11]  /*4e60*/  ISETP.GE.AND P1, PT, R26, RZ, PT ;  /* 0x000000ff1a00720c */ /* 0x000fd60003f26270 */
[----:B------:R-:W-:Y:S01]  /*4e70*/  @P0 MOV R23, RZ ;  /* 0x000000ff00170202 */ /* 0x000fe20000000f00 */
[----:B------:R-:W-:Y:S02]  /*4e80*/  @!P0 IMAD.MOV.U32 R23, RZ, RZ, -0x40 ;  /* 0xffffffc0ff178424 */ /* 0x000fe400078e00ff */
[----:B------:R-:W-:Y:S01]  /*4e90*/  @!P0 FFMA R0, R0, 1.84467440737095516160e+19, RZ ;  /* 0x5f80000000008823 */ /* 0x000fe200000000ff */
[----:B------:R-:W-:Y:S02]  /*4ea0*/  @!P1 FFMA R25, R4, 1.84467440737095516160e+19, RZ ;  /* 0x5f80000004199823 */ /* 0x000fe400000000ff */
[----:B------:R-:W-:-:S07]  /*4eb0*/  @!P1 IADD3 R23, PT, PT, R23, 0x40, RZ ;  /* 0x0000004017179810 */ /* 0x000fce0007ffe0ff */
.L_x_671:
[----:B------:R-:W-:Y:S01]  /*4ec0*/  LEA R24, R30, 0xc0800000, 0x17 ;  /* 0xc08000001e187811 */ /* 0x000fe200078eb8ff */
[----:B------:R-:W-:Y:S03]  /*4ed0*/  BSSY.RECONVERGENT B2, `(.L_x_676) ;  /* 0x0000036000027945 */ /* 0x000fe60003800200 */
[----:B------:R-:W-:Y:S02]  /*4ee0*/  IADD3 R24, PT, PT, -R24, R25, RZ ;  /* 0x0000001918187210 */ /* 0x000fe40007ffe1ff */
[----:B------:R-:W-:Y:S02]  /*4ef0*/  IADD3 R25, PT, PT, R28, -0x7f, RZ ;  /* 0xffffff811c197810 */ /* 0x000fe40007ffe0ff */
[----:B------:R-:W0:Y:S01]  /*4f00*/  MUFU.RCP R26, R24 ;  /* 0x00000018001a7308 */ /* 0x000e220000001000 */
[----:B------:R-:W-:Y:S02]  /*4f10*/  FADD.FTZ R27, -R24, -RZ ;  /* 0x800000ff181b7221 */ /* 0x000fe40000010100 */
[----:B------:R-:W-:-:S02]  /*4f20*/  IMAD R0, R25, -0x800000, R0 ;  /* 0xff80000019007824 */ /* 0x000fc400078e0200 */
[----:B0-----:R-:W-:-:S04]  /*4f30*/  FFMA R29, R26, R27, 1 ;  /* 0x3f8000001a1d7423 */ /* 0x001fc8000000001b */
[----:B------:R-:W-:-:S04]  /*4f40*/  FFMA R31, R26, R29, R26 ;  /* 0x0000001d1a1f7223 */ /* 0x000fc8000000001a */
[----:B------:R-:W-:-:S04]  /*4f50*/  FFMA R26, R0, R31, RZ ;  /* 0x0000001f001a7223 */ /* 0x000fc800000000ff */
[----:B------:R-:W-:-:S04]  /*4f60*/  FFMA R29, R27, R26, R0 ;  /* 0x0000001a1b1d7223 */ /* 0x000fc80000000000 */
[----:B------:R-:W-:Y:S01]  /*4f70*/  FFMA R28, R31, R29, R26 ;  /* 0x0000001d1f1c7223 */ /* 0x000fe2000000001a */
[----:B------:R-:W-:-:S03]  /*4f80*/  IADD3 R26, PT, PT, R25, 0x7f, -R30 ;  /* 0x0000007f191a7810 */ /* 0x000fc60007ffe81e */
[----:B------:R-:W-:Y:S02]  /*4f90*/  FFMA R27, R27, R28, R0 ;  /* 0x0000001c1b1b7223 */ /* 0x000fe40000000000 */
[----:B------:R-:W-:Y:S02]  /*4fa0*/  IMAD.IADD R23, R26, 0x1, R23 ;  /* 0x000000011a177824 */ /* 0x000fe400078e0217 */
[----:B------:R-:W-:-:S05]  /*4fb0*/  FFMA R0, R31, R27, R28 ;  /* 0x0000001b1f007223 */ /* 0x000fca000000001c */
[----:B------:R-:W-:-:S04]  /*4fc0*/  SHF.R.U32.HI R24, RZ, 0x17, R0 ;  /* 0x00000017ff187819 */ /* 0x000fc80000011600 */
[----:B------:R-:W-:-:S04]  /*4fd0*/  LOP3.LUT R24, R24, 0xff, RZ, 0xc0, !PT ;  /* 0x000000ff18187812 */ /* 0x000fc800078ec0ff */
[----:B------:R-:W-:-:S04]  /*4fe0*/  IADD3 R29, PT, PT, R24, R23, RZ ;  /* 0x00000017181d7210 */ /* 0x000fc80007ffe0ff */
[----:B------:R-:W-:-:S04]  /*4ff0*/  IADD3 R24, PT, PT, R29, -0x1, RZ ;  /* 0xffffffff1d187810 */ /* 0x000fc80007ffe0ff */
[----:B------:R-:W-:-:S13]  /*5000*/  ISETP.GE.U32.AND P0, PT, R24, 0xfe, PT ;  /* 0x000000fe1800780c */ /* 0x000fda0003f06070 */
[----:B------:R-:W-:Y:S05]  /*5010*/  @!P0 BRA `(.L_x_677) ;  /* 0x0000000000808947 */ /* 0x000fea0003800000 */
[----:B------:R-:W-:-:S13]  /*5020*/  ISETP.GT.AND P0, PT, R29, 0xfe, PT ;  /* 0x000000fe1d00780c */ /* 0x000fda0003f04270 */
[----:B------:R-:W-:Y:S05]  /*5030*/  @P0 BRA `(.L_x_678) ;  /* 0x00000000006c0947 */ /* 0x000fea0003800000 */
[----:B------:R-:W-:-:S13]  /*5040*/  ISETP.GE.AND P0, PT, R29, 0x1, PT ;  /* 0x000000011d00780c */ /* 0x000fda0003f06270 */
[----:B------:R-:W-:Y:S05]  /*5050*/  @P0 BRA `(.L_x_679) ;  /* 0x0000000000740947 */ /* 0x000fea0003800000 */
[----:B------:R-:W-:Y:S02]  /*5060*/  ISETP.GE.AND P0, PT, R29, -0x18, PT ;  /* 0xffffffe81d00780c */ /* 0x000fe40003f06270 */
[----:B------:R-:W-:-:S11]  /*5070*/  LOP3.LUT R0, R0, 0x80000000, RZ, 0xc0, !PT ;  /* 0x8000000000007812 */ /* 0x000fd600078ec0ff */
[----:B------:R-:W-:Y:S05]  /*5080*/  @!P0 BRA `(.L_x_679) ;  /* 0x0000000000688947 */ /* 0x000fea0003800000 */
[-CC-:B------:R-:W-:Y:S01]  /*5090*/  FFMA.RZ R23, R31, R27.reuse, R28.reuse ;  /* 0x0000001b1f177223 */ /* 0x180fe2000000c01c */
[----:B------:R-:W-:Y:S01]  /*50a0*/  IADD3 R26, PT, PT, R29, 0x20, RZ ;  /* 0x000000201d1a7810 */ /* 0x000fe20007ffe0ff */
[-CC-:B------:R-:W-:Y:S01]  /*50b0*/  FFMA.RM R24, R31, R27.reuse, R28.reuse ;  /* 0x0000001b1f187223 */ /* 0x180fe2000000401c */
[----:B------:R-:W-:Y:S02]  /*50c0*/  ISETP.NE.AND P2, PT, R29, RZ, PT ;  /* 0x000000ff1d00720c */ /* 0x000fe40003f45270 */
[----:B------:R-:W-:Y:S01]  /*50d0*/  LOP3.LUT R25, R23, 0x7fffff, RZ, 0xc0, !PT ;  /* 0x007fffff17197812 */ /* 0x000fe200078ec0ff */
[----:B------:R-:W-:Y:S01]  /*50e0*/  FFMA.RP R23, R31, R27, R28 ;  /* 0x0000001b1f177223 */ /* 0x000fe2000000801c */
[----:B------:R-:W-:Y:S01]  /*50f0*/  IMAD.MOV R27, RZ, RZ, -R29 ;  /* 0x000000ffff1b7224 */ /* 0x000fe200078e0a1d */
[----:B------:R-:W-:Y:S02]  /*5100*/  ISETP.NE.AND P1, PT, R29, RZ, PT ;  /* 0x000000ff1d00720c */ /* 0x000fe40003f25270 */
[----:B------:R-:W-:-:S02]  /*5110*/  LOP3.LUT R25, R25, 0x800000, RZ, 0xfc, !PT ;  /* 0x0080000019197812 */ /* 0x000fc400078efcff */
[----:B------:R-:W-:Y:S02]  /*5120*/  FSETP.NEU.FTZ.AND P0, PT, R23, R24, PT ;  /* 0x000000181700720b */ /* 0x000fe40003f1d000 */
[----:B------:R-:W-:Y:S02]  /*5130*/  SHF.L.U32 R26, R25, R26, RZ ;  /* 0x0000001a191a7219 */ /* 0x000fe400000006ff */
[----:B------:R-:W-:Y:S02]  /*5140*/  SEL R24, R27, RZ, P2 ;  /* 0x000000ff1b187207 */ /* 0x000fe40001000000 */
[----:B------:R-:W-:Y:S02]  /*5150*/  ISETP.NE.AND P1, PT, R26, RZ, P1 ;  /* 0x000000ff1a00720c */ /* 0x000fe40000f25270 */
[----:B------:R-:W-:Y:S02]  /*5160*/  SHF.R.U32.HI R24, RZ, R24, R25 ;  /* 0x00000018ff187219 */ /* 0x000fe40000011619 */
[----:B------:R-:W-:-:S02]  /*5170*/  PLOP3.LUT P0, PT, P0, P1, PT, 0xf8, 0x8f ;  /* 0x00000000008f781c */ /* 0x000fc40000703f70 */
[----:B------:R-:W-:Y:S02]  /*5180*/  SHF.R.U32.HI R26, RZ, 0x1, R24 ;  /* 0x00000001ff1a7819 */ /* 0x000fe40000011618 */
[----:B------:R-:W-:-:S04]  /*5190*/  SEL R23, RZ, 0x1, !P0 ;  /* 0x00000001ff177807 */ /* 0x000fc80004000000 */
[----:B------:R-:W-:-:S04]  /*51a0*/  LOP3.LUT R23, R23, 0x1, R26, 0xf8, !PT ;  /* 0x0000000117177812 */ /* 0x000fc800078ef81a */
[----:B------:R-:W-:-:S04]  /*51b0*/  LOP3.LUT R23, R23, R24, RZ, 0xc0, !PT ;  /* 0x0000001817177212 */ /* 0x000fc800078ec0ff */
[----:B------:R-:W-:-:S04]  /*51c0*/  IADD3 R23, PT, PT, R26, R23, RZ ;  /* 0x000000171a177210 */ /* 0x000fc80007ffe0ff */
[----:B------:R-:W-:Y:S01]  /*51d0*/  LOP3.LUT R0, R23, R0, RZ, 0xfc, !PT ;  /* 0x0000000017007212 */ /* 0x000fe200078efcff */
[----:B------:R-:W-:Y:S06]  /*51e0*/  BRA `(.L_x_679) ;  /* 0x0000000000107947 */ /* 0x000fec0003800000 */
.L_x_678:
[----:B------:R-:W-:-:S04]  /*51f0*/  LOP3.LUT R0, R0, 0x80000000, RZ, 0xc0, !PT ;  /* 0x8000000000007812 */ /* 0x000fc800078ec0ff */
[----:B------:R-:W-:Y:S01]  /*5200*/  LOP3.LUT R0, R0, 0x7f800000, RZ, 0xfc, !PT ;  /* 0x7f80000000007812 */ /* 0x000fe200078efcff */
[----:B------:R-:W-:Y:S06]  /*5210*/  BRA `(.L_x_679) ;  /* 0x0000000000047947 */ /* 0x000fec0003800000 */
.L_x_677:
[----:B------:R-:W-:-:S07]  /*5220*/  LEA R0, R23, R0, 0x17 ;  /* 0x0000000017007211 */ /* 0x000fce00078eb8ff */
.L_x_679:
[----:B------:R-:W-:Y:S05]  /*5230*/  BSYNC.RECONVERGENT B2 ;  /* 0x0000000000027941 */ /* 0x000fea0003800200 */
.L_x_676:
[----:B------:R-:W-:Y:S05]  /*5240*/  BRA `(.L_x_680) ;  /* 0x0000000000207947 */ /* 0x000fea0003800000 */
.L_x_675:
[----:B------:R-:W-:-:S04]  /*5250*/  LOP3.LUT R0, R25, 0x80000000, R0, 0x48, !PT ;  /* 0x8000000019007812 */ /* 0x000fc800078e4800 */
[----:B------:R-:W-:Y:S01]  /*5260*/  LOP3.LUT R0, R0, 0x7f800000, RZ, 0xfc, !PT ;  /* 0x7f80000000007812 */ /* 0x000fe200078efcff */
[----:B------:R-:W-:Y:S06]  /*5270*/  BRA `(.L_x_680) ;  /* 0x0000000000147947 */ /* 0x000fec0003800000 */
.L_x_674:
[----:B------:R-:W-:Y:S01]  /*5280*/  LOP3.LUT R0, R25, 0x80000000, R0, 0x48, !PT ;  /* 0x8000000019007812 */ /* 0x000fe200078e4800 */
[----:B------:R-:W-:Y:S06]  /*5290*/  BRA `(.L_x_680) ;  /* 0x00000000000c7947 */ /* 0x000fec0003800000 */
.L_x_673:
[----:B------:R-:W0:Y:S01]  /*52a0*/  MUFU.RSQ R0, -QNAN ;  /* 0xffc0000000007908 */ /* 0x000e220000001400 */
[----:B------:R-:W-:Y:S05]  /*52b0*/  BRA `(.L_x_680) ;  /* 0x0000000000047947 */ /* 0x000fea0003800000 */
.L_x_672:
[----:B------:R-:W-:-:S07]  /*52c0*/  FADD.FTZ R0, R0, R4 ;  /* 0x0000000400007221 */ /* 0x000fce0000010000 */
.L_x_680:
[----:B------:R-:W-:Y:S05]  /*52d0*/  BSYNC.RECONVERGENT B1 ;  /* 0x0000000000017941 */ /* 0x000fea0003800200 */
.L_x_670:
[----:B------:R-:W-:-:S04]  /*52e0*/  HFMA2 R23, -RZ, RZ, 0, 0 ;  /* 0x00000000ff177431 */ /* 0x000fc800000001ff */
[----:B0-----:R-:W-:Y:S05]  /*52f0*/  RET.REL.NODEC R22 `(_Z10searchGridPfS_S_PiS0_S_S_S_S_S_S_iiS0_i) ;  /* 0xffffffac16407950 */ /* 0x001fea0003c3ffff */
.L_x_681:
        /* <DEDUP_REMOVED lines=16> */
.L_x_726:


//--------------------- .text._Z7gridvalPiS_PfS0_S0_i --------------------------
	.section	.text._Z7gridvalPiS_PfS0_S0_i,"ax",@progbits
	.align	128
        .global         _Z7gridvalPiS_PfS0_S0_i
        .type           _Z7gridvalPiS_PfS0_S0_i,@function
        .size           _Z7gridvalPiS_PfS0_S0_i,(.L_x_744 - _Z7gridvalPiS_PfS0_S0_i)
        .other          _Z7gridvalPiS_PfS0_S0_i,@"STO_CUDA_ENTRY STV_DEFAULT"
_Z7gridvalPiS_PfS0_S0_i:
.text._Z7gridvalPiS_PfS0_S0_i:
[----:B------:R-:W0:Y:S01]  /*0000*/  LDC R1, c[0x0][0x37c] ;  /* 0x0000df00ff017b82 */ /* 0x000e220000000800 */
[----:B------:R-:W1:Y:S07]  /*0010*/  S2R R9, SR_TID.X ;  /* 0x0000000000097919 */ /* 0x000e6e0000002100 */
[----:B------:R-:W1:Y:S01]  /*0020*/  S2UR UR4, SR_CTAID.X ;  /* 0x00000000000479c3 */ /* 0x000e620000002500 */
[----:B------:R-:W2:Y:S07]  /*0030*/  LDCU.64 UR36, c[0x0][0x358] ;  /* 0x00006b00ff2477ac */ /* 0x000eae0008000a00 */
[----:B------:R-:W1:Y:S08]  /*0040*/  LDC R16, c[0x0][0x360] ;  /* 0x0000d800ff107b82 */ /* 0x000e700000000800 */
[----:B------:R-:W3:Y:S08]  /*0050*/  LDC.64 R2, c[0x0][0x390] ;  /* 0x0000e400ff027b82 */ /* 0x000ef00000000a00 */
[----:B------:R-:W4:Y:S08]  /*0060*/  LDC.64 R4, c[0x0][0x398] ;  /* 0x0000e600ff047b82 */ /* 0x000f300000000a00 */
[----:B------:R-:W5:Y:S01]  /*0070*/  LDC.64 R6, c[0x0][0x3a0] ;  /* 0x0000e800ff067b82 */ /* 0x000f620000000a00 */
[----:B-1----:R-:W-:Y:S01]  /*0080*/  IMAD R16, R16, UR4, R9 ;  /* 0x0000000410107c24 */ /* 0x002fe2000f8e0209 */
[----:B------:R-:W1:Y:S03]  /*0090*/  LDCU UR4, c[0x0][0x3a8] ;  /* 0x00007500ff0477ac */ /* 0x000e660008000800 */
[----:B---3--:R-:W-:-:S03]  /*00a0*/  IMAD.WIDE R2, R16, 0x4, R2 ;  /* 0x0000000410027825 */ /* 0x008fc600078e0202 */
[----:B------:R-:W3:Y:S03]  /*00b0*/  LDC.64 R8, c[0x0][0x388] ;  /* 0x0000e200ff087b82 */ /* 0x000ee60000000a00 */
[----:B--2---:R-:W2:Y:S01]  /*00c0*/  LDG.E R3, desc[UR36][R2.64] ;  /* 0x0000002402037981 */ /* 0x004ea2000c1e1900 */
[----:B----4-:R-:W-:-:S06]  /*00d0*/  IMAD.WIDE R4, R16, 0x4, R4 ;  /* 0x0000000410047825 */ /* 0x010fcc00078e0204 */
[----:B------:R-:W4:Y:S01]  /*00e0*/  LDG.E R5, desc[UR36][R4.64] ;  /* 0x0000002404057981 */ /* 0x000f22000c1e1900 */
[----:B-----5:R-:W-:-:S06]  /*00f0*/  IMAD.WIDE R6, R16, 0x4, R6 ;  /* 0x0000000410067825 */ /* 0x020fcc00078e0206 */
[----:B------:R-:W5:Y:S01]  /*0100*/  LDG.E R7, desc[UR36][R6.64] ;  /* 0x0000002406077981 */ /* 0x000f62000c1e1900 */
[----:B-1----:R-:W-:Y:S01]  /*0110*/  I2FP.F32.S32 R18, UR4 ;  /* 0x0000000400127c45 */ /* 0x002fe20008201400 */
[----:B------:R-:W-:-:S04]  /*0120*/  UIMAD UR38, UR4, UR4, URZ ;  /* 0x00000004042672a4 */ /* 0x000fc8000f8e02ff */
[----:B--2---:R-:W-:-:S06]  /*0130*/  FMUL R0, R3, R18 ;  /* 0x0000001203007220 */ /* 0x004fcc0000400000 */
[----:B------:R-:W1:Y:S01]  /*0140*/  F2I.TRUNC.NTZ R0, R0 ;  /* 0x0000000000007305 */ /* 0x000e62000020f100 */
[----:B----4-:R-:W-:-:S07]  /*0150*/  FMUL R10, R18, R5 ;  /* 0x00000005120a7220 */ /* 0x010fce0000400000 */
[----:B------:R-:W2:Y:S01]  /*0160*/  F2I.TRUNC.NTZ R10, R10 ;  /* 0x0000000a000a7305 */ /* 0x000ea2000020f100 */
[----:B-----5:R-:W-:-:S07]  /*0170*/  FMUL R11, R18, R7 ;  /* 0x00000007120b7220 */ /* 0x020fce0000400000 */
[----:B------:R-:W4:Y:S01]  /*0180*/  F2I.TRUNC.NTZ R11, R11 ;  /* 0x0000000b000b7305 */ /* 0x000f22000020f100 */
[----:B-1----:R-:W-:-:S04]  /*0190*/  IMAD R3, R0, UR38, RZ ;  /* 0x0000002600037c24 */ /* 0x002fc8000f8e02ff */
[----:B--2---:R-:W-:-:S05]  /*01a0*/  IMAD R2, R10, UR4, R3 ;  /* 0x000000040a027c24 */ /* 0x004fca000f8e0203 */
[----:B----4-:R-:W-:-:S05]  /*01b0*/  IADD3 R17, PT, PT, R11, R2, RZ ;  /* 0x000000020b117210 */ /* 0x010fca0007ffe0ff */
[----:B---3--:R-:W-:-:S06]  /*01c0*/  IMAD.WIDE R2, R17, 0x4, R8 ;  /* 0x0000000411027825 */ /* 0x008fcc00078e0208 */
[----:B------:R-:W2:Y:S01]  /*01d0*/  LDG.E R3, desc[UR36][R2.64] ;  /* 0x0000002402037981 */ /* 0x000ea2000c1e1900 */
[----:B------:R-:W-:Y:S04]  /*01e0*/  BSSY.RECONVERGENT B7, `(.L_x_682) ;  /* 0x0000013000077945 */ /* 0x000fe80003800200 */
[----:B------:R-:W-:Y:S01]  /*01f0*/  BSSY.RELIABLE B6, `(.L_x_683) ;  /* 0x0000009000067945 */ /* 0x000fe20003800100 */
[----:B--2---:R-:W-:-:S13]  /*0200*/  ISETP.GT.AND P0, PT, R16, R3, PT ;  /* 0x000000031000720c */ /* 0x004fda0003f04270 */
[----:B0-----:R-:W-:Y:S05]  /*0210*/  @P0 BRA `(.L_x_684) ;  /* 0x0000000000180947 */ /* 0x001fea0003800000 */
[----:B------:R-:W0:Y:S02]  /*0220*/  LDC.64 R2, c[0x0][0x380] ;  /* 0x0000e000ff027b82 */ /* 0x000e240000000a00 */
[----:B0-----:R-:W-:-:S06]  /*0230*/  IMAD.WIDE R2, R17, 0x4, R2 ;  /* 0x0000000411027825 */ /* 0x001fcc00078e0202 */
[----:B------:R-:W2:Y:S02]  /*0240*/  LDG.E R3, desc[UR36][R2.64] ;  /* 0x0000002402037981 */ /* 0x000ea4000c1e1900 */
[----:B--2---:R-:W-:-:S13]  /*0250*/  ISETP.GE.AND P0, PT, R16, R3, PT ;  /* 0x000000031000720c */ /* 0x004fda0003f06270 */
[----:B------:R-:W-:Y:S05]  /*0260*/  @P0 BREAK.RELIABLE B6 ;  /* 0x0000000000060942 */ /* 0x000fea0003800100 */
[----:B------:R-:W-:Y:S05]  /*0270*/  @P0 BRA `(.L_x_685) ;  /* 0x0000000000240947 */ /* 0x000fea0003800000 */
.L_x_684:
[----:B------:R-:W-:Y:S05]  /*0280*/  BSYNC.RELIABLE B6 ;  /* 0x0000000000067941 */ /* 0x000fea0003800100 */
.L_x_683:
[----:B------:R-:W-:Y:S01]  /*0290*/  MOV R0, 0x180 ;  /* 0x0000018000007802 */ /* 0x000fe20000000f00 */
[----:B------:R-:W0:Y:S01]  /*02a0*/  LDCU.64 UR4, c[0x4][0x168] ;  /* 0x01002d00ff0477ac */ /* 0x000e220008000a00 */
[----:B------:R-:W-:Y:S02]  /*02b0*/  CS2R R6, SRZ ;  /* 0x0000000000067805 */ /* 0x000fe4000001ff00 */
[----:B------:R1:W2:Y:S01]  /*02c0*/  LDC.64 R2, c[0x4][R0] ;  /* 0x0100000000027b82 */ /* 0x0002a20000000a00 */
[----:B0-----:R-:W-:Y:S02]  /*02d0*/  MOV R4, UR4 ;  /* 0x0000000400047c02 */ /* 0x001fe40008000f00 */
[----:B-1----:R-:W-:-:S07]  /*02e0*/  MOV R5, UR5 ;  /* 0x0000000500057c02 */ /* 0x002fce0008000f00 */
[----:B------:R-:W-:-:S07]  /*02f0*/  LEPC R20, `(.L_x_685) ;  /* 0x000000001014794e */ /* 0x000fce0000000000 */
[----:B--2---:R-:W-:Y:S05]  /*0300*/  CALL.ABS.NOINC R2 ;  /* 0x0000000002007343 */ /* 0x004fea0003c00000 */
.L_x_685:
[----:B------:R-:W-:Y:S05]  /*0310*/  BSYNC.RECONVERGENT B7 ;  /* 0x0000000000077941 */ /* 0x000fea0003800200 */
.L_x_682:
[----:B------:R-:W-:-:S13]  /*0320*/  ISETP.GE.AND P0, PT, R16, 0x1, PT ;  /* 0x000000011000780c */ /* 0x000fda0003f06270 */
[----:B------:R-:W-:Y:S05]  /*0330*/  @!P0 EXIT ;  /* 0x000000000000894d */ /* 0x000fea0003800000 */
[----:B------:R-:W0:Y:S01]  /*0340*/  LDC.64 R2, c[0x0][0x390] ;  /* 0x0000e400ff027b82 */ /* 0x000e220000000a00 */
[----:B------:R-:W-:Y:S01]  /*0350*/  IADD3 R9, PT, PT, R16, -0x1, RZ ;  /* 0xffffffff10097810 */ /* 0x000fe20007ffe0ff */
[----:B------:R-:W1:Y:S06]  /*0360*/  LDCU UR4, c[0x0][0x3a8] ;  /* 0x00007500ff0477ac */ /* 0x000e6c0008000800 */
[----:B------:R-:W2:Y:S08]  /*0370*/  LDC.64 R4, c[0x0][0x398] ;  /* 0x0000e600ff047b82 */ /* 0x000eb00000000a00 */
[----:B------:R-:W3:Y:S01]  /*0380*/  LDC.64 R6, c[0x0][0x3a0] ;  /* 0x0000e800ff067b82 */ /* 0x000ee20000000a00 */
[----:B0-----:R-:W-:-:S06]  /*0390*/  IMAD.WIDE.U32 R2, R9, 0x4, R2 ;  /* 0x0000000409027825 */ /* 0x001fcc00078e0002 */
[----:B------:R-:W4:Y:S01]  /*03a0*/  LDG.E R3, desc[UR36][R2.64] ;  /* 0x0000002402037981 */ /* 0x000f22000c1e1900 */
[----:B--2---:R-:W-:-:S06]  /*03b0*/  IMAD.WIDE.U32 R4, R9, 0x4, R4 ;  /* 0x0000000409047825 */ /* 0x004fcc00078e0004 */
[----:B------:R-:W2:Y:S01]  /*03c0*/  LDG.E R5, desc[UR36][R4.64] ;  /* 0x0000002404057981 */ /* 0x000ea2000c1e1900 */
[----:B---3--:R-:W-:-:S06]  /*03d0*/  IMAD.WIDE.U32 R6, R9, 0x4, R6 ;  /* 0x0000000409067825 */ /* 0x008fcc00078e0006 */
        /* <DEDUP_REMOVED lines=8> */
[----:B-1----:R-:W-:-:S05]  /*0460*/  IMAD R3, R8, UR4, R3 ;  /* 0x0000000408037c24 */ /* 0x002fca000f8e0203 */
[----:B--2---:R-:W-:-:S04]  /*0470*/  IADD3 R2, PT, PT, R18, R3, RZ ;  /* 0x0000000312027210 */ /* 0x004fc80007ffe0ff */
[----:B------:R-:W-:-:S13]  /*0480*/  ISETP.GT.AND P0, PT, R2, R17, PT ;  /* 0x000000110200720c */ /* 0x000fda0003f04270 */
[----:B------:R-:W-:Y:S05]  /*0490*/  @!P0 EXIT ;  /* 0x000000000000894d */ /* 0x000fea0003800000 */
        /* <DEDUP_REMOVED lines=8> */
.L_x_686:
[----:B------:R-:W-:Y:S05]  /*0520*/  EXIT ;  /* 0x000000000000794d */ /* 0x000fea0003800000 */
.L_x_687:
        /* <DEDUP_REMOVED lines=13> */
.L_x_744:


//--------------------- .text._Z9distsQminPfS_S_S_S_S_iS_S_S_ --------------------------
	.section	.text._Z9distsQminPfS_S_S_S_S_iS_S_S_,"ax",@progbits
	.align	128
        .global         _Z9distsQminPfS_S_S_S_S_iS_S_S_
        .type           _Z9distsQminPfS_S_S_S_S_iS_S_S_,@function
        .size           _Z9distsQminPfS_S_S_S_S_iS_S_S_,(.L_x_727 - _Z9distsQminPfS_S_S_S_S_iS_S_S_)
        .other          _Z9distsQminPfS_S_S_S_S_iS_S_S_,@"STO_CUDA_ENTRY STV_DEFAULT"
_Z9distsQminPfS_S_S_S_S_iS_S_S_:
.text._Z9distsQminPfS_S_S_S_S_iS_S_S_:
[----:B------:R-:W-:Y:S01]  /*0000*/  LDC R1, c[0x0][0x37c] ;  /* 0x0000df00ff017b82 */ /* 0x000fe20000000800 */
[----:B------:R-:W0:Y:S01]  /*0010*/  S2R R0, SR_TID.X ;  /* 0x0000000000007919 */ /* 0x000e220000002100 */
[----:B------:R-:W1:Y:S06]  /*0020*/  LDCU UR4, c[0x0][0x3b0] ;  /* 0x00007600ff0477ac */ /* 0x000e6c0008000800 */
[----:B------:R-:W0:Y:S01]  /*0030*/  S2UR UR5, SR_CTAID.X ;  /* 0x00000000000579c3 */ /* 0x000e220000002500 */
[----:B------:R-:W2:Y:S07]  /*0040*/  LDCU.64 UR18, c[0x0][0x358] ;  /* 0x00006b00ff1277ac */ /* 0x000eae0008000a00 */
[----:B------:R-:W0:Y:S01]  /*0050*/  LDC R7, c[0x0][0x360] ;  /* 0x0000d800ff077b82 */ /* 0x000e220000000800 */
[----:B-1----:R-:W-:Y:S01]  /*0060*/  UISETP.GE.AND UP0, UPT, UR4, 0x1, UPT ;  /* 0x000000010400788c */ /* 0x002fe2000bf06270 */
[----:B0-----:R-:W-:-:S08]  /*0070*/  IMAD R7, R7, UR5, R0 ;  /* 0x0000000507077c24 */ /* 0x001fd0000f8e0200 */
[----:B--2---:R-:W-:Y:S05]  /*0080*/  BRA.U !UP0, `(.L_x_688) ;  /* 0x00000011080c7547 */ /* 0x004fea000b800000 */
[----:B------:R-:W0:Y:S08]  /*0090*/  LDC.64 R8, c[0x0][0x380] ;  /* 0x0000e000ff087b82 */ /* 0x000e300000000a00 */
[----:B------:R-:W1:Y:S08]  /*00a0*/  LDC.64 R10, c[0x0][0x388] ;  /* 0x0000e200ff0a7b82 */ /* 0x000e700000000a00 */
[----:B------:R-:W2:Y:S01]  /*00b0*/  LDC.64 R12, c[0x0][0x390] ;  /* 0x0000e400ff0c7b82 */ /* 0x000ea20000000a00 */
[----:B0-----:R-:W-:-:S05]  /*00c0*/  IMAD.WIDE R8, R7, 0x4, R8 ;  /* 0x0000000407087825 */ /* 0x001fca00078e0208 */
[----:B------:R0:W5:Y:S01]  /*00d0*/  LDG.E R6, desc[UR18][R8.64] ;  /* 0x0000001208067981 */ /* 0x000162000c1e1900 */
[----:B-1----:R-:W-:-:S05]  /*00e0*/  IMAD.WIDE R10, R7, 0x4, R10 ;  /* 0x00000004070a7825 */ /* 0x002fca00078e020a */
[----:B------:R0:W5:Y:S01]  /*00f0*/  LDG.E R5, desc[UR18][R10.64] ;  /* 0x000000120a057981 */ /* 0x000162000c1e1900 */
[----:B--2---:R-:W-:-:S05]  /*0100*/  IMAD.WIDE R12, R7, 0x4, R12 ;  /* 0x00000004070c7825 */ /* 0x004fca00078e020c */
[----:B------:R0:W5:Y:S01]  /*0110*/  LDG.E R4, desc[UR18][R12.64] ;  /* 0x000000120c047981 */ /* 0x000162000c1e1900 */
[----:B------:R-:W-:Y:S01]  /*0120*/  UISETP.GE.U32.AND UP0, UPT, UR4, 0x4, UPT ;  /* 0x000000040400788c */ /* 0x000fe2000bf06070 */
[----:B------:R-:W-:Y:S01]  /*0130*/  HFMA2 R3, -RZ, RZ, 3.390625, 0 ;  /* 0x42c80000ff037431 */ /* 0x000fe200000001ff */
[----:B------:R-:W-:Y:S01]  /*0140*/  MOV R2, RZ ;  /* 0x000000ff00027202 */ /* 0x000fe20000000f00 */
[----:B------:R-:W-:-:S06]  /*0150*/  ULOP3.LUT UR16, UR4, 0x3, URZ, 0xc0, !UPT ;  /* 0x0000000304107892 */ /* 0x000fcc000f8ec0ff */
[----:B0-----:R-:W-:Y:S06]  /*0160*/  BRA.U !UP0, `(.L_x_689) ;  /* 0x0000000908347547 */ /* 0x001fec000b800000 */
[----:B------:R-:W0:Y:S01]  /*0170*/  LDCU.128 UR12, c[0x0][0x3a0] ;  /* 0x00007400ff0c77ac */ /* 0x000e220008000c00 */
[----:B------:R-:W-:Y:S01]  /*0180*/  MOV R3, 0x42c80000 ;  /* 0x42c8000000037802 */ /* 0x000fe20000000f00 */
[----:B------:R-:W1:Y:S01]  /*0190*/  LDCU.64 UR10, c[0x0][0x398] ;  /* 0x00007300ff0a77ac */ /* 0x000e620008000a00 */
[----:B------:R-:W-:-:S06]  /*01a0*/  ULOP3.LUT UR4, UR4, 0x7ffffffc, URZ, 0xc0, !UPT ;  /* 0x7ffffffc04047892 */ /* 0x000fcc000f8ec0ff */
[----:B------:R-:W-:Y:S01]  /*01b0*/  MOV R2, UR4 ;  /* 0x0000000400027c02 */ /* 0x000fe20008000f00 */
[----:B0-----:R-:W-:Y:S02]  /*01c0*/  UIADD3 UR7, UP1, UPT, UR12, 0x8, URZ ;  /* 0x000000080c077890 */ /* 0x001fe4000ff3e0ff */
[----:B------:R-:W-:Y:S02]  /*01d0*/  UIADD3 UR5, UP2, UPT, UR14, 0x8, URZ ;  /* 0x000000080e057890 */ /* 0x000fe4000ff5e0ff */
[----:B-1----:R-:W-:Y:S02]  /*01e0*/  UIADD3 UR9, UP0, UPT, UR10, 0x8, URZ ;  /* 0x000000080a097890 */ /* 0x002fe4000ff1e0ff */
[----:B------:R-:W-:Y:S01]  /*01f0*/  UIADD3.X UR8, UPT, UPT, URZ, UR13, URZ, UP1, !UPT ;  /* 0x0000000dff087290 */ /* 0x000fe20008ffe4ff */
[----:B------:R-:W-:Y:S01]  /*0200*/  MOV R16, UR7 ;  /* 0x0000000700107c02 */ /* 0x000fe20008000f00 */
[----:B------:R-:W-:Y:S01]  /*0210*/  UIADD3.X UR6, UPT, UPT, URZ, UR15, URZ, UP2, !UPT ;  /* 0x0000000fff067290 */ /* 0x000fe200097fe4ff */
[----:B------:R-:W-:Y:S01]  /*0220*/  MOV R12, UR5 ;  /* 0x00000005000c7c02 */ /* 0x000fe20008000f00 */
[----:B------:R-:W-:Y:S01]  /*0230*/  UIADD3.X UR10, UPT, UPT, URZ, UR11, URZ, UP0, !UPT ;  /* 0x0000000bff0a7290 */ /* 0x000fe200087fe4ff */
[----:B------:R-:W-:Y:S01]  /*0240*/  MOV R14, UR9 ;  /* 0x00000009000e7c02 */ /* 0x000fe20008000f00 */
[----:B------:R-:W-:Y:S01]  /*0250*/  UIADD3 UR11, UPT, UPT, -UR4, URZ, URZ ;  /* 0x000000ff040b7290 */ /* 0x000fe2000fffe1ff */
[----:B------:R-:W-:-:S02]  /*0260*/  MOV R17, UR8 ;  /* 0x0000000800117c02 */ /* 0x000fc40008000f00 */
[----:B------:R-:W-:Y:S02]  /*0270*/  MOV R13, UR6 ;  /* 0x00000006000d7c02 */ /* 0x000fe40008000f00 */
[----:B------:R-:W-:-:S07]  /*0280*/  MOV R15, UR10 ;  /* 0x0000000a000f7c02 */ /* 0x000fce0008000f00 */
.L_x_703:
[----:B------:R-:W2:Y:S04]  /*0290*/  LDG.E R18, desc[UR18][R16.64+-0x8] ;  /* 0xfffff81210127981 */ /* 0x000ea8000c1e1900 */
[----:B------:R-:W3:Y:S04]  /*02a0*/  LDG.E R21, desc[UR18][R14.64+-0x8] ;  /* 0xfffff8120e157981 */ /* 0x000ee8000c1e1900 */
[----:B------:R-:W4:Y:S01]  /*02b0*/  LDG.E R19, desc[UR18][R12.64+-0x8] ;  /* 0xfffff8120c137981 */ /* 0x000f22000c1e1900 */
[----:B------:R-:W-:Y:S01]  /*02c0*/  UIADD3 UR11, UPT, UPT, UR11, 0x4, URZ ;  /* 0x000000040b0b7890 */ /* 0x000fe2000fffe0ff */
[----:B------:R-:W-:Y:S03]  /*02d0*/  BSSY.RECONVERGENT B0, `(.L_x_690) ;  /* 0x0000014000007945 */ /* 0x000fe60003800200 */
[----:B------:R-:W-:Y:S01]  /*02e0*/  UISETP.NE.AND UP0, UPT, UR11, URZ, UPT ;  /* 0x000000ff0b00728c */ /* 0x000fe2000bf05270 */
[----:B--2--5:R-:W-:Y:S01]  /*02f0*/  FADD R8, -R5, R18 ;  /* 0x0000001205087221 */ /* 0x024fe20000000100 */
[----:B---3--:R-:W-:-:S03]  /*0300*/  FADD R0, -R6, R21 ;  /* 0x0000001506007221 */ /* 0x008fc60000000100 */
[----:B------:R-:W-:Y:S01]  /*0310*/  FMUL R23, R8, R8 ;  /* 0x0000000808177220 */ /* 0x000fe20000400000 */
[----:B----4-:R-:W-:-:S03]  /*0320*/  FADD R8, -R4, R19 ;  /* 0x0000001304087221 */ /* 0x010fc60000000100 */
        /* <DEDUP_REMOVED lines=8> */
[----:B------:R-:W-:Y:S05]  /*03b0*/  CALL.REL.NOINC `($__internal_2_$__cuda_sm20_sqrt_rn_f32_slowpath) ;  /* 0x0000000c00687944 */ /* 0x000fea0003c00000 */
[----:B------:R-:W-:Y:S05]  /*03c0*/  BRA `(.L_x_692) ;  /* 0x0000000000107947 */ /* 0x000fea0003800000 */
.L_x_691:
[----:B------:R-:W-:Y:S01]  /*03d0*/  FMUL.FTZ R25, R20, R23 ;  /* 0x0000001714197220 */ /* 0x000fe20000410000 */
[----:B------:R-:W-:-:S03]  /*03e0*/  FMUL.FTZ R8, R23, 0.5 ;  /* 0x3f00000017087820 */ /* 0x000fc60000410000 */
[----:B------:R-:W-:-:S04]  /*03f0*/  FFMA R0, -R25, R25, R20 ;  /* 0x0000001919007223 */ /* 0x000fc80000000114 */
[----:B------:R-:W-:-:S07]  /*0400*/  FFMA R25, R0, R8, R25 ;  /* 0x0000000800197223 */ /* 0x000fce0000000019 */
.L_x_692:
[----:B------:R-:W-:Y:S05]  /*0410*/  BSYNC.RECONVERGENT B0 ;  /* 0x0000000000007941 */ /* 0x000fea0003800200 */
.L_x_690:
[----:B------:R-:W2:Y:S04]  /*0420*/  LDG.E R24, desc[UR18][R16.64+-0x4] ;  /* 0xfffffc1210187981 */ /* 0x000ea8000c1e1900 */
[----:B------:R-:W3:Y:S04]  /*0430*/  LDG.E R29, desc[UR18][R14.64+-0x4] ;  /* 0xfffffc120e1d7981 */ /* 0x000ee8000c1e1900 */
[----:B------:R-:W4:Y:S01]  /*0440*/  LDG.E R27, desc[UR18][R12.64+-0x4] ;  /* 0xfffffc120c1b7981 */ /* 0x000f22000c1e1900 */
[----:B------:R-:W-:Y:S01]  /*0450*/  FSETP.GEU.AND P0, PT, R25, R3, PT ;  /* 0x000000031900720b */ /* 0x000fe20003f0e000 */
[----:B------:R-:W-:-:S12]  /*0460*/  BSSY.RECONVERGENT B0, `(.L_x_693) ;  /* 0x0000017000007945 */ /* 0x000fd80003800200 */
[----:B------:R-:W-:Y:S02]  /*0470*/  @!P0 MOV R3, R25 ;  /* 0x0000001900038202 */ /* 0x000fe40000000f00 */
[----:B------:R-:W-:Y:S02]  /*0480*/  @!P0 MOV R9, R21 ;  /* 0x0000001500098202 */ /* 0x000fe40000000f00 */
[----:B------:R-:W-:Y:S02]  /*0490*/  @!P0 MOV R10, R18 ;  /* 0x00000012000a8202 */ /* 0x000fe40000000f00 */
[----:B------:R-:W-:Y:S01]  /*04a0*/  @!P0 MOV R11, R19 ;  /* 0x00000013000b8202 */ /* 0x000fe20000000f00 */
[----:B--2---:R-:W-:Y:S01]  /*04b0*/  FADD R8, -R5, R24 ;  /* 0x0000001805087221 */ /* 0x004fe20000000100 */
[----:B---3--:R-:W-:-:S03]  /*04c0*/  FADD R0, -R6, R29 ;  /* 0x0000001d06007221 */ /* 0x008fc60000000100 */
[----:B------:R-:W-:-:S04]  /*04d0*/  FMUL R23, R8, R8 ;  /* 0x0000000808177220 */ /* 0x000fc80000400000 */
[----:B------:R-:W-:Y:S01]  /*04e0*/  FFMA R23, R0, R0, R23 ;  /* 0x0000000000177223 */ /* 0x000fe20000000017 */
[----:B----4-:R-:W-:-:S04]  /*04f0*/  FADD R0, -R4, R27 ;  /* 0x0000001b04007221 */ /* 0x010fc80000000100 */
        /* <DEDUP_REMOVED lines=9> */
.L_x_694:
[----:B------:R-:W-:Y:S01]  /*0590*/  FMUL.FTZ R25, R20, R23 ;  /* 0x0000001714197220 */ /* 0x000fe20000410000 */
[----:B------:R-:W-:-:S03]  /*05a0*/  FMUL.FTZ R8, R23, 0.5 ;  /* 0x3f00000017087820 */ /* 0x000fc60000410000 */
[----:B------:R-:W-:-:S04]  /*05b0*/  FFMA R0, -R25, R25, R20 ;  /* 0x0000001919007223 */ /* 0x000fc80000000114 */
[----:B------:R-:W-:-:S07]  /*05c0*/  FFMA R25, R0, R8, R25 ;  /* 0x0000000800197223 */ /* 0x000fce0000000019 */
.L_x_695:
[----:B------:R-:W-:Y:S05]  /*05d0*/  BSYNC.RECONVERGENT B0 ;  /* 0x0000000000007941 */ /* 0x000fea0003800200 */
.L_x_693:
        /* <DEDUP_REMOVED lines=23> */
.L_x_697:
[----:B------:R-:W-:Y:S01]  /*0750*/  FMUL.FTZ R25, R20, R23 ;  /* 0x0000001714197220 */ /* 0x000fe20000410000 */
[----:B------:R-:W-:-:S03]  /*0760*/  FMUL.FTZ R8, R23, 0.5 ;  /* 0x3f00000017087820 */ /* 0x000fc60000410000 */
[----:B------:R-:W-:-:S04]  /*0770*/  FFMA R0, -R25, R25, R20 ;  /* 0x0000001919007223 */ /* 0x000fc80000000114 */
[----:B------:R-:W-:-:S07]  /*0780*/  FFMA R25, R0, R8, R25 ;  /* 0x0000000800197223 */ /* 0x000fce0000000019 */
.L_x_698:
[----:B------:R-:W-:Y:S05]  /*0790*/  BSYNC.RECONVERGENT B0 ;  /* 0x0000000000007941 */ /* 0x000fea0003800200 */
.L_x_696:
        /* <DEDUP_REMOVED lines=19> */
[----:B------:R-:W-:Y:S01]  /*08d0*/  BSSY.RECONVERGENT B1, `(.L_x_701) ;  /* 0x0000004000017945 */ /* 0x000fe20003800200 */
[----:B------:R-:W-:Y:S02]  /*08e0*/  MOV R0, R20 ;  /* 0x0000001400007202 */ /* 0x000fe40000000f00 */
[----:B------:R-:W-:-:S07]  /*08f0*/  MOV R8, 0x910 ;  /* 0x0000091000087802 */ /* 0x000fce0000000f00 */
[----:B------:R-:W-:Y:S05]  /*0900*/  CALL.REL.NOINC `($__internal_2_$__cuda_sm20_sqrt_rn_f32_slowpath) ;  /* 0x0000000800147944 */ /* 0x000fea0003c00000 */
[----:B------:R-:W-:Y:S05]  /*0910*/  BSYNC.RECONVERGENT B1 ;  /* 0x0000000000017941 */ /* 0x000fea0003800200 */
.L_x_701:
[----:B------:R-:W-:Y:S05]  /*0920*/  BRA `(.L_x_702) ;  /* 0x0000000000107947 */ /* 0x000fea0003800000 */
.L_x_700:
[----:B------:R-:W-:Y:S01]  /*0930*/  FMUL.FTZ R25, R20, R23 ;  /* 0x0000001714197220 */ /* 0x000fe20000410000 */
[----:B------:R-:W-:-:S03]  /*0940*/  FMUL.FTZ R8, R23, 0.5 ;  /* 0x3f00000017087820 */ /* 0x000fc60000410000 */
[----:B------:R-:W-:-:S04]  /*0950*/  FFMA R0, -R25, R25, R20 ;  /* 0x0000001919007223 */ /* 0x000fc80000000114 */
[----:B------:R-:W-:-:S07]  /*0960*/  FFMA R25, R0, R8, R25 ;  /* 0x0000000800197223 */ /* 0x000fce0000000019 */
.L_x_702:
[----:B------:R-:W-:Y:S05]  /*0970*/  BSYNC.RECONVERGENT B0 ;  /* 0x0000000000007941 */ /* 0x000fea0003800200 */
.L_x_699:
[----:B------:R-:W-:Y:S02]  /*0980*/  FSETP.GEU.AND P0, PT, R25, R3, PT ;  /* 0x000000031900720b */ /* 0x000fe40003f0e000 */
[----:B------:R-:W-:Y:S02]  /*0990*/  IADD3 R14, P1, PT, R14, 0x10, RZ ;  /* 0x000000100e0e7810 */ /* 0x000fe40007f3e0ff */
[----:B------:R-:W-:Y:S02]  /*09a0*/  IADD3 R16, P2, PT, R16, 0x10, RZ ;  /* 0x0000001010107810 */ /* 0x000fe40007f5e0ff */
[----:B------:R-:W-:Y:S02]  /*09b0*/  IADD3 R12, P3, PT, R12, 0x10, RZ ;  /* 0x000000100c0c7810 */ /* 0x000fe40007f7e0ff */
[----:B------:R-:W-:Y:S02]  /*09c0*/  IADD3.X R15, PT, PT, RZ, R15, RZ, P1, !PT ;  /* 0x0000000fff0f7210 */ /* 0x000fe40000ffe4ff */
[----:B------:R-:W-:-:S02]  /*09d0*/  IADD3.X R17, PT, PT, RZ, R17, RZ, P2, !PT ;  /* 0x00000011ff117210 */ /* 0x000fc400017fe4ff */
[----:B------:R-:W-:Y:S02]  /*09e0*/  IADD3.X R13, PT, PT, RZ, R13, RZ, P3, !PT ;  /* 0x0000000dff0d7210 */ /* 0x000fe40001ffe4ff */
[----:B------:R-:W-:Y:S02]  /*09f0*/  @!P0 MOV R3, R25 ;  /* 0x0000001900038202 */ /* 0x000fe40000000f00 */
[----:B------:R-:W-:Y:S02]  /*0a00*/  @!P0 MOV R9, R29 ;  /* 0x0000001d00098202 */ /* 0x000fe40000000f00 */
[----:B------:R-:W-:Y:S02]  /*0a10*/  @!P0 MOV R10, R24 ;  /* 0x00000018000a8202 */ /* 0x000fe40000000f00 */
[----:B------:R-:W-:Y:S01]  /*0a20*/  @!P0 MOV R11, R27 ;  /* 0x0000001b000b8202 */ /* 0x000fe20000000f00 */
[----:B------:R-:W-:Y:S06]  /*0a30*/  BRA.U UP0, `(.L_x_703) ;  /* 0xfffffff900147547 */ /* 0x000fec000b83ffff */
.L_x_689:
[----:B------:R-:W-:-:S09]  /*0a40*/  UISETP.NE.AND UP0, UPT, UR16, URZ, UPT ;  /* 0x000000ff1000728c */ /* 0x000fd2000bf05270 */
[----:B------:R-:W-:Y:S05]  /*0a50*/  BRA.U !UP0, `(.L_x_688) ;  /* 0x0000000508987547 */ /* 0x000fea000b800000 */
[----:B------:R-:W-:-:S09]  /*0a60*/  UISETP.NE.AND UP0, UPT, UR16, 0x1, UPT ;  /* 0x000000011000788c */ /* 0x000fd2000bf05270 */
[----:B------:R-:W-:Y:S05]  /*0a70*/  BRA.U !UP0, `(.L_x_704) ;  /* 0x0000000108fc7547 */ /* 0x000fea000b800000 */
[----:B------:R-:W0:Y:S08]  /*0a80*/  LDC.64 R28, c[0x0][0x3a0] ;  /* 0x0000e800ff1c7b82 */ /* 0x000e300000000a00 */
[----:B------:R-:W1:Y:S08]  /*0a90*/  LDC.64 R18, c[0x0][0x398] ;  /* 0x0000e600ff127b82 */ /* 0x000e700000000a00 */
[----:B------:R-:W2:Y:S01]  /*0aa0*/  LDC.64 R12, c[0x0][0x3a8] ;  /* 0x0000ea00ff0c7b82 */ /* 0x000ea20000000a00 */
[----:B0-----:R-:W-:-:S05]  /*0ab0*/  IMAD.WIDE.U32 R28, R2, 0x4, R28 ;  /* 0x00000004021c7825 */ /* 0x001fca00078e001c */
[----:B------:R-:W3:Y:S01]  /*0ac0*/  LDG.E R14, desc[UR18][R28.64] ;  /* 0x000000121c0e7981 */ /* 0x000ee2000c1e1900 */
[----:B-1----:R-:W-:-:S05]  /*0ad0*/  IMAD.WIDE.U32 R18, R2, 0x4, R18 ;  /* 0x0000000402127825 */ /* 0x002fca00078e0012 */
[----:B------:R-:W4:Y:S01]  /*0ae0*/  LDG.E R15, desc[UR18][R18.64] ;  /* 0x00000012120f7981 */ /* 0x000f22000c1e1900 */
[----:B--2---:R-:W-:-:S05]  /*0af0*/  IMAD.WIDE.U32 R12, R2, 0x4, R12 ;  /* 0x00000004020c7825 */ /* 0x004fca00078e000c */
[----:B------:R-:W2:Y:S01]  /*0b00*/  LDG.E R17, desc[UR18][R12.64] ;  /* 0x000000120c117981 */ /* 0x000ea2000c1e1900 */
[----:B------:R-:W-:Y:S01]  /*0b10*/  BSSY.RECONVERGENT B0, `(.L_x_705) ;  /* 0x0000013000007945 */ /* 0x000fe20003800200 */
[----:B---3-5:R-:W-:-:S04]  /*0b20*/  FADD R8, -R5, R14 ;  /* 0x0000000e05087221 */ /* 0x028fc80000000100 */
        /* <DEDUP_REMOVED lines=10> */
[----:B------:R-:W-:-:S07]  /*0bd0*/  MOV R8, 0xbf0 ;  /* 0x00000bf000087802 */ /* 0x000fce0000000f00 */
[----:B-1----:R-:W-:Y:S05]  /*0be0*/  CALL.REL.NOINC `($__internal_2_$__cuda_sm20_sqrt_rn_f32_slowpath) ;  /* 0x00000004005c7944 */ /* 0x002fea0003c00000 */
[----:B------:R-:W-:Y:S05]  /*0bf0*/  BRA `(.L_x_707) ;  /* 0x0000000000107947 */ /* 0x000fea0003800000 */
.L_x_706:
[----:B-1----:R-:W-:Y:S01]  /*0c00*/  FMUL.FTZ R25, R16, R21 ;  /* 0x0000001510197220 */ /* 0x002fe20000410000 */
[----:B------:R-:W-:-:S03]  /*0c10*/  FMUL.FTZ R8, R21, 0.5 ;  /* 0x3f00000015087820 */ /* 0x000fc60000410000 */
[----:B------:R-:W-:-:S04]  /*0c20*/  FFMA R0, -R25, R25, R16 ;  /* 0x0000001919007223 */ /* 0x000fc80000000110 */
[----:B------:R-:W-:-:S07]  /*0c30*/  FFMA R25, R0, R8, R25 ;  /* 0x0000000800197223 */ /* 0x000fce0000000019 */
.L_x_707:
[----:B------:R-:W-:Y:S05]  /*0c40*/  BSYNC.RECONVERGENT B0 ;  /* 0x0000000000007941 */ /* 0x000fea0003800200 */
.L_x_705:
        /* <DEDUP_REMOVED lines=23> */
.L_x_709:
[----:B------:R-:W-:Y:S01]  /*0dc0*/  FMUL.FTZ R25, R20, R21 ;  /* 0x0000001514197220 */ /* 0x000fe20000410000 */
[----:B------:R-:W-:-:S03]  /*0dd0*/  FMUL.FTZ R8, R21, 0.5 ;  /* 0x3f00000015087820 */ /* 0x000fc60000410000 */
[----:B------:R-:W-:-:S04]  /*0de0*/  FFMA R0, -R25, R25, R20 ;  /* 0x0000001919007223 */ /* 0x000fc80000000114 */
[----:B------:R-:W-:-:S07]  /*0df0*/  FFMA R25, R0, R8, R25 ;  /* 0x0000000800197223 */ /* 0x000fce0000000019 */
.L_x_710:
[----:B------:R-:W-:Y:S05]  /*0e00*/  BSYNC.RECONVERGENT B0 ;  /* 0x0000000000007941 */ /* 0x000fea0003800200 */
.L_x_708:
[----:B------:R-:W-:Y:S02]  /*0e10*/  FSETP.GEU.AND P0, PT, R25, R3, PT ;  /* 0x000000031900720b */ /* 0x000fe40003f0e000 */
[----:B------:R-:W-:-:S11]  /*0e20*/  IADD3 R2, PT, PT, R2, 0x2, RZ ;  /* 0x0000000202027810 */ /* 0x000fd60007ffe0ff */
[----:B------:R-:W-:Y:S02]  /*0e30*/  @!P0 MOV R3, R25 ;  /* 0x0000001900038202 */ /* 0x000fe40000000f00 */
[----:B------:R-:W-:Y:S02]  /*0e40*/  @!P0 MOV R9, R19 ;  /* 0x0000001300098202 */ /* 0x000fe40000000f00 */
[----:B------:R-:W-:Y:S02]  /*0e50*/  @!P0 MOV R10, R16 ;  /* 0x00000010000a8202 */ /* 0x000fe40000000f00 */
[----:B------:R-:W-:-:S07]  /*0e60*/  @!P0 MOV R11, R13 ;  /* 0x0000000d000b8202 */ /* 0x000fce0000000f00 */
.L_x_704:
[----:B------:R-:W0:Y:S02]  /*0e70*/  LDCU UR4, c[0x0][0x3b0] ;  /* 0x00007600ff0477ac */ /* 0x000e240008000800 */
[----:B0-----:R-:W-:-:S04]  /*0e80*/  ULOP3.LUT UR4, UR4, 0x1, URZ, 0xc0, !UPT ;  /* 0x0000000104047892 */ /* 0x001fc8000f8ec0ff */
[----:B------:R-:W-:-:S09]  /*0e90*/  UISETP.NE.U32.AND UP0, UPT, UR4, 0x1, UPT ;  /* 0x000000010400788c */ /* 0x000fd2000bf05070 */
[----:B------:R-:W-:Y:S05]  /*0ea0*/  BRA.U UP0, `(.L_x_688) ;  /* 0x0000000100847547 */ /* 0x000fea000b800000 */
[----:B------:R-:W0:Y:S08]  /*0eb0*/  LDC.64 R18, c[0x0][0x3a0] ;  /* 0x0000e800ff127b82 */ /* 0x000e300000000a00 */
[----:B------:R-:W1:Y:S08]  /*0ec0*/  LDC.64 R16, c[0x0][0x398] ;  /* 0x0000e600ff107b82 */ /* 0x000e700000000a00 */
[----:B------:R-:W2:Y:S01]  /*0ed0*/  LDC.64 R14, c[0x0][0x3a8] ;  /* 0x0000ea00ff0e7b82 */ /* 0x000ea20000000a00 */
[----:B0-----:R-:W-:-:S05]  /*0ee0*/  IMAD.WIDE.U32 R18, R2, 0x4, R18 ;  /* 0x0000000402127825 */ /* 0x001fca00078e0012 */
[----:B------:R-:W3:Y:S01]  /*0ef0*/  LDG.E R12, desc[UR18][R18.64] ;  /* 0x00000012120c7981 */ /* 0x000ee2000c1e1900 */
[----:B-1----:R-:W-:-:S05]  /*0f00*/  IMAD.WIDE.U32 R16, R2, 0x4, R16 ;  /* 0x0000000402107825 */ /* 0x002fca00078e0010 */
[----:B------:R-:W4:Y:S01]  /*0f10*/  LDG.E R13, desc[UR18][R16.64] ;  /* 0x00000012100d7981 */ /* 0x000f22000c1e1900 */
[----:B--2---:R-:W-:-:S06]  /*0f20*/  IMAD.WIDE.U32 R14, R2, 0x4, R14 ;  /* 0x00000004020e7825 */ /* 0x004fcc00078e000e */
        /* <DEDUP_REMOVED lines=16> */
.L_x_712:
[----:B-1----:R-:W-:Y:S01]  /*1030*/  FMUL.FTZ R25, R4, R5 ;  /* 0x0000000504197220 */ /* 0x002fe20000410000 */
[----:B------:R-:W-:-:S03]  /*1040*/  FMUL.FTZ R2, R5, 0.5 ;  /* 0x3f00000005027820 */ /* 0x000fc60000410000 */
[----:B------:R-:W-:-:S04]  /*1050*/  FFMA R0, -R25, R25, R4 ;  /* 0x0000001919007223 */ /* 0x000fc80000000104 */
[----:B------:R-:W-:-:S07]  /*1060*/  FFMA R25, R0, R2, R25 ;  /* 0x0000000200197223 */ /* 0x000fce0000000019 */
.L_x_713:
[----:B------:R-:W-:Y:S05]  /*1070*/  BSYNC.RECONVERGENT B0 ;  /* 0x0000000000007941 */ /* 0x000fea0003800200 */
.L_x_711:
[----:B------:R-:W-:-:S13]  /*1080*/  FSETP.GEU.AND P0, PT, R25, R3, PT ;  /* 0x000000031900720b */ /* 0x000fda0003f0e000 */
[----:B------:R-:W-:Y:S02]  /*1090*/  @!P0 MOV R9, R13 ;  /* 0x0000000d00098202 */ /* 0x000fe40000000f00 */
[----:B------:R-:W-:Y:S02]  /*10a0*/  @!P0 MOV R10, R12 ;  /* 0x0000000c000a8202 */ /* 0x000fe40000000f00 */
[----:B------:R-:W-:-:S07]  /*10b0*/  @!P0 MOV R11, R15 ;  /* 0x0000000f000b8202 */ /* 0x000fce0000000f00 */
.L_x_688:
[----:B------:R-:W0:Y:S08]  /*10c0*/  LDC.64 R2, c[0x0][0x3b8] ;  /* 0x0000ee00ff027b82 */ /* 0x000e300000000a00 */
[----:B-----5:R-:W1:Y:S08]  /*10d0*/  LDC.64 R4, c[0x0][0x3c0] ;  /* 0x0000f000ff047b82 */ /* 0x020e700000000a00 */
[----:B------:R-:W2:Y:S01]  /*10e0*/  LDC.64 R12, c[0x0][0x3c8] ;  /* 0x0000f200ff0c7b82 */ /* 0x000ea20000000a00 */
[----:B0-----:R-:W-:-:S05]  /*10f0*/  IMAD.WIDE R2, R7, 0x4, R2 ;  /* 0x0000000407027825 */ /* 0x001fca00078e0202 */
[----:B------:R-:W-:Y:S01]  /*1100*/  STG.E desc[UR18][R2.64], R9 ;  /* 0x0000000902007986 */ /* 0x000fe2000c101912 */
[----:B-1----:R-:W-:-:S05]  /*1110*/  IMAD.WIDE R4, R7, 0x4, R4 ;  /* 0x0000000407047825 */ /* 0x002fca00078e0204 */
[----:B------:R-:W-:Y:S01]  /*1120*/  STG.E desc[UR18][R4.64], R10 ;  /* 0x0000000a04007986 */ /* 0x000fe2000c101912 */
[----:B--2---:R-:W-:-:S05]  /*1130*/  IMAD.WIDE R6, R7, 0x4, R12 ;  /* 0x0000000407067825 */ /* 0x004fca00078e020c */
[----:B------:R-:W-:Y:S01]  /*1140*/  STG.E desc[UR18][R6.64], R11 ;  /* 0x0000000b06007986 */ /* 0x000fe2000c101912 */
[----:B------:R-:W-:Y:S05]  /*1150*/  EXIT ;  /* 0x000000000000794d */ /* 0x000fea0003800000 */
        .weak           $__internal_2_$__cuda_sm20_sqrt_rn_f32_slowpath
        .type           $__internal_2_$__cuda_sm20_sqrt_rn_f32_slowpath,@function
        .size           $__internal_2_$__cuda_sm20_sqrt_rn_f32_slowpath,(.L_x_727 - $__internal_2_$__cuda_sm20_sqrt_rn_f32_slowpath)
$__internal_2_$__cuda_sm20_sqrt_rn_f32_slowpath:
        /* <DEDUP_REMOVED lines=13> */
[----:B------:R-:W-:Y:S01]  /*1230*/  @P0 FMUL.FTZ R26, R25, 0.5 ;  /* 0x3f000000191a0820 */ /* 0x000fe20000410000 */
[----:B------:R-:W-:Y:S02]  /*1240*/  @!P0 MOV R25, R0 ;  /* 0x0000000000198202 */ /* 0x000fe40000000f00 */
[----:B------:R-:W-:-:S04]  /*1250*/  @P0 FADD.FTZ R22, -R23, -RZ ;  /* 0x800000ff17160221 */ /* 0x000fc80000010100 */
[----:B------:R-:W-:-:S04]  /*1260*/  @P0 FFMA R22, R23, R22, R20 ;  /* 0x0000001617160223 */ /* 0x000fc80000000014 */
[----:B------:R-:W-:-:S04]  /*1270*/  @P0 FFMA R22, R22, R26, R23 ;  /* 0x0000001a16160223 */ /* 0x000fc80000000017 */
[----:B------:R-:W-:-:S07]  /*1280*/  @P0 FMUL.FTZ R25, R22, 2.3283064365386962891e-10 ;  /* 0x2f80000016190820 */ /* 0x000fce0000410000 */
.L_x_714:
[----:B------:R-:W-:Y:S01]  /*1290*/  HFMA2 R23, -RZ, RZ, 0, 0 ;  /* 0x00000000ff177431 */ /* 0x000fe200000001ff */
[----:B------:R-:W-:-:S04]  /*12a0*/  MOV R22, R8 ;  /* 0x0000000800167202 */ /* 0x000fc80000000f00 */
[----:B------:R-:W-:Y:S05]  /*12b0*/  RET.REL.NODEC R22 `(_Z9distsQminPfS_S_S_S_S_iS_S_S_) ;  /* 0xffffffec16507950 */ /* 0x000fea0003c3ffff */
.L_x_715:
        /* <DEDUP_REMOVED lines=12> */
.L_x_727:


//--------------------- .text._Z13findCellStartPiiS_ --------------------------
	.section	.text._Z13findCellStartPiiS_,"ax",@progbits
	.align	128
        .global         _Z13findCellStartPiiS_
        .type           _Z13findCellStartPiiS_,@function
        .size           _Z13findCellStartPiiS_,(.L_x_746 - _Z13findCellStartPiiS_)
        .other          _Z13findCellStartPiiS_,@"STO_CUDA_ENTRY STV_DEFAULT"
_Z13findCellStartPiiS_:
.text._Z13findCellStartPiiS_:
[----:B------:R-:W-:Y:S01]  /*0000*/  LDC R1, c[0x0][0x37c] ;  /* 0x0000df00ff017b82 */ /* 0x000fe20000000800 */
[----:B------:R-:W0:Y:S07]  /*0010*/  S2R R0, SR_TID.X ;  /* 0x0000000000007919 */ /* 0x000e2e0000002100 */
[----:B------:R-:W0:Y:S08]  /*0020*/  S2UR UR4, SR_CTAID.X ;  /* 0x00000000000479c3 */ /* 0x000e300000002500 */
[----:B------:R-:W0:Y:S02]  /*0030*/  LDC R7, c[0x0][0x360] ;  /* 0x0000d800ff077b82 */ /* 0x000e240000000800 */
[----:B0-----:R-:W-:Y:S01]  /*0040*/  IMAD R7, R7, UR4, R0 ;  /* 0x0000000407077c24 */ /* 0x001fe2000f8e0200 */
[----:B------:R-:W0:Y:S04]  /*0050*/  LDCU.64 UR4, c[0x0][0x358] ;  /* 0x00006b00ff0477ac */ /* 0x000e280008000a00 */
[----:B------:R-:W-:-:S13]  /*0060*/  ISETP.GE.AND P0, PT, R7, 0x1, PT ;  /* 0x000000010700780c */ /* 0x000fda0003f06270 */
[----:B------:R-:W-:Y:S05]  /*0070*/  @!P0 BRA `(.L_x_716) ;  /* 0x0000000000308947 */ /* 0x000fea0003800000 */
[----:B------:R-:W1:Y:S01]  /*0080*/  LDC.64 R4, c[0x0][0x380] ;  /* 0x0000e000ff047b82 */ /* 0x000e620000000a00 */
[C---:B------:R-:W-:Y:S01]  /*0090*/  IADD3 R9, PT, PT, R7.reuse, -0x1, RZ ;  /* 0xffffffff07097810 */ /* 0x040fe20007ffe0ff */
[----:B-1----:R-:W-:-:S04]  /*00a0*/  IMAD.WIDE.U32 R2, R7, 0x4, R4 ;  /* 0x0000000407027825 */ /* 0x002fc800078e0004 */
[----:B------:R-:W-:Y:S02]  /*00b0*/  IMAD.WIDE.U32 R4, R9, 0x4, R4 ;  /* 0x0000000409047825 */ /* 0x000fe400078e0004 */
[----:B0-----:R-:W2:Y:S04]  /*00c0*/  LDG.E R9, desc[UR4][R2.64] ;  /* 0x0000000402097981 */ /* 0x001ea8000c1e1900 */
[----:B------:R-:W2:Y:S02]  /*00d0*/  LDG.E R4, desc[UR4][R4.64] ;  /* 0x0000000404047981 */ /* 0x000ea4000c1e1900 */
[----:B--2---:R-:W-:-:S13]  /*00e0*/  ISETP.NE.AND P0, PT, R9, R4, PT ;  /* 0x000000040900720c */ /* 0x004fda0003f05270 */
[----:B------:R-:W-:Y:S05]  /*00f0*/  @!P0 EXIT ;  /* 0x000000000000894d */ /* 0x000fea0003800000 */
[----:B------:R-:W0:Y:S02]  /*0100*/  LDC.64 R2, c[0x0][0x390] ;  /* 0x0000e400ff027b82 */ /* 0x000e240000000a00 */
[----:B0-----:R-:W-:-:S05]  /*0110*/  IMAD.WIDE R2, R9, 0x4, R2 ;  /* 0x0000000409027825 */ /* 0x001fca00078e0202 */
[----:B------:R-:W-:Y:S01]  /*0120*/  STG.E desc[UR4][R2.64], R7 ;  /* 0x0000000702007986 */ /* 0x000fe2000c101904 */
[----:B------:R-:W-:Y:S05]  /*0130*/  EXIT ;  /* 0x000000000000794d */ /* 0x000fea0003800000 */
.L_x_716:
[----:B------:R-:W0:Y:S08]  /*0140*/  LDC.64 R2, c[0x0][0x380] ;  /* 0x0000e000ff027b82 */ /* 0x000e300000000a00 */
[----:B------:R-:W1:Y:S01]  /*0150*/  LDC.64 R4, c[0x0][0x390] ;  /* 0x0000e400ff047b82 */ /* 0x000e620000000a00 */
[----:B0-----:R-:W1:Y:S02]  /*0160*/  LDG.E R3, desc[UR4][R2.64] ;  /* 0x0000000402037981 */ /* 0x001e64000c1e1900 */
[----:B-1----:R-:W-:-:S05]  /*0170*/  IMAD.WIDE R4, R3, 0x4, R4 ;  /* 0x0000000403047825 */ /* 0x002fca00078e0204 */
[----:B------:R-:W-:Y:S01]  /*0180*/  STG.E desc[UR4][R4.64], RZ ;  /* 0x000000ff04007986 */ /* 0x000fe2000c101904 */
[----:B------:R-:W-:Y:S05]  /*0190*/  EXIT ;  /* 0x000000000000794d */ /* 0x000fea0003800000 */
.L_x_717:
        /* <DEDUP_REMOVED lines=14> */
.L_x_746:


//--------------------- .text._Z17findCellStartendsPiiS_S_ --------------------------
	.section	.text._Z17findCellStartendsPiiS_S_,"ax",@progbits
	.align	128
        .global         _Z17findCellStartendsPiiS_S_
        .type           _Z17findCellStartendsPiiS_S_,@function
        .size           _Z17findCellStartendsPiiS_S_,(.L_x_747 - _Z17findCellStartendsPiiS_S_)
        .other          _Z17findCellStartendsPiiS_S_,@"STO_CUDA_ENTRY STV_DEFAULT"
_Z17findCellStartendsPiiS_S_:
.text._Z17findCellStartendsPiiS_S_:
[----:B------:R-:W-:Y:S01]  /*0000*/  LDC R1, c[0x0][0x37c] ;  /* 0x0000df00ff017b82 */ /* 0x000fe20000000800 */
[----:B------:R-:W0:Y:S07]  /*0010*/  S2R R13, SR_TID.X ;  /* 0x00000000000d7919 */ /* 0x000e2e0000002100 */
[----:B------:R-:W0:Y:S01]  /*0020*/  S2UR UR4, SR_CTAID.X ;  /* 0x00000000000479c3 */ /* 0x000e220000002500 */
[----:B------:R-:W1:Y:S07]  /*0030*/  LDCU.64 UR6, c[0x0][0x358] ;  /* 0x00006b00ff0677ac */ /* 0x000e6e0008000a00 */
[----:B------:R-:W0:Y:S08]  /*0040*/  LDC R10, c[0x0][0x360] ;  /* 0x0000d800ff0a7b82 */ /* 0x000e300000000800 */
[----:B------:R-:W2:Y:S01]  /*0050*/  LDC.64 R4, c[0x0][0x380] ;  /* 0x0000e000ff047b82 */ /* 0x000ea20000000a00 */
[----:B0-----:R-:W-:-:S02]  /*0060*/  IMAD R0, R10, UR4, R13 ;  /* 0x000000040a007c24 */ /* 0x001fc4000f8e020d */
[----:B------:R-:W-:-:S03]  /*0070*/  VIADD R2, R10, 0xffffffff ;  /* 0xffffffff0a027836 */ /* 0x000fc60000000000 */
[C---:B------:R-:W-:Y:S02]  /*0080*/  ISETP.GE.AND P2, PT, R0.reuse, 0x1, PT ;  /* 0x000000010000780c */ /* 0x040fe40003f46270 */
[C---:B------:R-:W-:Y:S01]  /*0090*/  ISETP.NE.AND P1, PT, R13.reuse, R2, PT ;  /* 0x000000020d00720c */ /* 0x040fe20003f25270 */
[----:B--2---:R-:W-:Y:S01]  /*00a0*/  IMAD.WIDE R2, R0, 0x4, R4 ;  /* 0x0000000400027825 */ /* 0x004fe200078e0204 */
[----:B------:R-:W-:-:S04]  /*00b0*/  ISETP.NE.OR P0, PT, R13, RZ, !P2 ;  /* 0x000000ff0d00720c */ /* 0x000fc80005705670 */
[----:B-1----:R-:W2:Y:S07]  /*00c0*/  LDG.E R6, desc[UR6][R2.64] ;  /* 0x0000000602067981 */ /* 0x002eae000c1e1900 */
[----:B------:R-:W3:Y:S02]  /*00d0*/  @!P1 LDG.E R11, desc[UR6][R2.64+0x4] ;  /* 0x00000406020b9981 */ /* 0x000ee4000c1e1900 */
[----:B------:R-:W-:-:S04]  /*00e0*/  @!P0 VIADD R7, R0, 0xffffffff ;  /* 0xffffffff00078836 */ /* 0x000fc80000000000 */
[----:B------:R-:W-:-:S06]  /*00f0*/  @!P0 IMAD.WIDE.U32 R4, R7, 0x4, R4 ;  /* 0x0000000407048825 */ /* 0x000fcc00078e0004 */
[----:B------:R-:W4:Y:S01]  /*0100*/  @!P0 LDG.E R5, desc[UR6][R4.64] ;  /* 0x0000000604058981 */ /* 0x000f22000c1e1900 */
[----:B------:R-:W0:Y:S01]  /*0110*/  S2R R8, SR_CgaCtaId ;  /* 0x0000000000087919 */ /* 0x000e220000008800 */
[----:B------:R-:W-:Y:S01]  /*0120*/  MOV R7, 0x400 ;  /* 0x0000040000077802 */ /* 0x000fe20000000f00 */
[----:B------:R-:W-:Y:S03]  /*0130*/  BSSY.RECONVERGENT B0, `(.L_x_718) ;  /* 0x000001f000007945 */ /* 0x000fe60003800200 */
[----:B0-----:R-:W-:-:S04]  /*0140*/  LEA R7, R8, R7, 0x18 ;  /* 0x0000000708077211 */ /* 0x001fc800078ec0ff */
[----:B------:R-:W-:Y:S01]  /*0150*/  LEA R9, R13, R7, 0x2 ;  /* 0x000000070d097211 */ /* 0x000fe200078e10ff */
[----:B------:R-:W-:-:S04]  /*0160*/  IMAD R8, R10, 0x4, R7 ;  /* 0x000000040a087824 */ /* 0x000fc800078e0207 */
[----:B--2---:R0:W-:Y:S04]  /*0170*/  STS [R9], R6 ;  /* 0x0000000609007388 */ /* 0x0041e80000000800 */
[----:B---3--:R0:W-:Y:S04]  /*0180*/  @!P1 STS [R8], R11 ;  /* 0x0000000b08009388 */ /* 0x0081e80000000800 */
[----:B----4-:R0:W-:Y:S01]  /*0190*/  @!P0 STS [R8+0x4], R5 ;  /* 0x0000040508008388 */ /* 0x0101e20000000800 */
[----:B------:R-:W-:Y:S06]  /*01a0*/  BAR.SYNC.DEFER_BLOCKING 0x0 ;  /* 0x0000000000007b1d */ /* 0x000fec0000010000 */
[----:B------:R-:W-:Y:S05]  /*01b0*/  @!P2 BRA `(.L_x_719) ;  /* 0x000000000048a947 */ /* 0x000fea0003800000 */
[----:B------:R-:W-:-:S13]  /*01c0*/  ISETP.NE.AND P0, PT, R13, RZ, PT ;  /* 0x000000ff0d00720c */ /* 0x000fda0003f05270 */
[----:B------:R-:W-:Y:S05]  /*01d0*/  @!P0 BRA `(.L_x_720) ;  /* 0x0000000000208947 */ /* 0x000fea0003800000 */
[----:B0-----:R-:W-:Y:S04]  /*01e0*/  LDS R5, [R9] ;  /* 0x0000000009057984 */ /* 0x001fe80000000800 */
[----:B------:R-:W0:Y:S02]  /*01f0*/  LDS R2, [R9+-0x4] ;  /* 0xfffffc0009027984 */ /* 0x000e240000000800 */
[----:B0-----:R-:W-:-:S13]  /*0200*/  ISETP.NE.AND P0, PT, R5, R2, PT ;  /* 0x000000020500720c */ /* 0x001fda0003f05270 */
[----:B------:R-:W-:Y:S05]  /*0210*/  @!P0 BRA `(.L_x_721) ;  /* 0x0000000000408947 */ /* 0x000fea0003800000 */
[----:B------:R-:W0:Y:S02]  /*0220*/  LDC.64 R2, c[0x0][0x390] ;  /* 0x0000e400ff027b82 */ /* 0x000e240000000a00 */
[----:B0-----:R-:W-:-:S05]  /*0230*/  IMAD.WIDE R2, R5, 0x4, R2 ;  /* 0x0000000405027825 */ /* 0x001fca00078e0202 */
[----:B------:R0:W-:Y:S01]  /*0240*/  STG.E desc[UR6][R2.64], R0 ;  /* 0x0000000002007986 */ /* 0x0001e2000c101906 */
[----:B------:R-:W-:Y:S05]  /*0250*/  BRA `(.L_x_721) ;  /* 0x0000000000307947 */ /* 0x000fea0003800000 */
.L_x_720:
[----:B------:R-:W-:Y:S04]  /*0260*/  LDS R7, [R7] ;  /* 0x0000000007077984 */ /* 0x000fe80000000800 */
[----:B0-----:R-:W0:Y:S02]  /*0270*/  LDS R8, [R8+0x4] ;  /* 0x0000040008087984 */ /* 0x001e240000000800 */
[----:B0-----:R-:W-:-:S13]  /*0280*/  ISETP.NE.AND P0, PT, R7, R8, PT ;  /* 0x000000080700720c */ /* 0x001fda0003f05270 */
[----:B------:R-:W-:Y:S05]  /*0290*/  @!P0 BRA `(.L_x_721) ;  /* 0x0000000000208947 */ /* 0x000fea0003800000 */
[----:B------:R-:W0:Y:S02]  /*02a0*/  LDC.64 R2, c[0x0][0x390] ;  /* 0x0000e400ff027b82 */ /* 0x000e240000000a00 */
[----:B0-----:R-:W-:-:S05]  /*02b0*/  IMAD.WIDE R2, R7, 0x4, R2 ;  /* 0x0000000407027825 */ /* 0x001fca00078e0202 */
[----:B------:R1:W-:Y:S01]  /*02c0*/  STG.E desc[UR6][R2.64], R0 ;  /* 0x0000000002007986 */ /* 0x0003e2000c101906 */
[----:B------:R-:W-:Y:S05]  /*02d0*/  BRA `(.L_x_721) ;  /* 0x0000000000107947 */ /* 0x000fea0003800000 */
.L_x_719:
[----:B------:R-:W1:Y:S01]  /*02e0*/  LDS R7, [R7] ;  /* 0x0000000007077984 */ /* 0x000e620000000800 */
[----:B------:R-:W1:Y:S02]  /*02f0*/  LDC.64 R2, c[0x0][0x390] ;  /* 0x0000e400ff027b82 */ /* 0x000e640000000a00 */
[----:B-1----:R-:W-:-:S05]  /*0300*/  IMAD.WIDE R2, R7, 0x4, R2 ;  /* 0x0000000407027825 */ /* 0x002fca00078e0202 */
[----:B------:R2:W-:Y:S02]  /*0310*/  STG.E desc[UR6][R2.64], RZ ;  /* 0x000000ff02007986 */ /* 0x0005e4000c101906 */
.L_x_721:
[----:B------:R-:W-:Y:S05]  /*0320*/  BSYNC.RECONVERGENT B0 ;  /* 0x0000000000007941 */ /* 0x000fea0003800200 */
.L_x_718:
[----:B------:R-:W3:Y:S02]  /*0330*/  LDCU UR4, c[0x0][0x388] ;  /* 0x00007100ff0477ac */ /* 0x000ee40008000800 */
[----:B---3--:R-:W-:-:S06]  /*0340*/  UIADD3 UR4, UPT, UPT, UR4, -0x1, URZ ;  /* 0xffffffff04047890 */ /* 0x008fcc000fffe0ff */
[----:B------:R-:W-:-:S13]  /*0350*/  ISETP.NE.AND P0, PT, R0, UR4, PT ;  /* 0x0000000400007c0c */ /* 0x000fda000bf05270 */
[----:B------:R-:W-:Y:S05]  /*0360*/  @!P0 BRA `(.L_x_722) ;  /* 0x0000000000208947 */ /* 0x000fea0003800000 */
[----:B0-----:R-:W-:Y:S04]  /*0370*/  LDS R5, [R9] ;  /* 0x0000000009057984 */ /* 0x001fe80000000800 */
[----:B-12---:R-:W0:Y:S02]  /*0380*/  LDS R2, [R9+0x4] ;  /* 0x0000040009027984 */ /* 0x006e240000000800 */
[----:B0-----:R-:W-:-:S13]  /*0390*/  ISETP.NE.AND P0, PT, R5, R2, PT ;  /* 0x000000020500720c */ /* 0x001fda0003f05270 */
[----:B------:R-:W-:Y:S05]  /*03a0*/  @!P0 EXIT ;  /* 0x000000000000894d */ /* 0x000fea0003800000 */
[----:B------:R-:W0:Y:S02]  /*03b0*/  LDC.64 R2, c[0x0][0x398] ;  /* 0x0000e600ff027b82 */ /* 0x000e240000000a00 */
[----:B0-----:R-:W-:-:S05]  /*03c0*/  IMAD.WIDE R2, R5, 0x4, R2 ;  /* 0x0000000405027825 */ /* 0x001fca00078e0202 */
[----:B------:R-:W-:Y:S01]  /*03d0*/  STG.E desc[UR6][R2.64], R0 ;  /* 0x0000000002007986 */ /* 0x000fe2000c101906 */
[----:B------:R-:W-:Y:S05]  /*03e0*/  EXIT ;  /* 0x000000000000794d */ /* 0x000fea0003800000 */
.L_x_722:
[----:B0-----:R-:W0:Y:S01]  /*03f0*/  LDS R9, [R9] ;  /* 0x0000000009097984 */ /* 0x001e220000000800 */
[----:B-12---:R-:W0:Y:S02]  /*0400*/  LDC.64 R2, c[0x0][0x398] ;  /* 0x0000e600ff027b82 */ /* 0x006e240000000a00 */
[----:B0-----:R-:W-:-:S05]  /*0410*/  IMAD.WIDE R2, R9, 0x4, R2 ;  /* 0x0000000409027825 */ /* 0x001fca00078e0202 */
[----:B------:R-:W-:Y:S01]  /*0420*/  STG.E desc[UR6][R2.64], R0 ;  /* 0x0000000002007986 */ /* 0x000fe2000c101906 */
[----:B------:R-:W-:Y:S05]  /*0430*/  EXIT ;  /* 0x000000000000794d */ /* 0x000fea0003800000 */
.L_x_723:
        /* <DEDUP_REMOVED lines=12> */
.L_x_747:


//--------------------- .text._Z11generatekeyPfS_S_iPii --------------------------
	.section	.text._Z11generatekeyPfS_S_iPii,"ax",@progbits
	.align	128
        .global         _Z11generatekeyPfS_S_iPii
        .type           _Z11generatekeyPfS_S_iPii,@function
        .size           _Z11generatekeyPfS_S_iPii,(.L_x_748 - _Z11generatekeyPfS_S_iPii)
        .other          _Z11generatekeyPfS_S_iPii,@"STO_CUDA_ENTRY STV_DEFAULT"
_Z11generatekeyPfS_S_iPii:
.text._Z11generatekeyPfS_S_iPii:
[----:B------:R-:W-:Y:S01]  /*0000*/  LDC R1, c[0x0][0x37c] ;  /* 0x0000df00ff017b82 */ /* 0x000fe20000000800 */
[----:B------:R-:W0:Y:S07]  /*0010*/  S2R R0, SR_TID.X ;  /* 0x0000000000007919 */ /* 0x000e2e0000002100 */
[----:B------:R-:W0:Y:S01]  /*0020*/  S2UR UR6, SR_CTAID.X ;  /* 0x00000000000679c3 */ /* 0x000e220000002500 */
[----:B------:R-:W1:Y:S07]  /*0030*/  LDCU.64 UR4, c[0x0][0x358] ;  /* 0x00006b00ff0477ac */ /* 0x000e6e0008000a00 */
[----:B------:R-:W0:Y:S08]  /*0040*/  LDC R11, c[0x0][0x360] ;  /* 0x0000d800ff0b7b82 */ /* 0x000e300000000800 */
[----:B------:R-:W2:Y:S08]  /*0050*/  LDC.64 R2, c[0x0][0x380] ;  /* 0x0000e000ff027b82 */ /* 0x000eb00000000a00 */
[----:B------:R-:W3:Y:S08]  /*0060*/  LDC.64 R4, c[0x0][0x388] ;  /* 0x0000e200ff047b82 */ /* 0x000ef00000000a00 */
[----:B------:R-:W4:Y:S01]  /*0070*/  LDC.64 R6, c[0x0][0x390] ;  /* 0x0000e400ff067b82 */ /* 0x000f220000000a00 */
[----:B0-----:R-:W-:Y:S01]  /*0080*/  IMAD R11, R11, UR6, R0 ;  /* 0x000000060b0b7c24 */ /* 0x001fe2000f8e0200 */
[----:B------:R-:W0:Y:S03]  /*0090*/  LDCU UR6, c[0x0][0x3a8] ;  /* 0x00007500ff0677ac */ /* 0x000e260008000800 */
[----:B--2---:R-:W-:-:S03]  /*00a0*/  IMAD.WIDE R2, R11, 0x4, R2 ;  /* 0x000000040b027825 */ /* 0x004fc600078e0202 */
[----:B------:R-:W2:Y:S03]  /*00b0*/  LDC.64 R8, c[0x0][0x3a0] ;  /* 0x0000e800ff087b82 */ /* 0x000ea60000000a00 */
[----:B-1----:R-:W5:Y:S01]  /*00c0*/  LDG.E R2, desc[UR4][R2.64] ;  /* 0x0000000402027981 */ /* 0x002f62000c1e1900 */
[----:B---3--:R-:W-:-:S06]  /*00d0*/  IMAD.WIDE R4, R11, 0x4, R4 ;  /* 0x000000040b047825 */ /* 0x008fcc00078e0204 */
[----:B------:R-:W3:Y:S01]  /*00e0*/  LDG.E R4, desc[UR4][R4.64] ;  /* 0x0000000404047981 */ /* 0x000ee2000c1e1900 */
[----:B----4-:R-:W-:-:S06]  /*00f0*/  IMAD.WIDE R6, R11, 0x4, R6 ;  /* 0x000000040b067825 */ /* 0x010fcc00078e0206 */
[----:B------:R-:W4:Y:S01]  /*0100*/  LDG.E R6, desc[UR4][R6.64] ;  /* 0x0000000406067981 */ /* 0x000f22000c1e1900 */
[----:B0-----:R-:W-:-:S05]  /*0110*/  I2FP.F32.S32 R13, UR6 ;  /* 0x00000006000d7c45 */ /* 0x001fca0008201400 */
[----:B-----5:R-:W-:Y:S01]  /*0120*/  FMUL R0, R2, R13 ;  /* 0x0000000d02007220 */ /* 0x020fe20000400000 */
[----:B---3--:R-:W-:-:S05]  /*0130*/  FMUL R10, R13, R4 ;  /* 0x000000040d0a7220 */ /* 0x008fca0000400000 */
[----:B------:R-:W-:Y:S01]  /*0140*/  F2I.TRUNC.NTZ R0, R0 ;  /* 0x0000000000007305 */ /* 0x000fe2000020f100 */
[----:B----4-:R-:W-:-:S07]  /*0150*/  FMUL R13, R13, R6 ;  /* 0x000000060d0d7220 */ /* 0x010fce0000400000 */
[----:B------:R-:W0:Y:S08]  /*0160*/  F2I.TRUNC.NTZ R3, R10 ;  /* 0x0000000a00037305 */ /* 0x000e30000020f100 */
[----:B------:R-:W1:Y:S01]  /*0170*/  F2I.TRUNC.NTZ R13, R13 ;  /* 0x0000000d000d7305 */ /* 0x000e62000020f100 */
[----:B0-----:R-:W-:Y:S02]  /*0180*/  IMAD R4, R0, UR6, R3 ;  /* 0x0000000600047c24 */ /* 0x001fe4000f8e0203 */
[----:B--2---:R-:W-:-:S04]  /*0190*/  IMAD.WIDE R2, R11, 0x4, R8 ;  /* 0x000000040b027825 */ /* 0x004fc800078e0208 */
[----:B-1----:R-:W-:-:S05]  /*01a0*/  IMAD R5, R4, UR6, R13 ;  /* 0x0000000604057c24 */ /* 0x002fca000f8e020d */
[----:B------:R-:W-:Y:S01]  /*01b0*/  STG.E desc[UR4][R2.64], R5 ;  /* 0x0000000502007986 */ /* 0x000fe2000c101904 */
[----:B------:R-:W-:Y:S05]  /*01c0*/  EXIT ;  /* 0x000000000000794d */ /* 0x000fea0003800000 */
.L_x_724:
        /* <DEDUP_REMOVED lines=11> */
.L_x_748:


//--------------------- .nv.global.init           --------------------------
	.section	.nv.global.init,"aw",@progbits
.nv.global.init:
	.type		$str$1,@object
	.size		$str$1,($str$2 - $str$1)
$str$1:
        /*0000*/ 	.byte	0x45, 0x72, 0x72, 0x6f, 0x72, 0x20, 0x6e, 0x6f, 0x74, 0x20, 0x73, 0x6f, 0x72, 0x74, 0x65, 0x64
        /*0010*/ 	.byte	0x0a, 0x00
	.type		$str$2,@object
	.size		$str$2,($str - $str$2)
$str$2:
        /*0012*/ 	.byte	0x45, 0x72, 0x72, 0x6f, 0x72, 0x20, 0x44, 0x69, 0x64, 0x69, 0x6e, 0x27, 0x74, 0x20, 0x66, 0x69
        /*0022*/ 	.byte	0x6e, 0x64, 0x20, 0x6d, 0x61, 0x78, 0x0a, 0x00
	.type		$str,@object
	.size		$str,(.L_45 - $str)
$str:
        /*002a*/ 	.byte	0x45, 0x72, 0x72, 0x6f, 0x72, 0x20, 0x69, 0x6e, 0x20, 0x67, 0x72, 0x69, 0x64, 0x20, 0x63, 0x6f
        /*003a*/ 	.byte	0x6e, 0x73, 0x74, 0x72, 0x75, 0x63, 0x74, 0x69, 0x6f, 0x6e, 0x20, 0x0a, 0x00
.L_45:


//--------------------- .nv.shared._ZN3cub18CUB_300001_SM_10006detail10radix_sort29DeviceRadixSortOnesweepKernelINS1_5radix10policy_hubIiiyE10Policy1000ELNS0_9SortOrderE0EiiyiiNS1_21identity_decomposer_tEEEvPT5_SB_PT3_PKSC_PT1_PKSG_PT2_PKSK_T4_iiT6_ --------------------------
	.section	.nv.shared._ZN3cub18CUB_300001_SM_10006detail10radix_sort29DeviceRadixSortOnesweepKernelINS1_5radix10policy_hubIiiyE10Policy1000ELNS0_9SortOrderE0EiiyiiNS1_21identity_decomposer_tEEEvPT5_SB_PT3_PKSC_PT1_PKSG_PT2_PKSK_T4_iiT6_,"aw",@nobits
	.sectionflags	@""
	.align	16
.nv.shared._ZN3cub18CUB_300001_SM_10006detail10radix_sort29DeviceRadixSortOnesweepKernelINS1_5radix10policy_hubIiiyE10Policy1000ELNS0_9SortOrderE0EiiyiiNS1_21identity_decomposer_tEEEvPT5_SB_PT3_PKSC_PT1_PKSG_PT2_PKSK_T4_iiT6_:
	.zero		29184


//--------------------- .nv.shared.reserved.0     --------------------------
	.section	.nv.shared.reserved.0,"aw",@nobits
	.weak		__nv_reservedSMEM_offset_0_alias
	.size		__nv_reservedSMEM_offset_0_alias, 0, 64
	.other		__nv_reservedSMEM_offset_0_alias,@"STO_CUDA_RESERVED_SHARED STV_DEFAULT"
__nv_reservedSMEM_offset_0_alias:
	.zero		0
	.zero		64


//--------------------- .nv.global                --------------------------
	.section	.nv.global,"aw",@nobits
.nv.global:
	.type		_ZN27_INTERNAL_ac02b9a2_4_k_cu_d6thrust24THRUST_300001_SM_1000_NS12placeholders2_8E,@object
	.size		_ZN27_INTERNAL_ac02b9a2_4_k_cu_d6thrust24THRUST_300001_SM_1000_NS12placeholders2_8E,(_ZN27_INTERNAL_ac02b9a2_4_k_cu_d4cuda3std3__429_GLOBAL__N__ac02b9a2_4_k_cu_d6ignoreE - _ZN27_INTERNAL_ac02b9a2_4_k_cu_d6thrust24THRUST_300001_SM_1000_NS12placeholders2_8E)
_ZN27_INTERNAL_ac02b9a2_4_k_cu_d6thrust24THRUST_300001_SM_1000_NS12placeholders2_8E:
	.zero		1
	.type		_ZN27_INTERNAL_ac02b9a2_4_k_cu_d4cuda3std3__429_GLOBAL__N__ac02b9a2_4_k_cu_d6ignoreE,@object
	.size		_ZN27_INTERNAL_ac02b9a2_4_k_cu_d4cuda3std3__429_GLOBAL__N__ac02b9a2_4_k_cu_d6ignoreE,(_ZN27_INTERNAL_ac02b9a2_4_k_cu_d4cuda3std6ranges3__45__cpo4dataE - _ZN27_INTERNAL_ac02b9a2_4_k_cu_d4cuda3std3__429_GLOBAL__N__ac02b9a2_4_k_cu_d6ignoreE)
_ZN27_INTERNAL_ac02b9a2_4_k_cu_d4cuda3std3__429_GLOBAL__N__ac02b9a2_4_k_cu_d6ignoreE:
	.zero		1
	.type		_ZN27_INTERNAL_ac02b9a2_4_k_cu_d4cuda3std6ranges3__45__cpo4dataE,@object
	.size		_ZN27_INTERNAL_ac02b9a2_4_k_cu_d4cuda3std6ranges3__45__cpo4dataE,(_ZN27_INTERNAL_ac02b9a2_4_k_cu_d6thrust24THRUST_300001_SM_1000_NS6system3cpp3parE - _ZN27_INTERNAL_ac02b9a2_4_k_cu_d4cuda3std6ranges3__45__cpo4dataE)
_ZN27_INTERNAL_ac02b9a2_4_k_cu_d4cuda3std6ranges3__45__cpo4dataE:
	.zero		1
	.type		_ZN27_INTERNAL_ac02b9a2_4_k_cu_d6thrust24THRUST_300001_SM_1000_NS6system3cpp3parE,@object
	.size		_ZN27_INTERNAL_ac02b9a2_4_k_cu_d6thrust24THRUST_300001_SM_1000_NS6system3cpp3parE,(_ZN27_INTERNAL_ac02b9a2_4_k_cu_d4cuda3std3__45__cpo5beginE - _ZN27_INTERNAL_ac02b9a2_4_k_cu_d6thrust24THRUST_300001_SM_1000_NS6system3cpp3parE)
_ZN27_INTERNAL_ac02b9a2_4_k_cu_d6thrust24THRUST_300001_SM_1000_NS6system3cpp3parE:
	.zero		1
	.type		_ZN27_INTERNAL_ac02b9a2_4_k_cu_d4cuda3std3__45__cpo5beginE,@object
	.size		_ZN27_INTERNAL_ac02b9a2_4_k_cu_d4cuda3std3__45__cpo5beginE,(_ZN27_INTERNAL_ac02b9a2_4_k_cu_d4cuda3std6ranges3__45__cpo5beginE - _ZN27_INTERNAL_ac02b9a2_4_k_cu_d4cuda3std3__45__cpo5beginE)
_ZN27_INTERNAL_ac02b9a2_4_k_cu_d4cuda3std3__45__cpo5beginE:
	.zero		1
	.type		_ZN27_INTERNAL_ac02b9a2_4_k_cu_d4cuda3std6ranges3__45__cpo5beginE,@object
	.size		_ZN27_INTERNAL_ac02b9a2_4_k_cu_d4cuda3std6ranges3__45__cpo5beginE,(_ZN27_INTERNAL_ac02b9a2_4_k_cu_d6thrust24THRUST_300001_SM_1000_NS6deviceE - _ZN27_INTERNAL_ac02b9a2_4_k_cu_d4cuda3std6ranges3__45__cpo5beginE)
_ZN27_INTERNAL_ac02b9a2_4_k_cu_d4cuda3std6ranges3__45__cpo5beginE:
	.zero		1
	.type		_ZN27_INTERNAL_ac02b9a2_4_k_cu_d6thrust24THRUST_300001_SM_1000_NS6deviceE,@object
	.size		_ZN27_INTERNAL_ac02b9a2_4_k_cu_d6thrust24THRUST_300001_SM_1000_NS6deviceE,(_ZN27_INTERNAL_ac02b9a2_4_k_cu_d4cuda3std3__47nulloptE - _ZN27_INTERNAL_ac02b9a2_4_k_cu_d6thrust24THRUST_300001_SM_1000_NS6deviceE)
_ZN27_INTERNAL_ac02b9a2_4_k_cu_d6thrust24THRUST_300001_SM_1000_NS6deviceE:
	.zero		1
	.type		_ZN27_INTERNAL_ac02b9a2_4_k_cu_d4cuda3std3__47nulloptE,@object
	.size		_ZN27_INTERNAL_ac02b9a2_4_k_cu_d4cuda3std3__47nulloptE,(_ZN27_INTERNAL_ac02b9a2_4_k_cu_d4cuda3std6ranges3__45__cpo8distanceE - _ZN27_INTERNAL_ac02b9a2_4_k_cu_d4cuda3std3__47nulloptE)
_ZN27_INTERNAL_ac02b9a2_4_k_cu_d4cuda3std3__47nulloptE:
	.zero		1
	.type		_ZN27_INTERNAL_ac02b9a2_4_k_cu_d4cuda3std6ranges3__45__cpo8distanceE,@object
	.size		_ZN27_INTERNAL_ac02b9a2_4_k_cu_d4cuda3std6ranges3__45__cpo8distanceE,(_ZN27_INTERNAL_ac02b9a2_4_k_cu_d6thrust24THRUST_300001_SM_1000_NS12placeholders2_4E - _ZN27_INTERNAL_ac02b9a2_4_k_cu_d4cuda3std6ranges3__45__cpo8distanceE)
_ZN27_INTERNAL_ac02b9a2_4_k_cu_d4cuda3std6ranges3__45__cpo8distanceE:
	.zero		1
	.type		_ZN27_INTERNAL_ac02b9a2_4_k_cu_d6thrust24THRUST_300001_SM_1000_NS12placeholders2_4E,@object
	.size		_ZN27_INTERNAL_ac02b9a2_4_k_cu_d6thrust24THRUST_300001_SM_1000_NS12placeholders2_4E,(_ZN27_INTERNAL_ac02b9a2_4_k_cu_d4cuda3std3__45__cpo6rbeginE - _ZN27_INTERNAL_ac02b9a2_4_k_cu_d6thrust24THRUST_300001_SM_1000_NS12placeholders2_4E)
_ZN27_INTERNAL_ac02b9a2_4_k_cu_d6thrust24THRUST_300001_SM_1000_NS12placeholders2_4E:
	.zero		1
	.type		_ZN27_INTERNAL_ac02b9a2_4_k_cu_d4cuda3std3__45__cpo6rbeginE,@object
	.size		_ZN27_INTERNAL_ac02b9a2_4_k_cu_d4cuda3std3__45__cpo6rbeginE,(_ZN27_INTERNAL_ac02b9a2_4_k_cu_d4cuda3std6ranges3__45__cpo7advanceE - _ZN27_INTERNAL_ac02b9a2_4_k_cu_d4cuda3std3__45__cpo6rbeginE)
_ZN27_INTERNAL_ac02b9a2_4_k_cu_d4cuda3std3__45__cpo6rbeginE:
	.zero		1
	.type		_ZN27_INTERNAL_ac02b9a2_4_k_cu_d4cuda3std6ranges3__45__cpo7advanceE,@object
	.size		_ZN27_INTERNAL_ac02b9a2_4_k_cu_d4cuda3std6ranges3__45__cpo7advanceE,(_ZN27_INTERNAL_ac02b9a2_4_k_cu_d6thrust24THRUST_300001_SM_1000_NS12placeholders3_10E - _ZN27_INTERNAL_ac02b9a2_4_k_cu_d4cuda3std6ranges3__45__cpo7advanceE)
_ZN27_INTERNAL_ac02b9a2_4_k_cu_d4cuda3std6ranges3__45__cpo7advanceE:
	.zero		1
	.type		_ZN27_INTERNAL_ac02b9a2_4_k_cu_d6thrust24THRUST_300001_SM_1000_NS12placeholders3_10E,@object
	.size		_ZN27_INTERNAL_ac02b9a2_4_k_cu_d6thrust24THRUST_300001_SM_1000_NS12placeholders3_10E,(_ZN27_INTERNAL_ac02b9a2_4_k_cu_d4cuda3std3__48in_placeE - _ZN27_INTERNAL_ac02b9a2_4_k_cu_d6thrust24THRUST_300001_SM_1000_NS12placeholders3_10E)
_ZN27_INTERNAL_ac02b9a2_4_k_cu_d6thrust24THRUST_300001_SM_1000_NS12placeholders3_10E:
	.zero		1
	.type		_ZN27_INTERNAL_ac02b9a2_4_k_cu_d4cuda3std3__48in_placeE,@object
	.size		_ZN27_INTERNAL_ac02b9a2_4_k_cu_d4cuda3std3__48in_placeE,(_ZN27_INTERNAL_ac02b9a2_4_k_cu_d4cuda3std6ranges3__45__cpo4sizeE - _ZN27_INTERNAL_ac02b9a2_4_k_cu_d4cuda3std3__48in_placeE)
_ZN27_INTERNAL_ac02b9a2_4_k_cu_d4cuda3std3__48in_placeE:
	.zero		1
	.type		_ZN27_INTERNAL_ac02b9a2_4_k_cu_d4cuda3std6ranges3__45__cpo4sizeE,@object
	.size		_ZN27_INTERNAL_ac02b9a2_4_k_cu_d4cuda3std6ranges3__45__cpo4sizeE,(_ZN27_INTERNAL_ac02b9a2_4_k_cu_d6thrust24THRUST_300001_SM_1000_NS12placeholders2_2E - _ZN27_INTERNAL_ac02b9a2_4_k_cu_d4cuda3std6ranges3__45__cpo4sizeE)
_ZN27_INTERNAL_ac02b9a2_4_k_cu_d4cuda3std6ranges3__45__cpo4sizeE:
	.zero		1
	.type		_ZN27_INTERNAL_ac02b9a2_4_k_cu_d6thrust24THRUST_300001_SM_1000_NS12placeholders2_2E,@object
	.size		_ZN27_INTERNAL_ac02b9a2_4_k_cu_d6thrust24THRUST_300001_SM_1000_NS12placeholders2_2E,(_ZN27_INTERNAL_ac02b9a2_4_k_cu_d4cuda3std3__45__cpo6cbeginE - _ZN27_INTERNAL_ac02b9a2_4_k_cu_d6thrust24THRUST_300001_SM_1000_NS12placeholders2_2E)
_ZN27_INTERNAL_ac02b9a2_4_k_cu_d6thrust24THRUST_300001_SM_1000_NS12placeholders2_2E:
	.zero		1
	.type		_ZN27_INTERNAL_ac02b9a2_4_k_cu_d4cuda3std3__45__cpo6cbeginE,@object
	.size		_ZN27_INTERNAL_ac02b9a2_4_k_cu_d4cuda3std3__45__cpo6cbeginE,(_ZN27_INTERNAL_ac02b9a2_4_k_cu_d4cuda3std6ranges3__45__cpo6cbeginE - _ZN27_INTERNAL_ac02b9a2_4_k_cu_d4cuda3std3__45__cpo6cbeginE)
_ZN27_INTERNAL_ac02b9a2_4_k_cu_d4cuda3std3__45__cpo6cbeginE:
	.zero		1
	.type		_ZN27_INTERNAL_ac02b9a2_4_k_cu_d4cuda3std6ranges3__45__cpo6cbeginE,@object
	.size		_ZN27_INTERNAL_ac02b9a2_4_k_cu_d4cuda3std6ranges3__45__cpo6cbeginE,(_ZN27_INTERNAL_ac02b9a2_4_k_cu_d6thrust24THRUST_300001_SM_1000_NS12placeholders2_6E - _ZN27_INTERNAL_ac02b9a2_4_k_cu_d4cuda3std6ranges3__45__cpo6cbeginE)
_ZN27_INTERNAL_ac02b9a2_4_k_cu_d4cuda3std6ranges3__45__cpo6cbeginE:
	.zero		1
	.type		_ZN27_INTERNAL_ac02b9a2_4_k_cu_d6thrust24THRUST_300001_SM_1000_NS12placeholders2_6E,@object
	.size		_ZN27_INTERNAL_ac02b9a2_4_k_cu_d6thrust24THRUST_300001_SM_1000_NS12placeholders2_6E,(_ZN27_INTERNAL_ac02b9a2_4_k_cu_d4cuda3std3__45__cpo7crbeginE - _ZN27_INTERNAL_ac02b9a2_4_k_cu_d6thrust24THRUST_300001_SM_1000_NS12placeholders2_6E)
_ZN27_INTERNAL_ac02b9a2_4_k_cu_d6thrust24THRUST_300001_SM_1000_NS12placeholders2_6E:
	.zero		1
	.type		_ZN27_INTERNAL_ac02b9a2_4_k_cu_d4cuda3std3__45__cpo7crbeginE,@object
	.size		_ZN27_INTERNAL_ac02b9a2_4_k_cu_d4cuda3std3__45__cpo7crbeginE,(_ZN27_INTERNAL_ac02b9a2_4_k_cu_d4cuda3std6ranges3__45__cpo4nextE - _ZN27_INTERNAL_ac02b9a2_4_k_cu_d4cuda3std3__45__cpo7crbeginE)
_ZN27_INTERNAL_ac02b9a2_4_k_cu_d4cuda3std3__45__cpo7crbeginE:
	.zero		1
	.type		_ZN27_INTERNAL_ac02b9a2_4_k_cu_d4cuda3std6ranges3__45__cpo4nextE,@object
	.size		_ZN27_INTERNAL_ac02b9a2_4_k_cu_d4cuda3std6ranges3__45__cpo4nextE,(_ZN27_INTERNAL_ac02b9a2_4_k_cu_d4cuda3std6ranges3__45__cpo4swapE - _ZN27_INTERNAL_ac02b9a2_4_k_cu_d4cuda3std6ranges3__45__cpo4nextE)
_ZN27_INTERNAL_ac02b9a2_4_k_cu_d4cuda3std6ranges3__45__cpo4nextE:
	.zero		1
	.type		_ZN27_INTERNAL_ac02b9a2_4_k_cu_d4cuda3std6ranges3__45__cpo4swapE,@object
	.size		_ZN27_INTERNAL_ac02b9a2_4_k_cu_d4cuda3std6ranges3__45__cpo4swapE,(_ZN27_INTERNAL_ac02b9a2_4_k_cu_d6thrust24THRUST_300001_SM_1000_NS8cuda_cub10par_nosyncE - _ZN27_INTERNAL_ac02b9a2_4_k_cu_d4cuda3std6ranges3__45__cpo4swapE)
_ZN27_INTERNAL_ac02b9a2_4_k_cu_d4cuda3std6ranges3__45__cpo4swapE:
	.zero		1
	.type		_ZN27_INTERNAL_ac02b9a2_4_k_cu_d6thrust24THRUST_300001_SM_1000_NS8cuda_cub10par_nosyncE,@object
	.size		_ZN27_INTERNAL_ac02b9a2_4_k_cu_d6thrust24THRUST_300001_SM_1000_NS8cuda_cub10par_nosyncE,(_ZN27_INTERNAL_ac02b9a2_4_k_cu_d6thrust24THRUST_300001_SM_1000_NS3seqE - _ZN27_INTERNAL_ac02b9a2_4_k_cu_d6thrust24THRUST_300001_SM_1000_NS8cuda_cub10par_nosyncE)
_ZN27_INTERNAL_ac02b9a2_4_k_cu_d6thrust24THRUST_300001_SM_1000_NS8cuda_cub10par_nosyncE:
	.zero		1
	.type		_ZN27_INTERNAL_ac02b9a2_4_k_cu_d6thrust24THRUST_300001_SM_1000_NS3seqE,@object
	.size		_ZN27_INTERNAL_ac02b9a2_4_k_cu_d6thrust24THRUST_300001_SM_1000_NS3seqE,(_ZN27_INTERNAL_ac02b9a2_4_k_cu_d4cuda3std3__420unreachable_sentinelE - _ZN27_INTERNAL_ac02b9a2_4_k_cu_d6thrust24THRUST_300001_SM_1000_NS3seqE)
_ZN27_INTERNAL_ac02b9a2_4_k_cu_d6thrust24THRUST_300001_SM_1000_NS3seqE:
	.zero		1
	.type		_ZN27_INTERNAL_ac02b9a2_4_k_cu_d4cuda3std3__420unreachable_sentinelE,@object
	.size		_ZN27_INTERNAL_ac02b9a2_4_k_cu_d4cuda3std3__420unreachable_sentinelE,(_ZN27_INTERNAL_ac02b9a2_4_k_cu_d4cuda3std6ranges3__45__cpo5ssizeE - _ZN27_INTERNAL_ac02b9a2_4_k_cu_d4cuda3std3__420unreachable_sentinelE)
_ZN27_INTERNAL_ac02b9a2_4_k_cu_d4cuda3std3__420unreachable_sentinelE:
	.zero		1
	.type		_ZN27_INTERNAL_ac02b9a2_4_k_cu_d4cuda3std6ranges3__45__cpo5ssizeE,@object
	.size		_ZN27_INTERNAL_ac02b9a2_4_k_cu_d4cuda3std6ranges3__45__cpo5ssizeE,(_ZN27_INTERNAL_ac02b9a2_4_k_cu_d6thrust24THRUST_300001_SM_1000_NS12placeholders2_3E - _ZN27_INTERNAL_ac02b9a2_4_k_cu_d4cuda3std6ranges3__45__cpo5ssizeE)
_ZN27_INTERNAL_ac02b9a2_4_k_cu_d4cuda3std6ranges3__45__cpo5ssizeE:
	.zero		1
	.type		_ZN27_INTERNAL_ac02b9a2_4_k_cu_d6thrust24THRUST_300001_SM_1000_NS12placeholders2_3E,@object
	.size		_ZN27_INTERNAL_ac02b9a2_4_k_cu_d6thrust24THRUST_300001_SM_1000_NS12placeholders2_3E,(_ZN27_INTERNAL_ac02b9a2_4_k_cu_d4cuda3std3__45__cpo4cendE - _ZN27_INTERNAL_ac02b9a2_4_k_cu_d6thrust24THRUST_300001_SM_1000_NS12placeholders2_3E)
_ZN27_INTERNAL_ac02b9a2_4_k_cu_d6thrust24THRUST_300001_SM_1000_NS12placeholders2_3E:
	.zero		1
	.type		_ZN27_INTERNAL_ac02b9a2_4_k_cu_d4cuda3std3__45__cpo4cendE,@object
	.size		_ZN27_INTERNAL_ac02b9a2_4_k_cu_d4cuda3std3__45__cpo4cendE,(_ZN27_INTERNAL_ac02b9a2_4_k_cu_d4cuda3std6ranges3__45__cpo4cendE - _ZN27_INTERNAL_ac02b9a2_4_k_cu_d4cuda3std3__45__cpo4cendE)
_ZN27_INTERNAL_ac02b9a2_4_k_cu_d4cuda3std3__45__cpo4cendE:
	.zero		1
	.type		_ZN27_INTERNAL_ac02b9a2_4_k_cu_d4cuda3std6ranges3__45__cpo4cendE,@object
	.size		_ZN27_INTERNAL_ac02b9a2_4_k_cu_d4cuda3std6ranges3__45__cpo4cendE,(_ZN27_INTERNAL_ac02b9a2_4_k_cu_d6thrust24THRUST_300001_SM_1000_NS12placeholders2_7E - _ZN27_INTERNAL_ac02b9a2_4_k_cu_d4cuda3std6ranges3__45__cpo4cendE)
_ZN27_INTERNAL_ac02b9a2_4_k_cu_d4cuda3std6ranges3__45__cpo4cendE:
	.zero		1
	.type		_ZN27_INTERNAL_ac02b9a2_4_k_cu_d6thrust24THRUST_300001_SM_1000_NS12placeholders2_7E,@object
	.size		_ZN27_INTERNAL_ac02b9a2_4_k_cu_d6thrust24THRUST_300001_SM_1000_NS12placeholders2_7E,(_ZN27_INTERNAL_ac02b9a2_4_k_cu_d4cuda3std3__45__cpo5crendE - _ZN27_INTERNAL_ac02b9a2_4_k_cu_d6thrust24THRUST_300001_SM_1000_NS12placeholders2_7E)
_ZN27_INTERNAL_ac02b9a2_4_k_cu_d6thrust24THRUST_300001_SM_1000_NS12placeholders2_7E:
	.zero		1
	.type		_ZN27_INTERNAL_ac02b9a2_4_k_cu_d4cuda3std3__45__cpo5crendE,@object
	.size		_ZN27_INTERNAL_ac02b9a2_4_k_cu_d4cuda3std3__45__cpo5crendE,(_ZN27_INTERNAL_ac02b9a2_4_k_cu_d4cuda3std6ranges3__45__cpo4prevE - _ZN27_INTERNAL_ac02b9a2_4_k_cu_d4cuda3std3__45__cpo5crendE)
_ZN27_INTERNAL_ac02b9a2_4_k_cu_d4cuda3std3__45__cpo5crendE:
	.zero		1
	.type		_ZN27_INTERNAL_ac02b9a2_4_k_cu_d4cuda3std6ranges3__45__cpo4prevE,@object
	.size		_ZN27_INTERNAL_ac02b9a2_4_k_cu_d4cuda3std6ranges3__45__cpo4prevE,(_ZN27_INTERNAL_ac02b9a2_4_k_cu_d4cuda3std6ranges3__45__cpo9iter_moveE - _ZN27_INTERNAL_ac02b9a2_4_k_cu_d4cuda3std6ranges3__45__cpo4prevE)
_ZN27_INTERNAL_ac02b9a2_4_k_cu_d4cuda3std6ranges3__45__cpo4prevE:
	.zero		1
	.type		_ZN27_INTERNAL_ac02b9a2_4_k_cu_d4cuda3std6ranges3__45__cpo9iter_moveE,@object
	.size		_ZN27_INTERNAL_ac02b9a2_4_k_cu_d4cuda3std6ranges3__45__cpo9iter_moveE,(_ZN27_INTERNAL_ac02b9a2_4_k_cu_d6thrust24THRUST_300001_SM_1000_NS6system6detail10sequential3seqE - _ZN27_INTERNAL_ac02b9a2_4_k_cu_d4cuda3std6ranges3__45__cpo9iter_moveE)
_ZN27_INTERNAL_ac02b9a2_4_k_cu_d4cuda3std6ranges3__45__cpo9iter_moveE:
	.zero		1
	.type		_ZN27_INTERNAL_ac02b9a2_4_k_cu_d6thrust24THRUST_300001_SM_1000_NS6system6detail10sequential3seqE,@object
	.size		_ZN27_INTERNAL_ac02b9a2_4_k_cu_d6thrust24THRUST_300001_SM_1000_NS6system6detail10sequential3seqE,(_ZN27_INTERNAL_ac02b9a2_4_k_cu_d6thrust24THRUST_300001_SM_1000_NS12placeholders2_9E - _ZN27_INTERNAL_ac02b9a2_4_k_cu_d6thrust24THRUST_300001_SM_1000_NS6system6detail10sequential3seqE)
_ZN27_INTERNAL_ac02b9a2_4_k_cu_d6thrust24THRUST_300001_SM_1000_NS6system6detail10sequential3seqE:
	.zero		1
	.type		_ZN27_INTERNAL_ac02b9a2_4_k_cu_d6thrust24THRUST_300001_SM_1000_NS12placeholders2_9E,@object
	.size		_ZN27_INTERNAL_ac02b9a2_4_k_cu_d6thrust24THRUST_300001_SM_1000_NS12placeholders2_9E,(_ZN27_INTERNAL_ac02b9a2_4_k_cu_d4cuda3std3__419piecewise_constructE - _ZN27_INTERNAL_ac02b9a2_4_k_cu_d6thrust24THRUST_300001_SM_1000_NS12placeholders2_9E)
_ZN27_INTERNAL_ac02b9a2_4_k_cu_d6thrust24THRUST_300001_SM_1000_NS12placeholders2_9E:
	.zero		1
	.type		_ZN27_INTERNAL_ac02b9a2_4_k_cu_d4cuda3std3__419piecewise_constructE,@object
	.size		_ZN27_INTERNAL_ac02b9a2_4_k_cu_d4cuda3std3__419piecewise_constructE,(_ZN27_INTERNAL_ac02b9a2_4_k_cu_d4cuda3std6ranges3__45__cpo5cdataE - _ZN27_INTERNAL_ac02b9a2_4_k_cu_d4cuda3std3__419piecewise_constructE)
_ZN27_INTERNAL_ac02b9a2_4_k_cu_d4cuda3std3__419piecewise_constructE:
	.zero		1
	.type		_ZN27_INTERNAL_ac02b9a2_4_k_cu_d4cuda3std6ranges3__45__cpo5cdataE,@object
	.size		_ZN27_INTERNAL_ac02b9a2_4_k_cu_d4cuda3std6ranges3__45__cpo5cdataE,(_ZN27_INTERNAL_ac02b9a2_4_k_cu_d6thrust24THRUST_300001_SM_1000_NS12placeholders2_1E - _ZN27_INTERNAL_ac02b9a2_4_k_cu_d4cuda3std6ranges3__45__cpo5cdataE)
_ZN27_INTERNAL_ac02b9a2_4_k_cu_d4cuda3std6ranges3__45__cpo5cdataE:
	.zero		1
	.type		_ZN27_INTERNAL_ac02b9a2_4_k_cu_d6thrust24THRUST_300001_SM_1000_NS12placeholders2_1E,@object
	.size		_ZN27_INTERNAL_ac02b9a2_4_k_cu_d6thrust24THRUST_300001_SM_1000_NS12placeholders2_1E,(_ZN27_INTERNAL_ac02b9a2_4_k_cu_d4cuda3std3__45__cpo3endE - _ZN27_INTERNAL_ac02b9a2_4_k_cu_d6thrust24THRUST_300001_SM_1000_NS12placeholders2_1E)
_ZN27_INTERNAL_ac02b9a2_4_k_cu_d6thrust24THRUST_300001_SM_1000_NS12placeholders2_1E:
	.zero		1
	.type		_ZN27_INTERNAL_ac02b9a2_4_k_cu_d4cuda3std3__45__cpo3endE,@object
	.size		_ZN27_INTERNAL_ac02b9a2_4_k_cu_d4cuda3std3__45__cpo3endE,(_ZN27_INTERNAL_ac02b9a2_4_k_cu_d4cuda3std6ranges3__45__cpo3endE - _ZN27_INTERNAL_ac02b9a2_4_k_cu_d4cuda3std3__45__cpo3endE)
_ZN27_INTERNAL_ac02b9a2_4_k_cu_d4cuda3std3__45__cpo3endE:
	.zero		1
	.type		_ZN27_INTERNAL_ac02b9a2_4_k_cu_d4cuda3std6ranges3__45__cpo3endE,@object
	.size		_ZN27_INTERNAL_ac02b9a2_4_k_cu_d4cuda3std6ranges3__45__cpo3endE,(_ZN27_INTERNAL_ac02b9a2_4_k_cu_d6thrust24THRUST_300001_SM_1000_NS12placeholders2_5E - _ZN27_INTERNAL_ac02b9a2_4_k_cu_d4cuda3std6ranges3__45__cpo3endE)
_ZN27_INTERNAL_ac02b9a2_4_k_cu_d4cuda3std6ranges3__45__cpo3endE:
	.zero		1
	.type		_ZN27_INTERNAL_ac02b9a2_4_k_cu_d6thrust24THRUST_300001_SM_1000_NS12placeholders2_5E,@object
	.size		_ZN27_INTERNAL_ac02b9a2_4_k_cu_d6thrust24THRUST_300001_SM_1000_NS12placeholders2_5E,(_ZN27_INTERNAL_ac02b9a2_4_k_cu_d4cuda3std3__45__cpo4rendE - _ZN27_INTERNAL_ac02b9a2_4_k_cu_d6thrust24THRUST_300001_SM_1000_NS12placeholders2_5E)
_ZN27_INTERNAL_ac02b9a2_4_k_cu_d6thrust24THRUST_300001_SM_1000_NS12placeholders2_5E:
	.zero		1
	.type		_ZN27_INTERNAL_ac02b9a2_4_k_cu_d4cuda3std3__45__cpo4rendE,@object
	.size		_ZN27_INTERNAL_ac02b9a2_4_k_cu_d4cuda3std3__45__cpo4rendE,(_ZN27_INTERNAL_ac02b9a2_4_k_cu_d4cuda3std6ranges3__45__cpo9iter_swapE - _ZN27_INTERNAL_ac02b9a2_4_k_cu_d4cuda3std3__45__cpo4rendE)
_ZN27_INTERNAL_ac02b9a2_4_k_cu_d4cuda3std3__45__cpo4rendE:
	.zero		1
	.type		_ZN27_INTERNAL_ac02b9a2_4_k_cu_d4cuda3std6ranges3__45__cpo9iter_swapE,@object
	.size		_ZN27_INTERNAL_ac02b9a2_4_k_cu_d4cuda3std6ranges3__45__cpo9iter_swapE,(_ZN27_INTERNAL_ac02b9a2_4_k_cu_d4cuda3std3__48unexpectE - _ZN27_INTERNAL_ac02b9a2_4_k_cu_d4cuda3std6ranges3__45__cpo9iter_swapE)
_ZN27_INTERNAL_ac02b9a2_4_k_cu_d4cuda3std6ranges3__45__cpo9iter_swapE:
	.zero		1
	.type		_ZN27_INTERNAL_ac02b9a2_4_k_cu_d4cuda3std3__48unexpectE,@object
	.size		_ZN27_INTERNAL_ac02b9a2_4_k_cu_d4cuda3std3__48unexpectE,(_ZN27_INTERNAL_ac02b9a2_4_k_cu_d6thrust24THRUST_300001_SM_1000_NS8cuda_cub3parE - _ZN27_INTERNAL_ac02b9a2_4_k_cu_d4cuda3std3__48unexpectE)
_ZN27_INTERNAL_ac02b9a2_4_k_cu_d4cuda3std3__48unexpectE:
	.zero		1
	.type		_ZN27_INTERNAL_ac02b9a2_4_k_cu_d6thrust24THRUST_300001_SM_1000_NS8cuda_cub3parE,@object
	.size		_ZN27_INTERNAL_ac02b9a2_4_k_cu_d6thrust24THRUST_300001_SM_1000_NS8cuda_cub3parE,(.L_29 - _ZN27_INTERNAL_ac02b9a2_4_k_cu_d6thrust24THRUST_300001_SM_1000_NS8cuda_cub3parE)
_ZN27_INTERNAL_ac02b9a2_4_k_cu_d6thrust24THRUST_300001_SM_1000_NS8cuda_cub3parE:
	.zero		1
.L_29:


//--------------------- .nv.shared._ZN3cub18CUB_300001_SM_10006detail10radix_sort33DeviceRadixSortExclusiveSumKernelINS1_5radix10policy_hubIiiyE10Policy1000EyEEvPT0_ --------------------------
	.section	.nv.shared._ZN3cub18CUB_300001_SM_10006detail10radix_sort33DeviceRadixSortExclusiveSumKernelINS1_5radix10policy_hubIiiyE10Policy1000EyEEvPT0_,"aw",@nobits
	.sectionflags	@""
	.align	16
.nv.shared._ZN3cub18CUB_300001_SM_10006detail10radix_sort33DeviceRadixSortExclusiveSumKernelINS1_5radix10policy_hubIiiyE10Policy1000EyEEvPT0_:
	.zero		3360


//--------------------- .nv.shared._ZN3cub18CUB_300001_SM_10006detail10radix_sort30DeviceRadixSortHistogramKernelINS1_5radix10policy_hubIiiyE10Policy1000ELNS0_9SortOrderE0EiyNS1_21identity_decomposer_tEEEvPT2_PKT1_SA_iiT3_ --------------------------
	.section	.nv.shared._ZN3cub18CUB_300001_SM_10006detail10radix_sort30DeviceRadixSortHistogramKernelINS1_5radix10policy_hubIiiyE10Policy1000ELNS0_9SortOrderE0EiyNS1_21identity_decomposer_tEEEvPT2_PKT1_SA_iiT3_,"aw",@nobits
	.sectionflags	@""
	.align	16
.nv.shared._ZN3cub18CUB_300001_SM_10006detail10radix_sort30DeviceRadixSortHistogramKernelINS1_5radix10policy_hubIiiyE10Policy1000ELNS0_9SortOrderE0EiyNS1_21identity_decomposer_tEEEvPT2_PKT1_SA_iiT3_:
	.zero		5120


//--------------------- .nv.shared._ZN3cub18CUB_300001_SM_10006detail10radix_sort31DeviceRadixSortSingleTileKernelINS1_5radix10policy_hubIiiyE10Policy1000ELNS0_9SortOrderE0EiiyNS1_21identity_decomposer_tEEEvPKT1_PSA_PKT2_PSE_T3_iiT4_ --------------------------
	.section	.nv.shared._ZN3cub18CUB_300001_SM_10006detail10radix_sort31DeviceRadixSortSingleTileKernelINS1_5radix10policy_hubIiiyE10Policy1000ELNS0_9SortOrderE0EiiyNS1_21identity_decomposer_tEEEvPKT1_PSA_PKT2_PSE_T3_iiT4_,"aw",@nobits
	.sectionflags	@""
	.align	16
.nv.shared._ZN3cub18CUB_300001_SM_10006detail10radix_sort31DeviceRadixSortSingleTileKernelINS1_5radix10policy_hubIiiyE10Policy1000ELNS0_9SortOrderE0EiiyNS1_21identity_decomposer_tEEEvPKT1_PSA_PKT2_PSE_T3_iiT4_:
	.zero		34880


//--------------------- .nv.shared._ZN3cub18CUB_300001_SM_10006detail10radix_sort29DeviceRadixSortOnesweepKernelINS1_5radix10policy_hubIiN4cuda3std3__45tupleIJfffEEEyE10Policy1000ELNS0_9SortOrderE0EiSA_yiiNS1_21identity_decomposer_tEEEvPT5_SG_PT3_PKSH_PT1_PKSL_PT2_PKSP_T4_iiT6_ --------------------------
	.section	.nv.shared._ZN3cub18CUB_300001_SM_10006detail10radix_sort29DeviceRadixSortOnesweepKernelINS1_5radix10policy_hubIiN4cuda3std3__45tupleIJfffEEEyE10Policy1000ELNS0_9SortOrderE0EiSA_yiiNS1_21identity_decomposer_tEEEvPT5_SG_PT3_PKSH_PT1_PKSL_PT2_PKSP_T4_iiT6_,"aw",@nobits
	.sectionflags	@""
	.align	16
.nv.shared._ZN3cub18CUB_300001_SM_10006detail10radix_sort29DeviceRadixSortOnesweepKernelINS1_5radix10policy_hubIiN4cuda3std3__45tupleIJfffEEEyE10Policy1000ELNS0_9SortOrderE0EiSA_yiiNS1_21identity_decomposer_tEEEvPT5_SG_PT3_PKSH_PT1_PKSL_PT2_PKSP_T4_iiT6_:
	.zero		44544


//--------------------- .nv.shared._ZN3cub18CUB_300001_SM_10006detail10radix_sort33DeviceRadixSortExclusiveSumKernelINS1_5radix10policy_hubIiN4cuda3std3__45tupleIJfffEEEyE10Policy1000EyEEvPT0_ --------------------------
	.section	.nv.shared._ZN3cub18CUB_300001_SM_10006detail10radix_sort33DeviceRadixSortExclusiveSumKernelINS1_5radix10policy_hubIiN4cuda3std3__45tupleIJfffEEEyE10Policy1000EyEEvPT0_,"aw",@nobits
	.sectionflags	@""
	.align	16
.nv.shared._ZN3cub18CUB_300001_SM_10006detail10radix_sort33DeviceRadixSortExclusiveSumKernelINS1_5radix10policy_hubIiN4cuda3std3__45tupleIJfffEEEyE10Policy1000EyEEvPT0_:
	.zero		3360


//--------------------- .nv.shared._ZN3cub18CUB_300001_SM_10006detail10radix_sort30DeviceRadixSortHistogramKernelINS1_5radix10policy_hubIiN4cuda3std3__45tupleIJfffEEEyE10Policy1000ELNS0_9SortOrderE0EiyNS1_21identity_decomposer_tEEEvPT2_PKT1_SF_iiT3_ --------------------------
	.section	.nv.shared._ZN3cub18CUB_300001_SM_10006detail10radix_sort30DeviceRadixSortHistogramKernelINS1_5radix10policy_hubIiN4cuda3std3__45tupleIJfffEEEyE10Policy1000ELNS0_9SortOrderE0EiyNS1_21identity_decomposer_tEEEvPT2_PKT1_SF_iiT3_,"aw",@nobits
	.sectionflags	@""
	.align	16
.nv.shared._ZN3cub18CUB_300001_SM_10006detail10radix_sort30DeviceRadixSortHistogramKernelINS1_5radix10policy_hubIiN4cuda3std3__45tupleIJfffEEEyE10Policy1000ELNS0_9SortOrderE0EiyNS1_21identity_decomposer_tEEEvPT2_PKT1_SF_iiT3_:
	.zero		5120


//--------------------- .nv.shared._ZN3cub18CUB_300001_SM_10006detail10radix_sort31DeviceRadixSortSingleTileKernelINS1_5radix10policy_hubIiN4cuda3std3__45tupleIJfffEEEyE10Policy1000ELNS0_9SortOrderE0EiSA_yNS1_21identity_decomposer_tEEEvPKT1_PSF_PKT2_PSJ_T3_iiT4_ --------------------------
	.section	.nv.shared._ZN3cub18CUB_300001_SM_10006detail10radix_sort31DeviceRadixSortSingleTileKernelINS1_5radix10policy_hubIiN4cuda3std3__45tupleIJfffEEEyE10Policy1000ELNS0_9SortOrderE0EiSA_yNS1_21identity_decomposer_tEEEvPKT1_PSF_PKT2_PSJ_T3_iiT4_,"aw",@nobits
	.sectionflags	@""
	.align	16
.nv.shared._ZN3cub18CUB_300001_SM_10006detail10radix_sort31DeviceRadixSortSingleTileKernelINS1_5radix10policy_hubIiN4cuda3std3__45tupleIJfffEEEyE10Policy1000ELNS0_9SortOrderE0EiSA_yNS1_21identity_decomposer_tEEEvPKT1_PSF_PKT2_PSJ_T3_iiT4_:
	.zero		34880


//--------------------- .nv.shared._ZN3cub18CUB_300001_SM_10006detail9transform16transform_kernelINS2_10policy_hubILb1EN4cuda3std3__45tupleIJN6thrust24THRUST_300001_SM_1000_NS6detail15normal_iteratorINSA_7pointerINS8_IJfffEEENSA_8cuda_cub3tagENSA_11use_defaultESH_EEEEEEEE10policy1000ElNS7_10__identityENSA_12zip_iteratorINS8_IJNSA_10device_ptrIfEESQ_SQ_EEEEEJPSE_EEEvT0_iT1_T2_DpNS2_10kernel_argIT3_EE --------------------------
	.section	.nv.shared._ZN3cub18CUB_300001_SM_10006detail9transform16transform_kernelINS2_10policy_hubILb1EN4cuda3std3__45tupleIJN6thrust24THRUST_300001_SM_1000_NS6detail15normal_iteratorINSA_7pointerINS8_IJfffEEENSA_8cuda_cub3tagENSA_11use_defaultESH_EEEEEEEE10policy1000ElNS7_10__identityENSA_12zip_iteratorINS8_IJNSA_10device_ptrIfEESQ_SQ_EEEEEJPSE_EEEvT0_iT1_T2_DpNS2_10kernel_argIT3_EE,"aw",@nobits
	.sectionflags	@""
	.align	16
	.zero		1024


//--------------------- .nv.shared._ZN3cub18CUB_300001_SM_10006detail9transform16transform_kernelINS2_10policy_hubILb1EN4cuda3std3__45tupleIJN6thrust24THRUST_300001_SM_1000_NS6detail15normal_iteratorINSA_7pointerINS8_IJfffEEENSA_8cuda_cub3tagENSA_11use_defaultESH_EEEEEEEE10policy1000EiNS7_10__identityENSA_12zip_iteratorINS8_IJNSA_10device_ptrIfEESQ_SQ_EEEEEJPSE_EEEvT0_iT1_T2_DpNS2_10kernel_argIT3_EE --------------------------
	.section	.nv.shared._ZN3cub18CUB_300001_SM_10006detail9transform16transform_kernelINS2_10policy_hubILb1EN4cuda3std3__45tupleIJN6thrust24THRUST_300001_SM_1000_NS6detail15normal_iteratorINSA_7pointerINS8_IJfffEEENSA_8cuda_cub3tagENSA_11use_defaultESH_EEEEEEEE10policy1000EiNS7_10__identityENSA_12zip_iteratorINS8_IJNSA_10device_ptrIfEESQ_SQ_EEEEEJPSE_EEEvT0_iT1_T2_DpNS2_10kernel_argIT3_EE,"aw",@nobits
	.sectionflags	@""
	.align	16
	.zero		1024


//--------------------- .nv.shared._ZN3cub18CUB_300001_SM_10006detail9transform16transform_kernelINS2_10policy_hubILb1EN4cuda3std3__45tupleIJN6thrust24THRUST_300001_SM_1000_NS12zip_iteratorINS8_IJNSA_10device_ptrIfEESD_SD_EEEEEEEEE10policy1000ElNS7_10__identityENSA_7pointerINS8_IJfffEEENSA_8cuda_cub3tagENSA_11use_defaultESO_EEJSF_EEEvT0_iT1_T2_DpNS2_10kernel_argIT3_EE --------------------------
	.section	.nv.shared._ZN3cub18CUB_300001_SM_10006detail9transform16transform_kernelINS2_10policy_hubILb1EN4cuda3std3__45tupleIJN6thrust24THRUST_300001_SM_1000_NS12zip_iteratorINS8_IJNSA_10device_ptrIfEESD_SD_EEEEEEEEE10policy1000ElNS7_10__identityENSA_7pointerINS8_IJfffEEENSA_8cuda_cub3tagENSA_11use_defaultESO_EEJSF_EEEvT0_iT1_T2_DpNS2_10kernel_argIT3_EE,"aw",@nobits
	.sectionflags	@""
	.align	16
	.zero		1024


//--------------------- .nv.shared._ZN3cub18CUB_300001_SM_10006detail9transform16transform_kernelINS2_10policy_hubILb1EN4cuda3std3__45tupleIJN6thrust24THRUST_300001_SM_1000_NS12zip_iteratorINS8_IJNSA_10device_ptrIfEESD_SD_EEEEEEEEE10policy1000EiNS7_10__identityENSA_7pointerINS8_IJfffEEENSA_8cuda_cub3tagENSA_11use_defaultESO_EEJSF_EEEvT0_iT1_T2_DpNS2_10kernel_argIT3_EE --------------------------
	.section	.nv.shared._ZN3cub18CUB_300001_SM_10006detail9transform16transform_kernelINS2_10policy_hubILb1EN4cuda3std3__45tupleIJN6thrust24THRUST_300001_SM_1000_NS12zip_iteratorINS8_IJNSA_10device_ptrIfEESD_SD_EEEEEEEEE10policy1000EiNS7_10__identityENSA_7pointerINS8_IJfffEEENSA_8cuda_cub3tagENSA_11use_defaultESO_EEJSF_EEEvT0_iT1_T2_DpNS2_10kernel_argIT3_EE,"aw",@nobits
	.sectionflags	@""
	.align	16
	.zero		1024


//--------------------- .nv.shared._ZN3cub18CUB_300001_SM_10006detail11EmptyKernelIvEEvv --------------------------
	.section	.nv.shared._ZN3cub18CUB_300001_SM_10006detail11EmptyKernelIvEEvv,"aw",@nobits
	.sectionflags	@""
	.align	16
	.zero		1024


//--------------------- .nv.shared._Z8checkmaxiPiS_ --------------------------
	.section	.nv.shared._Z8checkmaxiPiS_,"aw",@nobits
	.sectionflags	@""
	.align	16
	.zero		1024


//--------------------- .nv.shared._Z19find_maximum_kernelPiS_S_S_i --------------------------
	.section	.nv.shared._Z19find_maximum_kernelPiS_S_S_i,"aw",@nobits
	.sectionflags	@""
	.align	16
	.zero		1024


//--------------------- .nv.shared._Z10searchGridPfS_S_PiS0_S_S_S_S_S_S_iiS0_i --------------------------
	.section	.nv.shared._Z10searchGridPfS_S_PiS0_S_S_S_S_S_S_iiS0_i,"aw",@nobits
	.sectionflags	@""
	.align	16
	.zero		1024


//--------------------- .nv.shared._Z7gridvalPiS_PfS0_S0_i --------------------------
	.section	.nv.shared._Z7gridvalPiS_PfS0_S0_i,"aw",@nobits
	.sectionflags	@""
	.align	16
	.zero		1024


//--------------------- .nv.shared._Z9distsQminPfS_S_S_S_S_iS_S_S_ --------------------------
	.section	.nv.shared._Z9distsQminPfS_S_S_S_S_iS_S_S_,"aw",@nobits
	.sectionflags	@""
	.align	16
	.zero		1024


//--------------------- .nv.shared._Z13findCellStartPiiS_ --------------------------
	.section	.nv.shared._Z13findCellStartPiiS_,"aw",@nobits
	.sectionflags	@""
	.align	16
	.zero		1024


//--------------------- .nv.shared._Z17findCellStartendsPiiS_S_ --------------------------
	.section	.nv.shared._Z17findCellStartendsPiiS_S_,"aw",@nobits
	.sectionflags	@""
	.align	16
	.zero		1024


//--------------------- .nv.shared._Z11generatekeyPfS_S_iPii --------------------------
	.section	.nv.shared._Z11generatekeyPfS_S_iPii,"aw",@nobits
	.sectionflags	@""
	.align	16
	.zero		1024


//--------------------- .nv.constant0._ZN3cub18CUB_300001_SM_10006detail10radix_sort29DeviceRadixSortOnesweepKernelINS1_5radix10policy_hubIiiyE10Policy1000ELNS0_9SortOrderE0EiiyiiNS1_21identity_decomposer_tEEEvPT5_SB_PT3_PKSC_PT1_PKSG_PT2_PKSK_T4_iiT6_ --------------------------
	.section	.nv.constant0._ZN3cub18CUB_300001_SM_10006detail10radix_sort29DeviceRadixSortOnesweepKernelINS1_5radix10policy_hubIiiyE10Policy1000ELNS0_9SortOrderE0EiiyiiNS1_21identity_decomposer_tEEEvPT5_SB_PT3_PKSC_PT1_PKSG_PT2_PKSK_T4_iiT6_,"a",@progbits
	.sectionflags	@""
	.align	4
.nv.constant0._ZN3cub18CUB_300001_SM_10006detail10radix_sort29DeviceRadixSortOnesweepKernelINS1_5radix10policy_hubIiiyE10Policy1000ELNS0_9SortOrderE0EiiyiiNS1_21identity_decomposer_tEEEvPT5_SB_PT3_PKSC_PT1_PKSG_PT2_PKSK_T4_iiT6_:
	.zero		973


//--------------------- .nv.constant0._ZN3cub18CUB_300001_SM_10006detail10radix_sort33DeviceRadixSortExclusiveSumKernelINS1_5radix10policy_hubIiiyE10Policy1000EyEEvPT0_ --------------------------
	.section	.nv.constant0._ZN3cub18CUB_300001_SM_10006detail10radix_sort33DeviceRadixSortExclusiveSumKernelINS1_5radix10policy_hubIiiyE10Policy1000EyEEvPT0_,"a",@progbits
	.sectionflags	@""
	.align	4
.nv.constant0._ZN3cub18CUB_300001_SM_10006detail10radix_sort33DeviceRadixSortExclusiveSumKernelINS1_5radix10policy_hubIiiyE10Policy1000EyEEvPT0_:
	.zero		904


//--------------------- .nv.constant0._ZN3cub18CUB_300001_SM_10006detail10radix_sort30DeviceRadixSortHistogramKernelINS1_5radix10policy_hubIiiyE10Policy1000ELNS0_9SortOrderE0EiyNS1_21identity_decomposer_tEEEvPT2_PKT1_SA_iiT3_ --------------------------
	.section	.nv.constant0._ZN3cub18CUB_300001_SM_10006detail10radix_sort30DeviceRadixSortHistogramKernelINS1_5radix10policy_hubIiiyE10Policy1000ELNS0_9SortOrderE0EiyNS1_21identity_decomposer_tEEEvPT2_PKT1_SA_iiT3_,"a",@progbits
	.sectionflags	@""
	.align	4
.nv.constant0._ZN3cub18CUB_300001_SM_10006detail10radix_sort30DeviceRadixSortHistogramKernelINS1_5radix10policy_hubIiiyE10Policy1000ELNS0_9SortOrderE0EiyNS1_21identity_decomposer_tEEEvPT2_PKT1_SA_iiT3_:
	.zero		929


//--------------------- .nv.constant0._ZN3cub18CUB_300001_SM_10006detail10radix_sort31DeviceRadixSortSingleTileKernelINS1_5radix10policy_hubIiiyE10Policy1000ELNS0_9SortOrderE0EiiyNS1_21identity_decomposer_tEEEvPKT1_PSA_PKT2_PSE_T3_iiT4_ --------------------------
	.section	.nv.constant0._ZN3cub18CUB_300001_SM_10006detail10radix_sort31DeviceRadixSortSingleTileKernelINS1_5radix10policy_hubIiiyE10Policy1000ELNS0_9SortOrderE0EiiyNS1_21identity_decomposer_tEEEvPKT1_PSA_PKT2_PSE_T3_iiT4_,"a",@progbits
	.sectionflags	@""
	.align	4
.nv.constant0._ZN3cub18CUB_300001_SM_10006detail10radix_sort31DeviceRadixSortSingleTileKernelINS1_5radix10policy_hubIiiyE10Policy1000ELNS0_9SortOrderE0EiiyNS1_21identity_decomposer_tEEEvPKT1_PSA_PKT2_PSE_T3_iiT4_:
	.zero		945


//--------------------- .nv.constant0._ZN3cub18CUB_300001_SM_10006detail10radix_sort29DeviceRadixSortOnesweepKernelINS1_5radix10policy_hubIiN4cuda3std3__45tupleIJfffEEEyE10Policy1000ELNS0_9SortOrderE0EiSA_yiiNS1_21identity_decomposer_tEEEvPT5_SG_PT3_PKSH_PT1_PKSL_PT2_PKSP_T4_iiT6_ --------------------------
	.section	.nv.constant0._ZN3cub18CUB_300001_SM_10006detail10radix_sort29DeviceRadixSortOnesweepKernelINS1_5radix10policy_hubIiN4cuda3std3__45tupleIJfffEEEyE10Policy1000ELNS0_9SortOrderE0EiSA_yiiNS1_21identity_decomposer_tEEEvPT5_SG_PT3_PKSH_PT1_PKSL_PT2_PKSP_T4_iiT6_,"a",@progbits
	.sectionflags	@""
	.align	4
.nv.constant0._ZN3cub18CUB_300001_SM_10006detail10radix_sort29DeviceRadixSortOnesweepKernelINS1_5radix10policy_hubIiN4cuda3std3__45tupleIJfffEEEyE10Policy1000ELNS0_9SortOrderE0EiSA_yiiNS1_21identity_decomposer_tEEEvPT5_SG_PT3_PKSH_PT1_PKSL_PT2_PKSP_T4_iiT6_:
	.zero		973


//--------------------- .nv.constant0._ZN3cub18CUB_300001_SM_10006detail10radix_sort33DeviceRadixSortExclusiveSumKernelINS1_5radix10policy_hubIiN4cuda3std3__45tupleIJfffEEEyE10Policy1000EyEEvPT0_ --------------------------
	.section	.nv.constant0._ZN3cub18CUB_300001_SM_10006detail10radix_sort33DeviceRadixSortExclusiveSumKernelINS1_5radix10policy_hubIiN4cuda3std3__45tupleIJfffEEEyE10Policy1000EyEEvPT0_,"a",@progbits
	.sectionflags	@""
	.align	4
.nv.constant0._ZN3cub18CUB_300001_SM_10006detail10radix_sort33DeviceRadixSortExclusiveSumKernelINS1_5radix10policy_hubIiN4cuda3std3__45tupleIJfffEEEyE10Policy1000EyEEvPT0_:
	.zero		904


//--------------------- .nv.constant0._ZN3cub18CUB_300001_SM_10006detail10radix_sort30DeviceRadixSortHistogramKernelINS1_5radix10policy_hubIiN4cuda3std3__45tupleIJfffEEEyE10Policy1000ELNS0_9SortOrderE0EiyNS1_21identity_decomposer_tEEEvPT2_PKT1_SF_iiT3_ --------------------------
	.section	.nv.constant0._ZN3cub18CUB_300001_SM_10006detail10radix_sort30DeviceRadixSortHistogramKernelINS1_5radix10policy_hubIiN4cuda3std3__45tupleIJfffEEEyE10Policy1000ELNS0_9SortOrderE0EiyNS1_21identity_decomposer_tEEEvPT2_PKT1_SF_iiT3_,"a",@progbits
	.sectionflags	@""
	.align	4
.nv.constant0._ZN3cub18CUB_300001_SM_10006detail10radix_sort30DeviceRadixSortHistogramKernelINS1_5radix10policy_hubIiN4cuda3std3__45tupleIJfffEEEyE10Policy1000ELNS0_9SortOrderE0EiyNS1_21identity_decomposer_tEEEvPT2_PKT1_SF_iiT3_:
	.zero		929


//--------------------- .nv.constant0._ZN3cub18CUB_300001_SM_10006detail10radix_sort31DeviceRadixSortSingleTileKernelINS1_5radix10policy_hubIiN4cuda3std3__45tupleIJfffEEEyE10Policy1000ELNS0_9SortOrderE0EiSA_yNS1_21identity_decomposer_tEEEvPKT1_PSF_PKT2_PSJ_T3_iiT4_ --------------------------
	.section	.nv.constant0._ZN3cub18CUB_300001_SM_10006detail10radix_sort31DeviceRadixSortSingleTileKernelINS1_5radix10policy_hubIiN4cuda3std3__45tupleIJfffEEEyE10Policy1000ELNS0_9SortOrderE0EiSA_yNS1_21identity_decomposer_tEEEvPKT1_PSF_PKT2_PSJ_T3_iiT4_,"a",@progbits
	.sectionflags	@""
	.align	4
.nv.constant0._ZN3cub18CUB_300001_SM_10006detail10radix_sort31DeviceRadixSortSingleTileKernelINS1_5radix10policy_hubIiN4cuda3std3__45tupleIJfffEEEyE10Policy1000ELNS0_9SortOrderE0EiSA_yNS1_21identity_decomposer_tEEEvPKT1_PSF_PKT2_PSJ_T3_iiT4_:
	.zero		945


//--------------------- .nv.constant0._ZN3cub18CUB_300001_SM_10006detail9transform16transform_kernelINS2_10policy_hubILb1EN4cuda3std3__45tupleIJN6thrust24THRUST_300001_SM_1000_NS6detail15normal_iteratorINSA_7pointerINS8_IJfffEEENSA_8cuda_cub3tagENSA_11use_defaultESH_EEEEEEEE10policy1000ElNS7_10__identityENSA_12zip_iteratorINS8_IJNSA_10device_ptrIfEESQ_SQ_EEEEEJPSE_EEEvT0_iT1_T2_DpNS2_10kernel_argIT3_EE --------------------------
	.section	.nv.constant0._ZN3cub18CUB_300001_SM_10006detail9transform16transform_kernelINS2_10policy_hubILb1EN4cuda3std3__45tupleIJN6thrust24THRUST_300001_SM_1000_NS6detail15normal_iteratorINSA_7pointerINS8_IJfffEEENSA_8cuda_cub3tagENSA_11use_defaultESH_EEEEEEEE10policy1000ElNS7_10__identityENSA_12zip_iteratorINS8_IJNSA_10device_ptrIfEESQ_SQ_EEEEEJPSE_EEEvT0_iT1_T2_DpNS2_10kernel_argIT3_EE,"a",@progbits
	.sectionflags	@""
	.align	4
.nv.constant0._ZN3cub18CUB_300001_SM_10006detail9transform16transform_kernelINS2_10policy_hubILb1EN4cuda3std3__45tupleIJN6thrust24THRUST_300001_SM_1000_NS6detail15normal_iteratorINSA_7pointerINS8_IJfffEEENSA_8cuda_cub3tagENSA_11use_defaultESH_EEEEEEEE10policy1000ElNS7_10__identityENSA_12zip_iteratorINS8_IJNSA_10device_ptrIfEESQ_SQ_EEEEEJPSE_EEEvT0_iT1_T2_DpNS2_10kernel_argIT3_EE:
	.zero		952


//--------------------- .nv.constant0._ZN3cub18CUB_300001_SM_10006detail9transform16transform_kernelINS2_10policy_hubILb1EN4cuda3std3__45tupleIJN6thrust24THRUST_300001_SM_1000_NS6detail15normal_iteratorINSA_7pointerINS8_IJfffEEENSA_8cuda_cub3tagENSA_11use_defaultESH_EEEEEEEE10policy1000EiNS7_10__identityENSA_12zip_iteratorINS8_IJNSA_10device_ptrIfEESQ_SQ_EEEEEJPSE_EEEvT0_iT1_T2_DpNS2_10kernel_argIT3_EE --------------------------
	.section	.nv.constant0._ZN3cub18CUB_300001_SM_10006detail9transform16transform_kernelINS2_10policy_hubILb1EN4cuda3std3__45tupleIJN6thrust24THRUST_300001_SM_1000_NS6detail15normal_iteratorINSA_7pointerINS8_IJfffEEENSA_8cuda_cub3tagENSA_11use_defaultESH_EEEEEEEE10policy1000EiNS7_10__identityENSA_12zip_iteratorINS8_IJNSA_10device_ptrIfEESQ_SQ_EEEEEJPSE_EEEvT0_iT1_T2_DpNS2_10kernel_argIT3_EE,"a",@progbits
	.sectionflags	@""
	.align	4
.nv.constant0._ZN3cub18CUB_300001_SM_10006detail9transform16transform_kernelINS2_10policy_hubILb1EN4cuda3std3__45tupleIJN6thrust24THRUST_300001_SM_1000_NS6detail15normal_iteratorINSA_7pointerINS8_IJfffEEENSA_8cuda_cub3tagENSA_11use_defaultESH_EEEEEEEE10policy1000EiNS7_10__identityENSA_12zip_iteratorINS8_IJNSA_10device_ptrIfEESQ_SQ_EEEEEJPSE_EEEvT0_iT1_T2_DpNS2_10kernel_argIT3_EE:
	.zero		952


//--------------------- .nv.constant0._ZN3cub18CUB_300001_SM_10006detail9transform16transform_kernelINS2_10policy_hubILb1EN4cuda3std3__45tupleIJN6thrust24THRUST_300001_SM_1000_NS12zip_iteratorINS8_IJNSA_10device_ptrIfEESD_SD_EEEEEEEEE10policy1000ElNS7_10__identityENSA_7pointerINS8_IJfffEEENSA_8cuda_cub3tagENSA_11use_defaultESO_EEJSF_EEEvT0_iT1_T2_DpNS2_10kernel_argIT3_EE --------------------------
	.section	.nv.constant0._ZN3cub18CUB_300001_SM_10006detail9transform16transform_kernelINS2_10policy_hubILb1EN4cuda3std3__45tupleIJN6thrust24THRUST_300001_SM_1000_NS12zip_iteratorINS8_IJNSA_10device_ptrIfEESD_SD_EEEEEEEEE10policy1000ElNS7_10__identityENSA_7pointerINS8_IJfffEEENSA_8cuda_cub3tagENSA_11use_defaultESO_EEJSF_EEEvT0_iT1_T2_DpNS2_10kernel_argIT3_EE,"a",@progbits
	.sectionflags	@""
	.align	4
.nv.constant0._ZN3cub18CUB_300001_SM_10006detail9transform16transform_kernelINS2_10policy_hubILb1EN4cuda3std3__45tupleIJN6thrust24THRUST_300001_SM_1000_NS12zip_iteratorINS8_IJNSA_10device_ptrIfEESD_SD_EEEEEEEEE10policy1000ElNS7_10__identityENSA_7pointerINS8_IJfffEEENSA_8cuda_cub3tagENSA_11use_defaultESO_EEJSF_EEEvT0_iT1_T2_DpNS2_10kernel_argIT3_EE:
	.zero		944


//--------------------- .nv.constant0._ZN3cub18CUB_300001_SM_10006detail9transform16transform_kernelINS2_10policy_hubILb1EN4cuda3std3__45tupleIJN6thrust24THRUST_300001_SM_1000_NS12zip_iteratorINS8_IJNSA_10device_ptrIfEESD_SD_EEEEEEEEE10policy1000EiNS7_10__identityENSA_7pointerINS8_IJfffEEENSA_8cuda_cub3tagENSA_11use_defaultESO_EEJSF_EEEvT0_iT1_T2_DpNS2_10kernel_argIT3_EE --------------------------
	.section	.nv.constant0._ZN3cub18CUB_300001_SM_10006detail9transform16transform_kernelINS2_10policy_hubILb1EN4cuda3std3__45tupleIJN6thrust24THRUST_300001_SM_1000_NS12zip_iteratorINS8_IJNSA_10device_ptrIfEESD_SD_EEEEEEEEE10policy1000EiNS7_10__identityENSA_7pointerINS8_IJfffEEENSA_8cuda_cub3tagENSA_11use_defaultESO_EEJSF_EEEvT0_iT1_T2_DpNS2_10kernel_argIT3_EE,"a",@progbits
	.sectionflags	@""
	.align	4
.nv.constant0._ZN3cub18CUB_300001_SM_10006detail9transform16transform_kernelINS2_10policy_hubILb1EN4cuda3std3__45tupleIJN6thrust24THRUST_300001_SM_1000_NS12zip_iteratorINS8_IJNSA_10device_ptrIfEESD_SD_EEEEEEEEE10policy1000EiNS7_10__identityENSA_7pointerINS8_IJfffEEENSA_8cuda_cub3tagENSA_11use_defaultESO_EEJSF_EEEvT0_iT1_T2_DpNS2_10kernel_argIT3_EE:
	.zero		944


//--------------------- .nv.constant0._ZN3cub18CUB_300001_SM_10006detail11EmptyKernelIvEEvv --------------------------
	.section	.nv.constant0._ZN3cub18CUB_300001_SM_10006detail11EmptyKernelIvEEvv,"a",@progbits
	.sectionflags	@""
	.align	4
.nv.constant0._ZN3cub18CUB_300001_SM_10006detail11EmptyKernelIvEEvv:
	.zero		896


//--------------------- .nv.constant0._Z8checkmaxiPiS_ --------------------------
	.section	.nv.constant0._Z8checkmaxiPiS_,"a",@progbits
	.sectionflags	@""
	.align	4
.nv.constant0._Z8checkmaxiPiS_:
	.zero		920


//--------------------- .nv.constant0._Z19find_maximum_kernelPiS_S_S_i --------------------------
	.section	.nv.constant0._Z19find_maximum_kernelPiS_S_S_i,"a",@progbits
	.sectionflags	@""
	.align	4
.nv.constant0._Z19find_maximum_kernelPiS_S_S_i:
	.zero		932


//--------------------- .nv.constant0._Z10searchGridPfS_S_PiS0_S_S_S_S_S_S_iiS0_i --------------------------
	.section	.nv.constant0._Z10searchGridPfS_S_PiS0_S_S_S_S_S_S_iiS0_i,"a",@progbits
	.sectionflags	@""
	.align	4
.nv.constant0._Z10searchGridPfS_S_PiS0_S_S_S_S_S_S_iiS0_i:
	.zero		1004


//--------------------- .nv.constant0._Z7gridvalPiS_PfS0_S0_i --------------------------
	.section	.nv.constant0._Z7gridvalPiS_PfS0_S0_i,"a",@progbits
	.sectionflags	@""
	.align	4
.nv.constant0._Z7gridvalPiS_PfS0_S0_i:
	.zero		940


//--------------------- .nv.constant0._Z9distsQminPfS_S_S_S_S_iS_S_S_ --------------------------
	.section	.nv.constant0._Z9distsQminPfS_S_S_S_S_iS_S_S_,"a",@progbits
	.sectionflags	@""
	.align	4
.nv.constant0._Z9distsQminPfS_S_S_S_S_iS_S_S_:
	.zero		976


//--------------------- .nv.constant0._Z13findCellStartPiiS_ --------------------------
	.section	.nv.constant0._Z13findCellStartPiiS_,"a",@progbits
	.sectionflags	@""
	.align	4
.nv.constant0._Z13findCellStartPiiS_:
	.zero		920


//--------------------- .nv.constant0._Z17findCellStartendsPiiS_S_ --------------------------
	.section	.nv.constant0._Z17findCellStartendsPiiS_S_,"a",@progbits
	.sectionflags	@""
	.align	4
.nv.constant0._Z17findCellStartendsPiiS_S_:
	.zero		928


//--------------------- .nv.constant0._Z11generatekeyPfS_S_iPii --------------------------
	.section	.nv.constant0._Z11generatekeyPfS_S_iPii,"a",@progbits
	.sectionflags	@""
	.align	4
.nv.constant0._Z11generatekeyPfS_S_iPii:
	.zero		940


//--------------------- SYMBOLS --------------------------

	.type		.nv.reservedSmem.offset0,@object
	.size		.nv.reservedSmem.offset0,0x4
	.type		.nv.reservedSmem.cap,@object
	.size		.nv.reservedSmem.cap,0x4
	.type		vprintf,@function
